def matmul_kernel(
    a_ptr,
    b_ptr,
    c_ptr,
    M,
    N,
    K,
    stride_am,
    stride_ak,
    stride_bk,
    stride_bn,
    stride_cm,
    stride_cn,
    BLOCK_M: tl.constexpr,
    BLOCK_N: tl.constexpr,
    BLOCK_K: tl.constexpr,
    GROUP_M: tl.constexpr,
):
    pid = tl.program_id(axis=0)
    num_pid_m = tl.cdiv(M, BLOCK_M)
    num_pid_n = tl.cdiv(N, BLOCK_N)
    num_pid_in_group = GROUP_M * num_pid_n
    group_id = pid // num_pid_in_group
    first_pid_m = group_id * GROUP_M
    group_size_m = min(num_pid_m - first_pid_m, GROUP_M)
    pid_m = first_pid_m + ((pid % num_pid_in_group) % group_size_m)
    pid_n = (pid % num_pid_in_group) // group_size_m

    offs_am = (pid_m * BLOCK_M + tl.arange(0, BLOCK_M)) % M
    offs_bn = (pid_n * BLOCK_N + tl.arange(0, BLOCK_N)) % N
    offs_k = tl.arange(0, BLOCK_K)
    a_ptrs = a_ptr + offs_am[:, None] * stride_am + offs_k[None, :] * stride_ak
    b_ptrs = b_ptr + offs_k[:, None] * stride_bk + offs_bn[None, :] * stride_bn

    acc = tl.zeros((BLOCK_M, BLOCK_N), dtype=tl.float32)
    for kk in range(0, tl.cdiv(K, BLOCK_K)):
        a = tl.load(a_ptrs, mask=offs_k[None, :] < K - kk * BLOCK_K, other=0.0)
        b = tl.load(b_ptrs, mask=offs_k[:, None] < K - kk * BLOCK_K, other=0.0)
        acc = tl.dot(a, b, acc)
        a_ptrs += BLOCK_K * stride_ak
        b_ptrs += BLOCK_K * stride_bk

    c = acc.to(c_ptr.dtype.element_ty)
    offs_cm = pid_m * BLOCK_M + tl.arange(0, BLOCK_M)
    offs_cn = pid_n * BLOCK_N + tl.arange(0, BLOCK_N)
    c_ptrs = c_ptr + offs_cm[:, None] * stride_cm + offs_cn[None, :] * stride_cn
    mask = (offs_cm[:, None] < M) & (offs_cn[None, :] < N)
    tl.store(c_ptrs, c, mask=mask)

# config = {"BLOCK_K": 128, "BLOCK_M": 128, "BLOCK_N": 32, "GROUP_M": 8, "arch": "sm_80", "dtype": "bf16", "num_ctas": 1, "num_stages": 3, "num_warps": 4}
# arch = sm_80


// ===== COMPILED SASS (sm_80) =====

	.target	sm_80

	.elftype	@"ET_EXEC"


//--------------------- .note.nv.tkinfo           --------------------------
	.section	.note.nv.tkinfo,"",@"SHT_NOTE"
	.sectionflags	@"SHF_NOTE_NV_TKINFO"
	.tkinfo
        /*0018*/ 	.word	0x00000002
        /*0030*/ 	.string	""
        /*0030*/ 	.string	"ptxas"
        /*0030*/ 	.string	"Cuda compilation tools, release 13.0, V13.0.88"
        /*0030*/ 	.string	"Build cuda_13.0.r13.0/compiler.36424714_0"
        /*0030*/ 	.string	"-v  -suppress-debug-info  -lineinfo  -arch sm_80 "



//--------------------- .note.nv.cuinfo           --------------------------
	.section	.note.nv.cuinfo,"",@"SHT_NOTE"
	.sectionflags	@"SHF_NOTE_NV_CUINFO"
        /*0018*/ 	.short	0x0002
        /*001a*/ 	.short	0x0050
        /*001c*/ 	.short	0x0082
	.zero		2


//--------------------- .nv.info                  --------------------------
	.section	.nv.info,"",@"SHT_CUDA_INFO"
	.align	4


	//----- nvinfo : EIATTR_REGCOUNT
	.align		4
        /*0000*/ 	.byte	0x04, 0x2f
        /*0002*/ 	.short	(.L_1 - .L_0)
	.align		4
.L_0:
        /*0004*/ 	.word	index@(matmul_kernel)
        /*0008*/ 	.word	0x00000020


	//----- nvinfo : EIATTR_FRAME_SIZE
	.align		4
.L_1:
        /*000c*/ 	.byte	0x04, 0x11
        /*000e*/ 	.short	(.L_3 - .L_2)
	.align		4
.L_2:
        /*0010*/ 	.word	index@(matmul_kernel)
        /*0014*/ 	.word	0x00001010


	//----- nvinfo : EIATTR_MIN_STACK_SIZE
	.align		4
.L_3:
        /*0018*/ 	.byte	0x04, 0x12
        /*001a*/ 	.short	(.L_5 - .L_4)
	.align		4
.L_4:
        /*001c*/ 	.word	index@(matmul_kernel)
        /*0020*/ 	.word	0x00001010
.L_5:


//--------------------- .nv.info.matmul_kernel    --------------------------
	.section	.nv.info.matmul_kernel,"",@"SHT_CUDA_INFO"
	.sectionflags	@""
	.align	4


	//----- nvinfo : EIATTR_CUDA_API_VERSION
	.align		4
        /*0000*/ 	.byte	0x04, 0x37
        /*0002*/ 	.short	(.L_7 - .L_6)
.L_6:
        /*0004*/ 	.word	0x00000082


	//----- nvinfo : EIATTR_SW2861232_WAR
	.align		4
.L_7:
        /*0008*/ 	.byte	0x01, 0x35
	.zero		2


	//----- nvinfo : EIATTR_PARAM_CBANK
	.align		4
        /*000c*/ 	.byte	0x04, 0x0a
        /*000e*/ 	.short	(.L_9 - .L_8)
	.align		4
.L_8:
        /*0010*/ 	.word	index@(.nv.constant0.matmul_kernel)
        /*0014*/ 	.short	0x0160
        /*0016*/ 	.short	0x0050


	//----- nvinfo : EIATTR_CBANK_PARAM_SIZE
	.align		4
.L_9:
        /*0018*/ 	.byte	0x03, 0x19
        /*001a*/ 	.short	0x0050


	//----- nvinfo : EIATTR_KPARAM_INFO
	.align		4
        /*001c*/ 	.byte	0x04, 0x17
        /*001e*/ 	.short	(.L_11 - .L_10)
.L_10:
        /*0020*/ 	.word	0x00000000
        /*0024*/ 	.short	0x000d
        /*0026*/ 	.short	0x0048
        /*0028*/ 	.byte	0x00, 0xf4, 0x21, 0x00


	//----- nvinfo : EIATTR_KPARAM_INFO
	.align		4
.L_11:
        /*002c*/ 	.byte	0x04, 0x17
        /*002e*/ 	.short	(.L_13 - .L_12)
.L_12:
        /*0030*/ 	.word	0x00000000
        /*0034*/ 	.short	0x000c
        /*0036*/ 	.short	0x0040
        /*0038*/ 	.byte	0x00, 0xf4, 0x21, 0x00


	//----- nvinfo : EIATTR_KPARAM_INFO
	.align		4
.L_13:
        /*003c*/ 	.byte	0x04, 0x17
        /*003e*/ 	.short	(.L_15 - .L_14)
.L_14:
        /*0040*/ 	.word	0x00000000
        /*0044*/ 	.short	0x000b
        /*0046*/ 	.short	0x0038
        /*0048*/ 	.byte	0x00, 0xf0, 0x11, 0x00


	//----- nvinfo : EIATTR_KPARAM_INFO
	.align		4
.L_15:
        /*004c*/ 	.byte	0x04, 0x17
        /*004e*/ 	.short	(.L_17 - .L_16)
.L_16:
        /*0050*/ 	.word	0x00000000
        /*0054*/ 	.short	0x000a
        /*0056*/ 	.short	0x0034
        /*0058*/ 	.byte	0x00, 0xf0, 0x11, 0x00


	//----- nvinfo : EIATTR_KPARAM_INFO
	.align		4
.L_17:
        /*005c*/ 	.byte	0x04, 0x17
        /*005e*/ 	.short	(.L_19 - .L_18)
.L_18:
        /*0060*/ 	.word	0x00000000
        /*0064*/ 	.short	0x0009
        /*0066*/ 	.short	0x0030
        /*0068*/ 	.byte	0x00, 0xf0, 0x11, 0x00


	//----- nvinfo : EIATTR_KPARAM_INFO
	.align		4
.L_19:
        /*006c*/ 	.byte	0x04, 0x17
        /*006e*/ 	.short	(.L_21 - .L_20)
.L_20:
        /*0070*/ 	.word	0x00000000
        /*0074*/ 	.short	0x0008
        /*0076*/ 	.short	0x002c
        /*0078*/ 	.byte	0x00, 0xf0, 0x11, 0x00


	//----- nvinfo : EIATTR_KPARAM_INFO
	.align		4
.L_21:
        /*007c*/ 	.byte	0x04, 0x17
        /*007e*/ 	.short	(.L_23 - .L_22)
.L_22:
        /*0080*/ 	.word	0x00000000
        /*0084*/ 	.short	0x0007
        /*0086*/ 	.short	0x0028
        /*0088*/ 	.byte	0x00, 0xf0, 0x11, 0x00


	//----- nvinfo : EIATTR_KPARAM_INFO
	.align		4
.L_23:
        /*008c*/ 	.byte	0x04, 0x17
        /*008e*/ 	.short	(.L_25 - .L_24)
.L_24:
        /*0090*/ 	.word	0x00000000
        /*0094*/ 	.short	0x0006
        /*0096*/ 	.short	0x0024
        /*0098*/ 	.byte	0x00, 0xf0, 0x11, 0x00


	//----- nvinfo : EIATTR_KPARAM_INFO
	.align		4
.L_25:
        /*009c*/ 	.byte	0x04, 0x17
        /*009e*/ 	.short	(.L_27 - .L_26)
.L_26:
        /*00a0*/ 	.word	0x00000000
        /*00a4*/ 	.short	0x0005
        /*00a6*/ 	.short	0x0020
        /*00a8*/ 	.byte	0x00, 0xf0, 0x11, 0x00


	//----- nvinfo : EIATTR_KPARAM_INFO
	.align		4
.L_27:
        /*00ac*/ 	.byte	0x04, 0x17
        /*00ae*/ 	.short	(.L_29 - .L_28)
.L_28:
        /*00b0*/ 	.word	0x00000000
        /*00b4*/ 	.short	0x0004
        /*00b6*/ 	.short	0x001c
        /*00b8*/ 	.byte	0x00, 0xf0, 0x11, 0x00


	//----- nvinfo : EIATTR_KPARAM_INFO
	.align		4
.L_29:
        /*00bc*/ 	.byte	0x04, 0x17
        /*00be*/ 	.short	(.L_31 - .L_30)
.L_30:
        /*00c0*/ 	.word	0x00000000
        /*00c4*/ 	.short	0x0003
        /*00c6*/ 	.short	0x0018
        /*00c8*/ 	.byte	0x00, 0xf0, 0x11, 0x00


	//----- nvinfo : EIATTR_KPARAM_INFO
	.align		4
.L_31:
        /*00cc*/ 	.byte	0x04, 0x17
        /*00ce*/ 	.short	(.L_33 - .L_32)
.L_32:
        /*00d0*/ 	.word	0x00000000
        /*00d4*/ 	.short	0x0002
        /*00d6*/ 	.short	0x0010
        /*00d8*/ 	.byte	0x00, 0xf4, 0x21, 0x00


	//----- nvinfo : EIATTR_KPARAM_INFO
	.align		4
.L_33:
        /*00dc*/ 	.byte	0x04, 0x17
        /*00de*/ 	.short	(.L_35 - .L_34)
.L_34:
        /*00e0*/ 	.word	0x00000000
        /*00e4*/ 	.short	0x0001
        /*00e6*/ 	.short	0x0008
        /*00e8*/ 	.byte	0x00, 0xf4, 0x21, 0x00


	//----- nvinfo : EIATTR_KPARAM_INFO
	.align		4
.L_35:
        /*00ec*/ 	.byte	0x04, 0x17
        /*00ee*/ 	.short	(.L_37 - .L_36)
.L_36:
        /*00f0*/ 	.word	0x00000000
        /*00f4*/ 	.short	0x0000
        /*00f6*/ 	.short	0x0000
        /*00f8*/ 	.byte	0x00, 0xf4, 0x21, 0x00


	//----- nvinfo : EIATTR_MAXREG_COUNT
	.align		4
.L_37:
        /*00fc*/ 	.byte	0x03, 0x1b
        /*00fe*/ 	.short	0x00ff


	//----- nvinfo : EIATTR_NUM_BARRIERS
	.align		4
        /*0100*/ 	.byte	0x02, 0x4c
        /*0102*/ 	.byte	0x01
	.zero		1


	//----- nvinfo : EIATTR_ANNOTATIONS
	.align		4
        /*0104*/ 	.byte	0x04, 0x55
        /*0106*/ 	.short	(.L_39 - .L_38)


	//   ....[0]....
.L_38:
        /*0108*/ 	.word	0x00000001
        /*010c*/ 	.byte	0x70, 0x00, 0x00, 0x00, 0x01, 0x00, 0x00, 0x00, 0x80, 0x05, 0x00, 0x00, 0x01, 0x00, 0x00, 0x00
        /* <DEDUP_REMOVED lines=1402> */
        /*58bc*/ 	.byte	0x90, 0x78, 0x01, 0x00, 0x01, 0x00, 0x00, 0x00, 0xa0, 0x78, 0x01, 0x00


	//----- nvinfo : EIATTR_MERCURY_ISA_VERSION
	.align		4
.L_39:
        /*58c8*/ 	.byte	0x03, 0x5f
        /*58ca*/ 	.short	0x0000


	//----- nvinfo : EIATTR_EXIT_INSTR_OFFSETS
	.align		4
        /*58cc*/ 	.byte	0x04, 0x1c
        /*58ce*/ 	.short	(.L_41 - .L_40)


	//   ....[0]....
.L_40:
        /*58d0*/ 	.word	0x00017c50


	//   ....[1]....
        /*58d4*/ 	.word	0x00017c80


	//----- nvinfo : EIATTR_REQNTID
	.align		4
.L_41:
        /*58d8*/ 	.byte	0x04, 0x10
        /*58da*/ 	.short	(.L_43 - .L_42)
.L_42:
        /*58dc*/ 	.word	0x00000080
        /*58e0*/ 	.word	0x00000001
        /*58e4*/ 	.word	0x00000001
.L_43:


//--------------------- .nv.callgraph             --------------------------
	.section	.nv.callgraph,"",@"SHT_CUDA_CALLGRAPH"
	.align	4
	.sectionentsize	8
	.align		4
        /*0000*/ 	.word	0x00000000
	.align		4
        /*0004*/ 	.word	0xffffffff
	.align		4
        /*0008*/ 	.word	0x00000000
	.align		4
        /*000c*/ 	.word	0xfffffffe
	.align		4
        /*0010*/ 	.word	0x00000000
	.align		4
        /*0014*/ 	.word	0xfffffffd
	.align		4
        /*0018*/ 	.word	0x00000000
	.align		4
        /*001c*/ 	.word	0xfffffffc


//--------------------- .nv.rel.action            --------------------------
	.section	.nv.rel.action,"",@"SHT_CUDA_RELOCINFO"
	.align	8
	.sectionentsize	8
        /*0000*/ 	.byte	0x73, 0x00, 0x00, 0x00, 0x00, 0x00, 0x00, 0x00, 0x00, 0x00, 0x00, 0x11, 0x25, 0x00, 0x05, 0x36


//--------------------- .nv.constant0.matmul_kernel --------------------------
	.section	.nv.constant0.matmul_kernel,"a",@progbits
	.sectionflags	@""
	.align	4
.nv.constant0.matmul_kernel:
	.zero		432


//--------------------- .text.matmul_kernel       --------------------------
	.section	.text.matmul_kernel,"ax",@progbits
	.sectioninfo	@"SHI_REGISTERS=32"
	.align	128
        .global         matmul_kernel
        .type           matmul_kernel,@function
        .size           matmul_kernel,(.L_x_4 - matmul_kernel)
        .other          matmul_kernel,@"STO_CUDA_ENTRY STV_DEFAULT"
matmul_kernel:
.text.matmul_kernel:
[----:B------:R-:W-:-:S04]  /*0000*/  IMAD.MOV.U32 R1, RZ, RZ, c[0x0][0x28] ;  /* 0x00000a00ff017624 */ /* 0x000fc800078e00ff */
[----:B------:R-:W-:Y:S01]  /*0010*/  IMAD.MOV.U32 R0, RZ, RZ, 0x1f ;  /* 0x0000001fff007424 */ /* 0x000fe200078e00ff */
[----:B------:R-:W-:Y:S01]  /*0020*/  IADD3 R1, R1, -0x1010, RZ ;  /* 0xffffeff001017810 */ /* 0x000fe20007ffe0ff */
[----:B------:R-:W0:Y:S01]  /*0030*/  S2R R21, SR_TID.X ;  /* 0x0000000000157919 */ /* 0x000e220000002100 */
[----:B------:R-:W-:Y:S01]  /*0040*/  CS2R R16, SRZ ;  /* 0x0000000000107805 */ /* 0x000fe2000001ff00 */
[----:B------:R-:W-:Y:S01]  /*0050*/  CS2R R18, SRZ ;  /* 0x0000000000127805 */ /* 0x000fe2000001ff00 */
[----:B------:R-:W-:Y:S01]  /*0060*/  IADD3 R0, R0, c[0x0][0x17c], RZ ;  /* 0x00005f0000007a10 */ /* 0x000fe20007ffe0ff */
[----:B------:R0:W-:Y:S01]  /*0070*/  STL [R1+0x814], R24 ;  /* 0x0008141801007387 */ /* 0x0001e20000100800 */
[----:B------:R-:W-:Y:S01]  /*0080*/  CS2R R12, SRZ ;  /* 0x00000000000c7805 */ /* 0x000fe2000001ff00 */
[----:B------:R-:W-:Y:S01]  /*0090*/  CS2R R14, SRZ ;  /* 0x00000000000e7805 */ /* 0x000fe2000001ff00 */
[----:B------:R-:W-:-:S04]  /*00a0*/  SHF.R.S32.HI R3, RZ, 0x1f, R0 ;  /* 0x0000001fff037819 */ /* 0x000fc80000011400 */
[----:B------:R-:W-:-:S04]  /*00b0*/  LEA.HI R3, R3, R0, RZ, 0x5 ;  /* 0x0000000003037211 */ /* 0x000fc800078f28ff */
[----:B------:R-:W-:Y:S02]  /*00c0*/  SHF.R.S32.HI R0, RZ, 0x5, R3 ;  /* 0x00000005ff007819 */ /* 0x000fe40000011403 */
[----:B------:R-:W1:Y:S03]  /*00d0*/  S2R R3, SR_CTAID.X ;  /* 0x0000000000037919 */ /* 0x000e660000002500 */
[----:B------:R-:W-:Y:S01]  /*00e0*/  IMAD.SHL.U32 R0, R0, 0x8, RZ ;  /* 0x0000000800007824 */ /* 0x000fe200078e00ff */
[----:B0-----:R-:W-:-:S04]  /*00f0*/  LOP3.LUT R24, R21, 0x7f, RZ, 0xc0, !PT ;  /* 0x0000007f15187812 */ /* 0x001fc800078ec0ff */
[-C--:B------:R-:W-:Y:S02]  /*0100*/  IABS R7, R0.reuse ;  /* 0x0000000000077213 */ /* 0x080fe40000000000 */
[----:B------:R-:W-:Y:S02]  /*0110*/  IABS R10, R0 ;  /* 0x00000000000a7213 */ /* 0x000fe40000000000 */
[----:B------:R-:W0:Y:S01]  /*0120*/  I2F.RP R2, R7 ;  /* 0x0000000700027306 */ /* 0x000e220000209400 */
[----:B-1----:R-:W-:-:S07]  /*0130*/  IABS R8, R3 ;  /* 0x0000000300087213 */ /* 0x002fce0000000000 */
[----:B0-----:R-:W0:Y:S02]  /*0140*/  MUFU.RCP R2, R2 ;  /* 0x0000000200027308 */ /* 0x001e240000001000 */
[----:B0-----:R-:W-:Y:S01]  /*0150*/  IADD3 R4, R2, 0xffffffe, RZ ;  /* 0x0ffffffe02047810 */ /* 0x001fe20007ffe0ff */
[----:B------:R-:W-:-:S05]  /*0160*/  IMAD.MOV R2, RZ, RZ, -R10 ;  /* 0x000000ffff027224 */ /* 0x000fca00078e0a0a */
[----:B------:R0:W1:Y:S02]  /*0170*/  F2I.FTZ.U32.TRUNC.NTZ R5, R4 ;  /* 0x0000000400057305 */ /* 0x000064000021f000 */
[----:B0-----:R-:W-:Y:S02]  /*0180*/  IMAD.MOV.U32 R4, RZ, RZ, RZ ;  /* 0x000000ffff047224 */ /* 0x001fe400078e00ff */
[----:B-1----:R-:W-:-:S04]  /*0190*/  IMAD.MOV R6, RZ, RZ, -R5 ;  /* 0x000000ffff067224 */ /* 0x002fc800078e0a05 */
[----:B------:R-:W-:Y:S02]  /*01a0*/  IMAD R9, R6, R7, RZ ;  /* 0x0000000706097224 */ /* 0x000fe400078e02ff */
[----:B------:R-:W-:Y:S02]  /*01b0*/  IMAD.MOV.U32 R6, RZ, RZ, R8 ;  /* 0x000000ffff067224 */ /* 0x000fe400078e0008 */
[----:B------:R-:W-:-:S06]  /*01c0*/  IMAD.HI.U32 R5, R5, R9, R4 ;  /* 0x0000000905057227 */ /* 0x000fcc00078e0004 */
[----:B------:R-:W-:-:S04]  /*01d0*/  IMAD.HI.U32 R5, R5, R6, RZ ;  /* 0x0000000605057227 */ /* 0x000fc800078e00ff */
[----:B------:R-:W-:-:S05]  /*01e0*/  IMAD R2, R5, R2, R6 ;  /* 0x0000000205027224 */ /* 0x000fca00078e0206 */
[----:B------:R-:W-:-:S13]  /*01f0*/  ISETP.GT.U32.AND P1, PT, R7, R2, PT ;  /* 0x000000020700720c */ /* 0x000fda0003f24070 */
[----:B------:R-:W-:Y:S01]  /*0200*/  @!P1 IMAD.IADD R2, R2, 0x1, -R7 ;  /* 0x0000000102029824 */ /* 0x000fe200078e0a07 */
[----:B------:R-:W-:Y:S02]  /*0210*/  @!P1 IADD3 R5, R5, 0x1, RZ ;  /* 0x0000000105059810 */ /* 0x000fe40007ffe0ff */
[----:B------:R-:W-:Y:S02]  /*0220*/  ISETP.NE.AND P1, PT, R0, RZ, PT ;  /* 0x000000ff0000720c */ /* 0x000fe40003f25270 */
[----:B------:R-:W-:Y:S02]  /*0230*/  ISETP.GE.U32.AND P0, PT, R2, R7, PT ;  /* 0x000000070200720c */ /* 0x000fe40003f06070 */
[----:B------:R-:W-:-:S04]  /*0240*/  LOP3.LUT R2, R3, R0, RZ, 0x3c, !PT ;  /* 0x0000000003027212 */ /* 0x000fc800078e3cff */
[----:B------:R-:W-:Y:S01]  /*0250*/  ISETP.GE.AND P2, PT, R2, RZ, PT ;  /* 0x000000ff0200720c */ /* 0x000fe20003f46270 */
[----:B------:R-:W-:-:S05]  /*0260*/  IMAD.MOV.U32 R2, RZ, RZ, c[0x0][0x178] ;  /* 0x00005e00ff027624 */ /* 0x000fca00078e00ff */
[----:B------:R-:W-:Y:S02]  /*0270*/  IADD3 R2, R2, 0x7f, RZ ;  /* 0x0000007f02027810 */ /* 0x000fe40007ffe0ff */
[----:B------:R-:W-:-:S05]  /*0280*/  @P0 IADD3 R5, R5, 0x1, RZ ;  /* 0x0000000105050810 */ /* 0x000fca0007ffe0ff */
[----:B------:R-:W-:Y:S01]  /*0290*/  IMAD.MOV.U32 R4, RZ, RZ, R5 ;  /* 0x000000ffff047224 */ /* 0x000fe200078e0005 */
[----:B------:R-:W-:-:S03]  /*02a0*/  SHF.R.S32.HI R5, RZ, 0x1f, R2 ;  /* 0x0000001fff057819 */ /* 0x000fc60000011402 */
[----:B------:R-:W-:Y:S01]  /*02b0*/  @!P2 IMAD.MOV R4, RZ, RZ, -R4 ;  /* 0x000000ffff04a224 */ /* 0x000fe200078e0a04 */
[----:B------:R-:W-:Y:S02]  /*02c0*/  @!P1 LOP3.LUT R4, RZ, R0, RZ, 0x33, !PT ;  /* 0x00000000ff049212 */ /* 0x000fe400078e33ff */
[----:B------:R-:W-:-:S03]  /*02d0*/  LEA.HI R5, R5, R2, RZ, 0x7 ;  /* 0x0000000205057211 */ /* 0x000fc600078f38ff */
[----:B------:R-:W-:Y:S02]  /*02e0*/  IMAD.SHL.U32 R2, R4, 0x8, RZ ;  /* 0x0000000804027824 */ /* 0x000fe400078e00ff */
[----:B------:R-:W-:-:S03]  /*02f0*/  IMAD.MOV R4, RZ, RZ, -R4 ;  /* 0x000000ffff047224 */ /* 0x000fc600078e0a04 */
[----:B------:R-:W-:Y:S01]  /*0300*/  LEA.HI.SX32 R5, R5, -R2, 0x19 ;  /* 0x8000000205057211 */ /* 0x000fe200078fcaff */
[----:B------:R-:W-:Y:S02]  /*0310*/  IMAD R11, R0, R4, R3 ;  /* 0x00000004000b7224 */ /* 0x000fe400078e0203 */
[----:B------:R-:W-:Y:S01]  /*0320*/  IMAD.MOV.U32 R4, RZ, RZ, RZ ;  /* 0x000000ffff047224 */ /* 0x000fe200078e00ff */
[----:B------:R-:W-:-:S04]  /*0330*/  IMNMX R8, R5, 0x8, PT ;  /* 0x0000000805087817 */ /* 0x000fc80003800200 */
[----:B------:R-:W-:-:S04]  /*0340*/  IABS R7, R8 ;  /* 0x0000000800077213 */ /* 0x000fc80000000000 */
[----:B------:R-:W0:Y:S08]  /*0350*/  I2F.RP R6, R7 ;  /* 0x0000000700067306 */ /* 0x000e300000209400 */
[----:B0-----:R-:W0:Y:S02]  /*0360*/  MUFU.RCP R6, R6 ;  /* 0x0000000600067308 */ /* 0x001e240000001000 */
[----:B0-----:R-:W-:-:S06]  /*0370*/  IADD3 R5, R6, 0xffffffe, RZ ;  /* 0x0ffffffe06057810 */ /* 0x001fcc0007ffe0ff */
[----:B------:R-:W0:Y:S02]  /*0380*/  F2I.FTZ.U32.TRUNC.NTZ R5, R5 ;  /* 0x0000000500057305 */ /* 0x000e24000021f000 */
[----:B0-----:R-:W-:-:S04]  /*0390*/  IMAD.MOV R9, RZ, RZ, -R5 ;  /* 0x000000ffff097224 */ /* 0x001fc800078e0a05 */
[----:B------:R-:W-:Y:S01]  /*03a0*/  IMAD.MOV.U32 R0, RZ, RZ, R9 ;  /* 0x000000ffff007224 */ /* 0x000fe200078e0009 */
[----:B------:R-:W-:-:S03]  /*03b0*/  IABS R9, R11 ;  /* 0x0000000b00097213 */ /* 0x000fc60000000000 */
[----:B------:R-:W-:Y:S01]  /*03c0*/  IMAD R3, R0, R7, RZ ;  /* 0x0000000700037224 */ /* 0x000fe200078e02ff */
[----:B------:R-:W-:-:S03]  /*03d0*/  IABS R0, R8 ;  /* 0x0000000800007213 */ /* 0x000fc60000000000 */
[----:B------:R-:W-:-:S04]  /*03e0*/  IMAD.HI.U32 R4, R5, R3, R4 ;  /* 0x0000000305047227 */ /* 0x000fc800078e0004 */
[----:B------:R-:W-:Y:S02]  /*03f0*/  IMAD.MOV R0, RZ, RZ, -R0 ;  /* 0x000000ffff007224 */ /* 0x000fe400078e0a00 */
[----:B------:R-:W-:-:S04]  /*0400*/  IMAD.HI.U32 R4, R4, R9, RZ ;  /* 0x0000000904047227 */ /* 0x000fc800078e00ff */
[----:B------:R-:W-:-:S05]  /*0410*/  IMAD R0, R4, R0, R9 ;  /* 0x0000000004007224 */ /* 0x000fca00078e0209 */
[----:B------:R-:W-:-:S13]  /*0420*/  ISETP.GT.U32.AND P1, PT, R7, R0, PT ;  /* 0x000000000700720c */ /* 0x000fda0003f24070 */
[----:B------:R-:W-:Y:S01]  /*0430*/  @!P1 IMAD.IADD R0, R0, 0x1, -R7 ;  /* 0x0000000100009824 */ /* 0x000fe200078e0a07 */
[----:B------:R-:W-:Y:S02]  /*0440*/  @!P1 IADD3 R4, R4, 0x1, RZ ;  /* 0x0000000104049810 */ /* 0x000fe40007ffe0ff */
[----:B------:R-:W-:Y:S02]  /*0450*/  ISETP.NE.AND P1, PT, R8, RZ, PT ;  /* 0x000000ff0800720c */ /* 0x000fe40003f25270 */
[----:B------:R-:W-:Y:S01]  /*0460*/  ISETP.GE.U32.AND P0, PT, R0, R7, PT ;  /* 0x000000070000720c */ /* 0x000fe20003f06070 */
[----:B------:R-:W-:Y:S01]  /*0470*/  IMAD.MOV.U32 R7, RZ, RZ, c[0x0][0x180] ;  /* 0x00006000ff077624 */ /* 0x000fe200078e00ff */
[----:B------:R-:W-:-:S04]  /*0480*/  LOP3.LUT R0, R11, R8, RZ, 0x3c, !PT ;  /* 0x000000080b007212 */ /* 0x000fc800078e3cff */
[----:B------:R-:W-:Y:S02]  /*0490*/  ISETP.GE.AND P2, PT, R0, RZ, PT ;  /* 0x000000ff0000720c */ /* 0x000fe40003f46270 */
[----:B------:R-:W-:Y:S01]  /*04a0*/  IADD3 R20, R7, 0x7f, RZ ;  /* 0x0000007f07147810 */ /* 0x000fe20007ffe0ff */
[----:B------:R-:W-:Y:S01]  /*04b0*/  ULDC.64 UR6, c[0x0][0x118] ;  /* 0x0000460000067ab9 */ /* 0x000fe20000000a00 */
[----:B------:R-:W-:-:S03]  /*04c0*/  CS2R R6, SRZ ;  /* 0x0000000000067805 */ /* 0x000fc6000001ff00 */
[----:B------:R-:W-:Y:S02]  /*04d0*/  @P0 IADD3 R4, R4, 0x1, RZ ;  /* 0x0000000104040810 */ /* 0x000fe40007ffe0ff */
[----:B------:R-:W-:-:S03]  /*04e0*/  ISETP.GE.AND P0, PT, R20, 0x80, PT ;  /* 0x000000801400780c */ /* 0x000fc60003f06270 */
[----:B------:R-:W-:-:S04]  /*04f0*/  IMAD.MOV.U32 R3, RZ, RZ, R4 ;  /* 0x000000ffff037224 */ /* 0x000fc800078e0004 */
[----:B------:R-:W-:Y:S01]  /*0500*/  @!P2 IMAD.MOV R3, RZ, RZ, -R3 ;  /* 0x000000ffff03a224 */ /* 0x000fe200078e0a03 */
[----:B------:R-:W-:-:S05]  /*0510*/  @!P1 LOP3.LUT R3, RZ, R8, RZ, 0x33, !PT ;  /* 0x00000008ff039212 */ /* 0x000fca00078e33ff */
[----:B------:R-:W-:-:S04]  /*0520*/  IMAD.MOV R5, RZ, RZ, -R3 ;  /* 0x000000ffff057224 */ /* 0x000fc800078e0a03 */
[----:B------:R-:W-:Y:S02]  /*0530*/  IMAD R5, R8, R5, R11 ;  /* 0x0000000508057224 */ /* 0x000fe400078e020b */
[----:B------:R-:W-:Y:S01]  /*0540*/  CS2R R8, SRZ ;  /* 0x0000000000087805 */ /* 0x000fe2000001ff00 */
[----:B------:R-:W-:Y:S01]  /*0550*/  CS2R R10, SRZ ;  /* 0x00000000000a7805 */ /* 0x000fe2000001ff00 */
[----:B------:R-:W-:Y:S02]  /*0560*/  IMAD.IADD R0, R2, 0x1, R5 ;  /* 0x0000000102007824 */ /* 0x000fe400078e0205 */
[----:B------:R-:W-:-:S03]  /*0570*/  CS2R R4, SRZ ;  /* 0x0000000000047805 */ /* 0x000fc6000001ff00 */
[----:B------:R0:W-:Y:S04]  /*0580*/  STL [R1+0x818], R0 ;  /* 0x0008180001007387 */ /* 0x0001e80000100800 */
[----:B------:R1:W-:Y:S01]  /*0590*/  STL [R1+0x81c], R16 ;  /* 0x00081c1001007387 */ /* 0x0003e20000100800 */
[----:B0-----:R-:W-:-:S05]  /*05a0*/  IMAD.SHL.U32 R0, R3, 0x20, RZ ;  /* 0x0000002003007824 */ /* 0x001fca00078e00ff */
[C---:B-1----:R-:W-:Y:S01]  /*05b0*/  IADD3 R16, R0.reuse, 0x1, RZ ;  /* 0x0000000100107810 */ /* 0x042fe20007ffe0ff */
[----:B------:R-:W-:Y:S01]  /*05c0*/  STL [R1+0x76c], R0 ;  /* 0x00076c0001007387 */ /* 0x000fe20000100800 */
[C---:B------:R-:W-:Y:S02]  /*05d0*/  IADD3 R3, R0.reuse, 0x2, RZ ;  /* 0x0000000200037810 */ /* 0x040fe40007ffe0ff */
[C---:B------:R-:W-:Y:S01]  /*05e0*/  IADD3 R2, R0.reuse, 0x3, RZ ;  /* 0x0000000300027810 */ /* 0x040fe20007ffe0ff */
[----:B------:R0:W-:Y:S01]  /*05f0*/  STL [R1+0x7a8], R16 ;  /* 0x0007a81001007387 */ /* 0x0001e20000100800 */
[C---:B------:R-:W-:Y:S02]  /*0600*/  IADD3 R23, R0.reuse, 0x4, RZ ;  /* 0x0000000400177810 */ /* 0x040fe40007ffe0ff */
[C---:B------:R-:W-:Y:S01]  /*0610*/  IADD3 R26, R0.reuse, 0x5, RZ ;  /* 0x00000005001a7810 */ /* 0x040fe20007ffe0ff */
[----:B------:R1:W-:Y:S01]  /*0620*/  STL [R1+0x7a4], R3 ;  /* 0x0007a40301007387 */ /* 0x0003e20000100800 */
[----:B------:R-:W-:-:S02]  /*0630*/  IADD3 R27, R0, 0x6, RZ ;  /* 0x00000006001b7810 */ /* 0x000fc40007ffe0ff */
[C---:B------:R-:W-:Y:S01]  /*0640*/  IADD3 R29, R0.reuse, 0x7, RZ ;  /* 0x00000007001d7810 */ /* 0x040fe20007ffe0ff */
[----:B------:R2:W-:Y:S01]  /*0650*/  STL [R1+0x7a0], R2 ;  /* 0x0007a00201007387 */ /* 0x0005e20000100800 */
[C---:B------:R-:W-:Y:S02]  /*0660*/  IADD3 R20, R0.reuse, 0x9, RZ ;  /* 0x0000000900147810 */ /* 0x040fe40007ffe0ff */
[C---:B------:R-:W-:Y:S01]  /*0670*/  IADD3 R21, R0.reuse, 0xa, RZ ;  /* 0x0000000a00157810 */ /* 0x040fe20007ffe0ff */
[----:B------:R-:W-:Y:S01]  /*0680*/  STL [R1+0x79c], R23 ;  /* 0x00079c1701007387 */ /* 0x000fe20000100800 */
[C---:B------:R-:W-:Y:S02]  /*0690*/  IADD3 R22, R0.reuse, 0xb, RZ ;  /* 0x0000000b00167810 */ /* 0x040fe40007ffe0ff */
[C---:B0-----:R-:W-:Y:S01]  /*06a0*/  IADD3 R16, R0.reuse, 0xd, RZ ;  /* 0x0000000d00107810 */ /* 0x041fe20007ffe0ff */
[----:B------:R-:W-:Y:S01]  /*06b0*/  STL [R1+0x7b4], R26 ;  /* 0x0007b41a01007387 */ /* 0x000fe20000100800 */
[----:B-1----:R-:W-:-:S02]  /*06c0*/  IADD3 R3, R0, 0xf, RZ ;  /* 0x0000000f00037810 */ /* 0x002fc40007ffe0ff */
[C---:B--2---:R-:W-:Y:S01]  /*06d0*/  IADD3 R2, R0.reuse, 0x8, RZ ;  /* 0x0000000800027810 */ /* 0x044fe20007ffe0ff */
[----:B------:R-:W-:Y:S01]  /*06e0*/  STL [R1+0x7b0], R27 ;  /* 0x0007b01b01007387 */ /* 0x000fe20000100800 */
[C---:B------:R-:W-:Y:S02]  /*06f0*/  IADD3 R28, R0.reuse, 0x16, RZ ;  /* 0x00000016001c7810 */ /* 0x040fe40007ffe0ff */
[C---:B------:R-:W-:Y:S01]  /*0700*/  IADD3 R25, R0.reuse, 0x1b, RZ ;  /* 0x0000001b00197810 */ /* 0x040fe20007ffe0ff */
[----:B------:R-:W-:Y:S04]  /*0710*/  STL [R1+0x7bc], R29 ;  /* 0x0007bc1d01007387 */ /* 0x000fe80000100800 */
[----:B------:R0:W-:Y:S04]  /*0720*/  STL [R1+0x7b8], R2 ;  /* 0x0007b80201007387 */ /* 0x0001e80000100800 */
[----:B------:R-:W-:Y:S04]  /*0730*/  STL [R1+0x7c4], R20 ;  /* 0x0007c41401007387 */ /* 0x000fe80000100800 */
[----:B------:R-:W-:Y:S01]  /*0740*/  STL [R1+0x7c0], R21 ;  /* 0x0007c01501007387 */ /* 0x000fe20000100800 */
[----:B0-----:R-:W-:-:S05]  /*0750*/  IADD3 R2, R0, 0xc, RZ ;  /* 0x0000000c00027810 */ /* 0x001fca0007ffe0ff */
[----:B------:R0:W-:Y:S04]  /*0760*/  STL [R1+0x7c8], R2 ;  /* 0x0007c80201007387 */ /* 0x0001e80000100800 */
[----:B------:R-:W-:Y:S04]  /*0770*/  STL [R1+0x7cc], R22 ;  /* 0x0007cc1601007387 */ /* 0x000fe80000100800 */
[----:B------:R1:W-:Y:S01]  /*0780*/  STL [R1+0x7d8], R16 ;  /* 0x0007d81001007387 */ /* 0x0003e20000100800 */
[----:B0-----:R-:W-:-:S05]  /*0790*/  IADD3 R2, R0, 0xe, RZ ;  /* 0x0000000e00027810 */ /* 0x001fca0007ffe0ff */
[----:B------:R0:W-:Y:S01]  /*07a0*/  STL [R1+0x7d4], R2 ;  /* 0x0007d40201007387 */ /* 0x0001e20000100800 */
[----:B-1----:R-:W-:-:S03]  /*07b0*/  IADD3 R16, R0, 0x10, RZ ;  /* 0x0000001000107810 */ /* 0x002fc60007ffe0ff */
[----:B------:R1:W-:Y:S04]  /*07c0*/  STL [R1+0x7e4], R3 ;  /* 0x0007e40301007387 */ /* 0x0003e80000100800 */
[----:B------:R2:W-:Y:S01]  /*07d0*/  STL [R1+0x7e0], R16 ;  /* 0x0007e01001007387 */ /* 0x0005e20000100800 */
[C---:B0-----:R-:W-:Y:S02]  /*07e0*/  IADD3 R2, R0.reuse, 0x11, RZ ;  /* 0x0000001100027810 */ /* 0x041fe40007ffe0ff */
[----:B-1----:R-:W-:-:S03]  /*07f0*/  IADD3 R3, R0, 0x12, RZ ;  /* 0x0000001200037810 */ /* 0x002fc60007ffe0ff */
[----:B------:R0:W-:Y:S01]  /*0800*/  STL [R1+0x7f0], R2 ;  /* 0x0007f00201007387 */ /* 0x0001e20000100800 */
[----:B--2---:R-:W-:-:S03]  /*0810*/  IADD3 R16, R0, 0x13, RZ ;  /* 0x0000001300107810 */ /* 0x004fc60007ffe0ff */
[----:B------:R1:W-:Y:S04]  /*0820*/  STL [R1+0x7ec], R3 ;  /* 0x0007ec0301007387 */ /* 0x0003e80000100800 */
[----:B------:R2:W-:Y:S01]  /*0830*/  STL [R1+0x7fc], R16 ;  /* 0x0007fc1001007387 */ /* 0x0005e20000100800 */
[C---:B0-----:R-:W-:Y:S02]  /*0840*/  IADD3 R2, R0.reuse, 0x14, RZ ;  /* 0x0000001400027810 */ /* 0x041fe40007ffe0ff */
[----:B-1----:R-:W-:-:S03]  /*0850*/  IADD3 R3, R0, 0x15, RZ ;  /* 0x0000001500037810 */ /* 0x002fc60007ffe0ff */
[----:B------:R0:W-:Y:S01]  /*0860*/  STL [R1+0x7f8], R2 ;  /* 0x0007f80201007387 */ /* 0x0001e20000100800 */
[----:B--2---:R-:W-:-:S03]  /*0870*/  IADD3 R16, R0, 0x19, RZ ;  /* 0x0000001900107810 */ /* 0x004fc60007ffe0ff */
[----:B------:R1:W-:Y:S04]  /*0880*/  STL [R1+0x804], R3 ;  /* 0x0008040301007387 */ /* 0x0003e80000100800 */
[----:B------:R-:W-:Y:S01]  /*0890*/  STL [R1+0x800], R28 ;  /* 0x0008001c01007387 */ /* 0x000fe20000100800 */
[C---:B0-----:R-:W-:Y:S02]  /*08a0*/  IADD3 R2, R0.reuse, 0x17, RZ ;  /* 0x0000001700027810 */ /* 0x041fe40007ffe0ff */
[----:B-1----:R-:W-:-:S05]  /*08b0*/  IADD3 R3, R0, 0x18, RZ ;  /* 0x0000001800037810 */ /* 0x002fca0007ffe0ff */
[----:B------:R0:W-:Y:S04]  /*08c0*/  STL [R1+0x808], R3 ;  /* 0x0008080301007387 */ /* 0x0001e80000100800 */
[----:B------:R1:W-:Y:S04]  /*08d0*/  STL [R1+0x810], R16 ;  /* 0x0008101001007387 */ /* 0x0003e80000100800 */
[----:B------:R-:W-:Y:S01]  /*08e0*/  STL [R1+0x80c], R2 ;  /* 0x00080c0201007387 */ /* 0x000fe20000100800 */
[C---:B0-----:R-:W-:Y:S02]  /*08f0*/  IADD3 R3, R0.reuse, 0x1a, RZ ;  /* 0x0000001a00037810 */ /* 0x041fe40007ffe0ff */
[----:B-1----:R-:W-:-:S03]  /*0900*/  IADD3 R16, R0, 0x1d, RZ ;  /* 0x0000001d00107810 */ /* 0x002fc60007ffe0ff */
[----:B------:R0:W-:Y:S04]  /*0910*/  STL [R1+0x7f4], R3 ;  /* 0x0007f40301007387 */ /* 0x0001e80000100800 */
[----:B------:R1:W-:Y:S01]  /*0920*/  STL [R1+0x7d0], R16 ;  /* 0x0007d01001007387 */ /* 0x0003e20000100800 */
[C---:B0-----:R-:W-:Y:S02]  /*0930*/  IADD3 R3, R0.reuse, 0x1c, RZ ;  /* 0x0000001c00037810 */ /* 0x041fe40007ffe0ff */
[C---:B-1----:R-:W-:Y:S02]  /*0940*/  IADD3 R16, R0.reuse, 0x1e, RZ ;  /* 0x0000001e00107810 */ /* 0x042fe40007ffe0ff */
[----:B------:R-:W-:-:S03]  /*0950*/  IADD3 R0, R0, 0x1f, RZ ;  /* 0x0000001f00007810 */ /* 0x000fc60007ffe0ff */
[----:B------:R0:W-:Y:S04]  /*0960*/  STL [R1+0x7ac], R16 ;  /* 0x0007ac1001007387 */ /* 0x0001e80000100800 */
[----:B0-----:R0:W5:Y:S04]  /*0970*/  LDL.LU R16, [R1+0x81c] ;  /* 0x00081c0001107983 */ /* 0x0011680000300800 */
[----:B------:R-:W-:Y:S04]  /*0980*/  STL [R1+0x7e8], R25 ;  /* 0x0007e81901007387 */ /* 0x000fe80000100800 */
[----:B------:R1:W-:Y:S04]  /*0990*/  STL [R1+0x798], R0 ;  /* 0x0007980001007387 */ /* 0x0003e80000100800 */
[----:B-1----:R-:W2:Y:S04]  /*09a0*/  LDL.LU R0, [R1+0x818] ;  /* 0x0008180001007983 */ /* 0x002ea80000300800 */
[----:B------:R0:W-:Y:S01]  /*09b0*/  STL [R1+0x7dc], R3 ;  /* 0x0007dc0301007387 */ /* 0x0001e20000100800 */
[----:B--2---:R-:W-:-:S03]  /*09c0*/  IMAD R0, R0, 0x80, R24 ;  /* 0x0000008000007824 */ /* 0x004fc600078e0218 */
[----:B------:R0:W5:Y:S04]  /*09d0*/  LDL.LU R24, [R1+0x814] ;  /* 0x0008140001187983 */ /* 0x0001680000300800 */
[----:B------:R0:W-:Y:S01]  /*09e0*/  STL [R1+0x794], R0 ;  /* 0x0007940001007387 */ /* 0x0001e20000100800 */
[----:B------:R-:W-:Y:S05]  /*09f0*/  @!P0 BRA `(.L_x_0) ;  /* 0x0001637000008947 */ /* 0x000fea0003800000 */
[----:B------:R-:W2:Y:S04]  /*0a00*/  LDL R6, [R1+0x7d0] ;  /* 0x0007d00001067983 */ /* 0x000ea80000100800 */
[----:B------:R-:W3:Y:S04]  /*0a10*/  LDL R7, [R1+0x798] ;  /* 0x0007980001077983 */ /* 0x000ee80000100800 */
[----:B------:R-:W4:Y:S04]  /*0a20*/  LDL R4, [R1+0x808] ;  /* 0x0008080001047983 */ /* 0x000f280000100800 */
[----:B------:R-:W4:Y:S04]  /*0a30*/  LDL R5, [R1+0x7ac] ;  /* 0x0007ac0001057983 */ /* 0x000f280000100800 */
[----:B------:R-:W4:Y:S04]  /*0a40*/  LDL R11, [R1+0x810] ;  /* 0x00081000010b7983 */ /* 0x000f280000100800 */
[----:B------:R-:W4:Y:S04]  /*0a50*/  LDL R12, [R1+0x7f4] ;  /* 0x0007f400010c7983 */ /* 0x000f280000100800 */
[----:B------:R-:W4:Y:S01]  /*0a60*/  LDL R15, [R1+0x804] ;  /* 0x00080400010f7983 */ /* 0x000f220000100800 */
[----:B------:R-:W-:Y:S01]  /*0a70*/  IMAD.MOV.U32 R14, RZ, RZ, R28 ;  /* 0x000000ffff0e7224 */ /* 0x000fe200078e001c */
[----:B------:R-:W-:Y:S01]  /*0a80*/  IABS R28, c[0x0][0x17c] ;  /* 0x00005f00001c7a13 */ /* 0x000fe20000000000 */
[----:B------:R-:W-:Y:S01]  /*0a90*/  IMAD.MOV.U32 R9, RZ, RZ, R2 ;  /* 0x000000ffff097224 */ /* 0x000fe200078e0002 */
[----:B0-----:R-:W-:-:S02]  /*0aa0*/  IABS R0, c[0x0][0x178] ;  /* 0x00005e0000007a13 */ /* 0x001fc40000000000 */
[----:B------:R-:W0:Y:S03]  /*0ab0*/  I2F.RP R2, R28 ;  /* 0x0000001c00027306 */ /* 0x000e260000209400 */
[----:B------:R-:W-:-:S05]  /*0ac0*/  IMAD.MOV.U32 R13, RZ, RZ, R0 ;  /* 0x000000ffff0d7224 */ /* 0x000fca00078e0000 */
[----:B------:R-:W1:Y:S08]  /*0ad0*/  I2F.RP R0, R13 ;  /* 0x0000000d00007306 */ /* 0x000e700000209400 */
[----:B0-----:R-:W0:Y:S08]  /*0ae0*/  MUFU.RCP R2, R2 ;  /* 0x0000000200027308 */ /* 0x001e300000001000 */
[----:B-1----:R-:W1:Y:S01]  /*0af0*/  MUFU.RCP R0, R0 ;  /* 0x0000000000007308 */ /* 0x002e620000001000 */
[----:B------:R-:W-:Y:S01]  /*0b00*/  IMAD.MOV.U32 R19, RZ, RZ, R25 ;  /* 0x000000ffff137224 */ /* 0x000fe200078e0019 */
[----:B0-----:R-:W-:-:S06]  /*0b10*/  IADD3 R2, R2, 0xffffffe, RZ ;  /* 0x0ffffffe02027810 */ /* 0x001fcc0007ffe0ff */
[----:B------:R-:W0:Y:S01]  /*0b20*/  F2I.FTZ.U32.TRUNC.NTZ R25, R2 ;  /* 0x0000000200197305 */ /* 0x000e22000021f000 */
[----:B------:R-:W-:Y:S01]  /*0b30*/  IMAD.MOV.U32 R18, RZ, RZ, R3 ;  /* 0x000000ffff127224 */ /* 0x000fe200078e0003 */
[----:B-1----:R-:W-:-:S06]  /*0b40*/  IADD3 R0, R0, 0xffffffe, RZ ;  /* 0x0ffffffe00007810 */ /* 0x002fcc0007ffe0ff */
[----:B------:R0:W1:Y:S01]  /*0b50*/  F2I.FTZ.U32.TRUNC.NTZ R3, R0 ;  /* 0x0000000000037305 */ /* 0x000062000021f000 */
[----:B-----5:R-:W-:Y:S02]  /*0b60*/  IMAD.MOV.U32 R24, RZ, RZ, RZ ;  /* 0x000000ffff187224 */ /* 0x020fe400078e00ff */
[----:B0-----:R-:W-:-:S04]  /*0b70*/  IMAD.MOV R0, RZ, RZ, -R25 ;  /* 0x000000ffff007224 */ /* 0x001fc800078e0a19 */
[----:B------:R-:W-:-:S04]  /*0b80*/  IMAD R0, R0, R28, RZ ;  /* 0x0000001c00007224 */ /* 0x000fc800078e02ff */
[----:B------:R-:W-:-:S04]  /*0b90*/  IMAD.HI.U32 R24, R25, R0, R24 ;  /* 0x0000000019187227 */ /* 0x000fc800078e0018 */
[----:B------:R-:W-:Y:S01]  /*0ba0*/  IMAD.MOV.U32 R2, RZ, RZ, RZ ;  /* 0x000000ffff027224 */ /* 0x000fe200078e00ff */
[----:B--2---:R-:W-:Y:S01]  /*0bb0*/  IABS R0, R6 ;  /* 0x0000000600007213 */ /* 0x004fe20000000000 */
[----:B-1----:R-:W-:Y:S01]  /*0bc0*/  IMAD.MOV R6, RZ, RZ, -R3 ;  /* 0x000000ffff067224 */ /* 0x002fe200078e0a03 */
[----:B---3--:R-:W-:Y:S01]  /*0bd0*/  IABS R7, R7 ;  /* 0x0000000700077213 */ /* 0x008fe20000000000 */
[----:B----4-:R-:W-:Y:S01]  /*0be0*/  IMAD.MOV.U32 R10, RZ, RZ, R4 ;  /* 0x000000ffff0a7224 */ /* 0x010fe200078e0004 */
[----:B------:R-:W-:Y:S01]  /*0bf0*/  IABS R4, R5 ;  /* 0x0000000500047213 */ /* 0x000fe20000000000 */
[----:B------:R-:W-:Y:S02]  /*0c00*/  IMAD R6, R6, R13, RZ ;  /* 0x0000000d06067224 */ /* 0x000fe400078e02ff */
[----:B------:R-:W-:-:S04]  /*0c10*/  IMAD.HI.U32 R8, R24, R7, RZ ;  /* 0x0000000718087227 */ /* 0x000fc800078e00ff */
[----:B------:R-:W-:-:S04]  /*0c20*/  IMAD.HI.U32 R5, R24, R4, RZ ;  /* 0x0000000418057227 */ /* 0x000fc800078e00ff */
[----:B------:R-:W-:Y:S02]  /*0c30*/  IMAD.MOV.U32 R13, RZ, RZ, R9 ;  /* 0x000000ffff0d7224 */ /* 0x000fe400078e0009 */
[----:B------:R-:W-:-:S04]  /*0c40*/  IMAD.HI.U32 R9, R24, R0, RZ ;  /* 0x0000000018097227 */ /* 0x000fc800078e00ff */
[----:B------:R-:W-:-:S04]  /*0c50*/  IMAD.HI.U32 R3, R3, R6, R2 ;  /* 0x0000000603037227 */ /* 0x000fc800078e0002 */
[----:B------:R-:W-:Y:S02]  /*0c60*/  IMAD.MOV R8, RZ, RZ, -R8 ;  /* 0x000000ffff087224 */ /* 0x000fe400078e0a08 */
[----:B------:R-:W-:Y:S02]  /*0c70*/  IMAD.MOV R5, RZ, RZ, -R5 ;  /* 0x000000ffff057224 */ /* 0x000fe400078e0a05 */
[----:B------:R-:W-:Y:S01]  /*0c80*/  IMAD.MOV R2, RZ, RZ, -R9 ;  /* 0x000000ffff027224 */ /* 0x000fe200078e0a09 */
[----:B------:R0:W-:Y:S01]  /*0c90*/  STL [R1+0x2c], R3 ;  /* 0x00002c0301007387 */ /* 0x0001e20000100800 */
[C---:B------:R-:W-:Y:S02]  /*0ca0*/  IMAD R7, R28.reuse, R8, R7 ;  /* 0x000000081c077224 */ /* 0x040fe400078e0207 */
[----:B------:R-:W-:-:S03]  /*0cb0*/  IMAD R2, R28, R2, R0 ;  /* 0x000000021c027224 */ /* 0x000fc600078e0200 */
[----:B------:R-:W-:Y:S01]  /*0cc0*/  STL [R1+0x10], R7 ;  /* 0x0000100701007387 */ /* 0x000fe20000100800 */
[----:B0-----:R-:W-:Y:S01]  /*0cd0*/  IMAD R3, R28, R5, R4 ;  /* 0x000000051c037224 */ /* 0x001fe200078e0204 */
[----:B------:R-:W-:-:S04]  /*0ce0*/  IABS R6, R18 ;  /* 0x0000001200067213 */ /* 0x000fc80000000000 */
[----:B------:R-:W-:Y:S04]  /*0cf0*/  STL [R1+0xc], R3 ;  /* 0x00000c0301007387 */ /* 0x000fe80000100800 */
[----:B------:R0:W-:Y:S01]  /*0d00*/  STL [R1+0x8], R2 ;  /* 0x0000080201007387 */ /* 0x0001e20000100800 */
[C---:B------:R-:W-:Y:S01]  /*0d10*/  IMAD.HI.U32 R9, R24.reuse, R6, RZ ;  /* 0x0000000618097227 */ /* 0x040fe200078e00ff */
[----:B------:R-:W-:Y:S02]  /*0d20*/  IABS R4, R19 ;  /* 0x0000001300047213 */ /* 0x000fe40000000000 */
[----:B0-----:R-:W-:Y:S02]  /*0d30*/  IABS R2, R11 ;  /* 0x0000000b00027213 */ /* 0x001fe40000000000 */
[----:B------:R-:W2:Y:S01]  /*0d40*/  LDL R11, [R1+0x7f8] ;  /* 0x0007f800010b7983 */ /* 0x000ea20000100800 */
[----:B------:R-:W-:Y:S01]  /*0d50*/  IABS R0, R12 ;  /* 0x0000000c00007213 */ /* 0x000fe20000000000 */
[----:B------:R-:W-:Y:S01]  /*0d60*/  IMAD.MOV R9, RZ, RZ, -R9 ;  /* 0x000000ffff097224 */ /* 0x000fe200078e0a09 */
[----:B------:R-:W-:Y:S01]  /*0d70*/  IABS R3, R10 ;  /* 0x0000000a00037213 */ /* 0x000fe20000000000 */
[C---:B------:R-:W-:Y:S01]  /*0d80*/  IMAD.HI.U32 R8, R24.reuse, R4, RZ ;  /* 0x0000000418087227 */ /* 0x040fe200078e00ff */
[----:B------:R-:W3:Y:S03]  /*0d90*/  LDL R10, [R1+0x7fc] ;  /* 0x0007fc00010a7983 */ /* 0x000ee60000100800 */
[----:B------:R-:W-:-:S04]  /*0da0*/  IMAD.HI.U32 R7, R24, R0, RZ ;  /* 0x0000000018077227 */ /* 0x000fc800078e00ff */
[----:B------:R-:W-:-:S04]  /*0db0*/  IMAD.HI.U32 R5, R24, R2, RZ ;  /* 0x0000000218057227 */ /* 0x000fc800078e00ff */
[----:B------:R-:W-:Y:S02]  /*0dc0*/  IMAD R9, R28, R9, R6 ;  /* 0x000000091c097224 */ /* 0x000fe400078e0206 */
[----:B------:R-:W-:-:S04]  /*0dd0*/  IMAD.HI.U32 R6, R24, R3, RZ ;  /* 0x0000000318067227 */ /* 0x000fc800078e00ff */
[----:B------:R-:W-:Y:S02]  /*0de0*/  IMAD.MOV R8, RZ, RZ, -R8 ;  /* 0x000000ffff087224 */ /* 0x000fe400078e0a08 */
[----:B------:R-:W-:Y:S02]  /*0df0*/  IMAD.MOV R7, RZ, RZ, -R7 ;  /* 0x000000ffff077224 */ /* 0x000fe400078e0a07 */
[----:B------:R-:W-:Y:S01]  /*0e00*/  IMAD.MOV R5, RZ, RZ, -R5 ;  /* 0x000000ffff057224 */ /* 0x000fe200078e0a05 */
[----:B------:R0:W-:Y:S01]  /*0e10*/  STL [R1+0x4], R9 ;  /* 0x0000040901007387 */ /* 0x0001e20000100800 */
[----:B------:R-:W-:Y:S02]  /*0e20*/  IMAD.MOV R6, RZ, RZ, -R6 ;  /* 0x000000ffff067224 */ /* 0x000fe400078e0a06 */
[C---:B------:R-:W-:Y:S01]  /*0e30*/  IMAD R8, R28.reuse, R8, R4 ;  /* 0x000000081c087224 */ /* 0x040fe200078e0204 */
[----:B------:R-:W4:Y:S01]  /*0e40*/  LDL R19, [R1+0x7ec] ;  /* 0x0007ec0001137983 */ /* 0x000f220000100800 */
[----:B------:R-:W-:-:S02]  /*0e50*/  IMAD R0, R28, R7, R0 ;  /* 0x000000071c007224 */ /* 0x000fc400078e0200 */
[C---:B------:R-:W-:Y:S02]  /*0e60*/  IMAD R2, R28.reuse, R5, R2 ;  /* 0x000000051c027224 */ /* 0x040fe400078e0202 */
[----:B------:R-:W-:Y:S01]  /*0e70*/  IMAD R3, R28, R6, R3 ;  /* 0x000000061c037224 */ /* 0x000fe200078e0203 */
[----:B------:R3:W-:Y:S01]  /*0e80*/  STL [R1], R8 ;  /* 0x0000000801007387 */ /* 0x0007e20000100800 */
[----:B------:R-:W-:-:S03]  /*0e90*/  IABS R5, R14 ;  /* 0x0000000e00057213 */ /* 0x000fc60000000000 */
[----:B------:R-:W-:Y:S04]  /*0ea0*/  STL [R1+0x8a4], R0 ;  /* 0x0008a40001007387 */ /* 0x000fe80000100800 */
[----:B------:R-:W-:Y:S04]  /*0eb0*/  STL [R1+0x8a8], R2 ;  /* 0x0008a80201007387 */ /* 0x000fe80000100800 */
[----:B------:R-:W-:Y:S01]  /*0ec0*/  STL [R1+0x8ac], R3 ;  /* 0x0008ac0301007387 */ /* 0x000fe20000100800 */
[----:B------:R-:W-:-:S03]  /*0ed0*/  IABS R4, R13 ;  /* 0x0000000d00047213 */ /* 0x000fc60000000000 */
[----:B------:R-:W4:Y:S01]  /*0ee0*/  LDL R17, [R1+0x7f0] ;  /* 0x0007f00001117983 */ /* 0x000f220000100800 */
[----:B------:R-:W-:-:S03]  /*0ef0*/  IABS R6, R15 ;  /* 0x0000000f00067213 */ /* 0x000fc60000000000 */
[----:B------:R-:W4:Y:S04]  /*0f00*/  LDL R14, [R1+0x7e4] ;  /* 0x0007e400010e7983 */ /* 0x000f280000100800 */
[----:B------:R-:W4:Y:S04]  /*0f10*/  LDL R13, [R1+0x7e0] ;  /* 0x0007e000010d7983 */ /* 0x000f280000100800 */
[----:B------:R-:W4:Y:S01]  /*0f20*/  LDL R15, [R1+0x7d4] ;  /* 0x0007d400010f7983 */ /* 0x000f220000100800 */
[----:B0-----:R-:W-:-:S04]  /*0f30*/  IMAD.HI.U32 R9, R24, R5, RZ ;  /* 0x0000000518097227 */ /* 0x001fc800078e00ff */
[----:B------:R-:W-:-:S04]  /*0f40*/  IMAD.MOV R9, RZ, RZ, -R9 ;  /* 0x000000ffff097224 */ /* 0x000fc800078e0a09 */
[----:B------:R-:W-:Y:S02]  /*0f50*/  IMAD R5, R28, R9, R5 ;  /* 0x000000091c057224 */ /* 0x000fe400078e0205 */
[----:B------:R-:W-:-:S04]  /*0f60*/  IMAD.HI.U32 R12, R24, R6, RZ ;  /* 0x00000006180c7227 */ /* 0x000fc800078e00ff */
[----:B------:R-:W-:-:S04]  /*0f70*/  IMAD.MOV R12, RZ, RZ, -R12 ;  /* 0x000000ffff0c7224 */ /* 0x000fc800078e0a0c */
[----:B------:R-:W-:Y:S01]  /*0f80*/  IMAD R6, R28, R12, R6 ;  /* 0x0000000c1c067224 */ /* 0x000fe200078e0206 */
[----:B--2---:R-:W-:Y:S01]  /*0f90*/  IABS R7, R11 ;  /* 0x0000000b00077213 */ /* 0x004fe20000000000 */
[----:B------:R-:W-:-:S04]  /*0fa0*/  IMAD.HI.U32 R11, R24, R4, RZ ;  /* 0x00000004180b7227 */ /* 0x000fc800078e00ff */
[----:B------:R-:W-:-:S04]  /*0fb0*/  IMAD.MOV R11, RZ, RZ, -R11 ;  /* 0x000000ffff0b7224 */ /* 0x000fc800078e0a0b */
[----:B------:R-:W-:Y:S01]  /*0fc0*/  IMAD R4, R28, R11, R4 ;  /* 0x0000000b1c047224 */ /* 0x000fe200078e0204 */
[----:B---3--:R-:W-:-:S04]  /*0fd0*/  IABS R8, R10 ;  /* 0x0000000a00087213 */ /* 0x008fc80000000000 */
[----:B------:R-:W-:Y:S04]  /*0fe0*/  STL [R1+0x8b0], R4 ;  /* 0x0008b00401007387 */ /* 0x000fe80000100800 */
[----:B------:R-:W-:Y:S04]  /*0ff0*/  STL [R1+0x8b4], R5 ;  /* 0x0008b40501007387 */ /* 0x000fe80000100800 */
[----:B------:R-:W2:Y:S01]  /*1000*/  LDL R18, [R1+0x7d8] ;  /* 0x0007d80001127983 */ /* 0x000ea20000100800 */
[----:B------:R-:W-:-:S04]  /*1010*/  IMAD.HI.U32 R10, R24, R7, RZ ;  /* 0x00000007180a7227 */ /* 0x000fc800078e00ff */
[----:B------:R-:W-:Y:S01]  /*1020*/  IMAD.HI.U32 R11, R24, R8, RZ ;  /* 0x00000008180b7227 */ /* 0x000fe200078e00ff */
[----:B----4-:R-:W-:Y:S02]  /*1030*/  IABS R9, R19 ;  /* 0x0000001300097213 */ /* 0x010fe40000000000 */
[----:B------:R-:W3:Y:S01]  /*1040*/  LDL R19, [R1+0x7c8] ;  /* 0x0007c80001137983 */ /* 0x000ee20000100800 */
[----:B------:R-:W-:Y:S02]  /*1050*/  IMAD.MOV R10, RZ, RZ, -R10 ;  /* 0x000000ffff0a7224 */ /* 0x000fe400078e0a0a */
[----:B------:R-:W-:Y:S02]  /*1060*/  IMAD.MOV R11, RZ, RZ, -R11 ;  /* 0x000000ffff0b7224 */ /* 0x000fe400078e0a0b */
[C---:B------:R-:W-:Y:S02]  /*1070*/  IMAD R7, R28.reuse, R10, R7 ;  /* 0x0000000a1c077224 */ /* 0x040fe400078e0207 */
[----:B------:R-:W-:Y:S01]  /*1080*/  IMAD R8, R28, R11, R8 ;  /* 0x0000000b1c087224 */ /* 0x000fe200078e0208 */
[----:B------:R0:W-:Y:S01]  /*1090*/  STL [R1+0x8a0], R6 ;  /* 0x0008a00601007387 */ /* 0x0001e20000100800 */
[----:B------:R-:W-:-:S03]  /*10a0*/  IMAD.HI.U32 R16, R24, R9, RZ ;  /* 0x0000000918107227 */ /* 0x000fc600078e00ff */
[----:B------:R1:W-:Y:S01]  /*10b0*/  STL [R1+0x89c], R7 ;  /* 0x00089c0701007387 */ /* 0x0003e20000100800 */
[----:B------:R-:W-:Y:S02]  /*10c0*/  IABS R10, R17 ;  /* 0x00000011000a7213 */ /* 0x000fe40000000000 */
[----:B------:R-:W-:-:S03]  /*10d0*/  IABS R12, R14 ;  /* 0x0000000e000c7213 */ /* 0x000fc60000000000 */
[C---:B------:R-:W-:Y:S01]  /*10e0*/  IMAD.HI.U32 R14, R24.reuse, R10, RZ ;  /* 0x0000000a180e7227 */ /* 0x040fe200078e00ff */
[----:B------:R4:W-:Y:S01]  /*10f0*/  STL [R1+0x898], R8 ;  /* 0x0008980801007387 */ /* 0x0009e20000100800 */
[----:B------:R-:W-:Y:S02]  /*1100*/  IABS R11, R13 ;  /* 0x0000000d000b7213 */ /* 0x000fe40000000000 */
[----:B------:R-:W-:Y:S01]  /*1110*/  IMAD.MOV R16, RZ, RZ, -R16 ;  /* 0x000000ffff107224 */ /* 0x000fe200078e0a10 */
[----:B------:R-:W4:Y:S01]  /*1120*/  LDL R25, [R1+0x7b8] ;  /* 0x0007b80001197983 */ /* 0x000f220000100800 */
[----:B------:R-:W-:Y:S01]  /*1130*/  IABS R13, R15 ;  /* 0x0000000f000d7213 */ /* 0x000fe20000000000 */
[----:B------:R-:W-:-:S04]  /*1140*/  IMAD.HI.U32 R15, R24, R12, RZ ;  /* 0x0000000c180f7227 */ /* 0x000fc800078e00ff */
[----:B------:R-:W-:Y:S02]  /*1150*/  IMAD.MOV R14, RZ, RZ, -R14 ;  /* 0x000000ffff0e7224 */ /* 0x000fe400078e0a0e */
[----:B------:R-:W-:Y:S02]  /*1160*/  IMAD.MOV R15, RZ, RZ, -R15 ;  /* 0x000000ffff0f7224 */ /* 0x000fe400078e0a0f */
[C---:B------:R-:W-:Y:S02]  /*1170*/  IMAD R9, R28.reuse, R16, R9 ;  /* 0x000000101c097224 */ /* 0x040fe400078e0209 */
[C---:B------:R-:W-:Y:S02]  /*1180*/  IMAD R10, R28.reuse, R14, R10 ;  /* 0x0000000e1c0a7224 */ /* 0x040fe400078e020a */
[----:B------:R-:W-:Y:S01]  /*1190*/  IMAD R12, R28, R15, R12 ;  /* 0x0000000f1c0c7224 */ /* 0x000fe200078e020c */
[----:B------:R-:W-:Y:S04]  /*11a0*/  STL [R1+0x8b8], R9 ;  /* 0x0008b80901007387 */ /* 0x000fe80000100800 */
[----:B------:R1:W-:Y:S04]  /*11b0*/  STL [R1+0x894], R10 ;  /* 0x0008940a01007387 */ /* 0x0003e80000100800 */
[----:B------:R1:W-:Y:S04]  /*11c0*/  STL [R1+0x890], R12 ;  /* 0x0008900c01007387 */ /* 0x0003e80000100800 */
[----:B0-----:R-:W4:Y:S01]  /*11d0*/  LDL R6, [R1+0x76c] ;  /* 0x00076c0001067983 */ /* 0x001f220000100800 */
[----:B------:R-:W-:-:S03]  /*11e0*/  IMAD.HI.U32 R17, R24, R11, RZ ;  /* 0x0000000b18117227 */ /* 0x000fc600078e00ff */
[----:B------:R-:W4:Y:S01]  /*11f0*/  LDL R5, [R1+0x7a0] ;  /* 0x0007a00001057983 */ /* 0x000f220000100800 */
[----:B------:R-:W-:Y:S02]  /*1200*/  IMAD.MOV R17, RZ, RZ, -R17 ;  /* 0x000000ffff117224 */ /* 0x000fe400078e0a11 */
[----:B------:R-:W-:Y:S01]  /*1210*/  IMAD.HI.U32 R16, R24, R13, RZ ;  /* 0x0000000d18107227 */ /* 0x000fe200078e00ff */
[----:B------:R-:W4:Y:S03]  /*1220*/  LDL R4, [R1+0x7a4] ;  /* 0x0007a40001047983 */ /* 0x000f260000100800 */
[C---:B------:R-:W-:Y:S01]  /*1230*/  IMAD R11, R28.reuse, R17, R11 ;  /* 0x000000111c0b7224 */ /* 0x040fe200078e020b */
[----:B------:R-:W-:Y:S01]  /*1240*/  IABS R17, R21 ;  /* 0x0000001500117213 */ /* 0x000fe20000000000 */
[----:B------:R-:W-:Y:S01]  /*1250*/  IMAD.MOV R16, RZ, RZ, -R16 ;  /* 0x000000ffff107224 */ /* 0x000fe200078e0a10 */
[----:B------:R-:W4:Y:S03]  /*1260*/  LDL R2, [R1+0x7a8] ;  /* 0x0007a80001027983 */ /* 0x000f260000100800 */
[----:B------:R-:W-:Y:S01]  /*1270*/  IMAD R13, R28, R16, R13 ;  /* 0x000000101c0d7224 */ /* 0x000fe200078e020d */
[----:B------:R-:W-:Y:S01]  /*1280*/  IABS R16, R22 ;  /* 0x0000001600107213 */ /* 0x000fe20000000000 */
[----:B------:R-:W4:Y:S04]  /*1290*/  LDL R0, [R1+0x794] ;  /* 0x0007940001007983 */ /* 0x000f280000100800 */
[----:B------:R-:W-:Y:S01]  /*12a0*/  IMAD.HI.U32 R22, R24, R16, RZ ;  /* 0x0000001018167227 */ /* 0x000fe200078e00ff */
[----:B------:R-:W4:Y:S03]  /*12b0*/  LDL.LU R3, [R1+0x2c] ;  /* 0x00002c0001037983 */ /* 0x000f260000300800 */
[----:B------:R-:W-:-:S04]  /*12c0*/  IMAD.MOV R22, RZ, RZ, -R22 ;  /* 0x000000ffff167224 */ /* 0x000fc800078e0a16 */
[----:B------:R-:W-:Y:S01]  /*12d0*/  IMAD R16, R28, R22, R16 ;  /* 0x000000161c107224 */ /* 0x000fe200078e0210 */
[----:B------:R-:W-:-:S05]  /*12e0*/  IABS R22, R26 ;  /* 0x0000001a00167213 */ /* 0x000fca0000000000 */
[----:B-1----:R-:W-:Y:S01]  /*12f0*/  IMAD.HI.U32 R7, R24, R22, RZ ;  /* 0x0000001618077227 */ /* 0x002fe200078e00ff */
[----:B--2---:R-:W-:-:S05]  /*1300*/  IABS R14, R18 ;  /* 0x00000012000e7213 */ /* 0x004fca0000000000 */
[C---:B------:R-:W-:Y:S01]  /*1310*/  IMAD.HI.U32 R21, R24.reuse, R14, RZ ;  /* 0x0000000e18157227 */ /* 0x040fe200078e00ff */
[----:B------:R-:W-:Y:S02]  /*1320*/  IABS R18, R20 ;  /* 0x0000001400127213 */ /* 0x000fe40000000000 */
[----:B---3--:R-:W-:Y:S01]  /*1330*/  IABS R15, R19 ;  /* 0x00000013000f7213 */ /* 0x008fe20000000000 */
[----:B------:R-:W-:Y:S02]  /*1340*/  IMAD.MOV R21, RZ, RZ, -R21 ;  /* 0x000000ffff157224 */ /* 0x000fe400078e0a15 */
[----:B------:R-:W-:-:S04]  /*1350*/  IMAD.HI.U32 R20, R24, R17, RZ ;  /* 0x0000001118147227 */ /* 0x000fc800078e00ff */
[----:B------:R-:W-:-:S04]  /*1360*/  IMAD.HI.U32 R19, R24, R15, RZ ;  /* 0x0000000f18137227 */ /* 0x000fc800078e00ff */
[----:B------:R-:W-:Y:S02]  /*1370*/  IMAD R14, R28, R21, R14 ;  /* 0x000000151c0e7224 */ /* 0x000fe400078e020e */
[----:B------:R-:W-:-:S04]  /*1380*/  IMAD.HI.U32 R21, R24, R18, RZ ;  /* 0x0000001218157227 */ /* 0x000fc800078e00ff */
[----:B------:R-:W-:Y:S02]  /*1390*/  IMAD.MOV R20, RZ, RZ, -R20 ;  /* 0x000000ffff147224 */ /* 0x000fe400078e0a14 */
[----:B------:R-:W-:Y:S02]  /*13a0*/  IMAD.MOV R19, RZ, RZ, -R19 ;  /* 0x000000ffff137224 */ /* 0x000fe400078e0a13 */
[----:B------:R-:W-:Y:S02]  /*13b0*/  IMAD.MOV R21, RZ, RZ, -R21 ;  /* 0x000000ffff157224 */ /* 0x000fe400078e0a15 */
[C---:B------:R-:W-:Y:S01]  /*13c0*/  IMAD R17, R28.reuse, R20, R17 ;  /* 0x000000141c117224 */ /* 0x040fe200078e0211 */
[----:B------:R-:W-:Y:S01]  /*13d0*/  IABS R20, R29 ;  /* 0x0000001d00147213 */ /* 0x000fe20000000000 */
[C---:B------:R-:W-:Y:S02]  /*13e0*/  IMAD R15, R28.reuse, R19, R15 ;  /* 0x000000131c0f7224 */ /* 0x040fe400078e020f */
[----:B------:R-:W-:Y:S01]  /*13f0*/  IMAD R18, R28, R21, R18 ;  /* 0x000000151c127224 */ /* 0x000fe200078e0212 */
[----:B----4-:R-:W-:-:S02]  /*1400*/  IABS R19, R25 ;  /* 0x0000001900137213 */ /* 0x010fc40000000000 */
[----:B------:R-:W-:Y:S01]  /*1410*/  IABS R21, R27 ;  /* 0x0000001b00157213 */ /* 0x000fe20000000000 */
[----:B------:R-:W-:-:S04]  /*1420*/  IMAD.HI.U32 R27, R24, R20, RZ ;  /* 0x00000014181b7227 */ /* 0x000fc800078e00ff */
[----:B------:R-:W-:-:S04]  /*1430*/  IMAD.HI.U32 R25, R24, R19, RZ ;  /* 0x0000001318197227 */ /* 0x000fc800078e00ff */
[----:B------:R-:W-:Y:S02]  /*1440*/  IMAD.MOV R27, RZ, RZ, -R27 ;  /* 0x000000ffff1b7224 */ /* 0x000fe400078e0a1b */
[----:B------:R-:W-:Y:S02]  /*1450*/  IMAD.MOV R25, RZ, RZ, -R25 ;  /* 0x000000ffff197224 */ /* 0x000fe400078e0a19 */
[C---:B------:R-:W-:Y:S02]  /*1460*/  IMAD R20, R28.reuse, R27, R20 ;  /* 0x0000001b1c147224 */ /* 0x040fe400078e0214 */
[----:B------:R-:W-:Y:S02]  /*1470*/  IMAD R19, R28, R25, R19 ;  /* 0x000000191c137224 */ /* 0x000fe400078e0213 */
[----:B------:R-:W-:Y:S01]  /*1480*/  IMAD.MOV R25, RZ, RZ, -R7 ;  /* 0x000000ffff197224 */ /* 0x000fe200078e0a07 */
[----:B------:R-:W-:Y:S02]  /*1490*/  IABS R27, R6 ;  /* 0x00000006001b7213 */ /* 0x000fe40000000000 */
[----:B------:R-:W2:Y:S04]  /*14a0*/  LDL.LU R6, [R1+0x10] ;  /* 0x0000100001067983 */ /* 0x000ea80000300800 */
[----:B------:R-:W3:Y:S04]  /*14b0*/  LDL.LU R7, [R1+0xc] ;  /* 0x00000c0001077983 */ /* 0x000ee80000300800 */
[----:B------:R-:W4:Y:S04]  /*14c0*/  LDL.LU R8, [R1+0x8] ;  /* 0x0000080001087983 */ /* 0x000f280000300800 */
[----:B------:R-:W4:Y:S01]  /*14d0*/  LDL.LU R10, [R1+0x4] ;  /* 0x00000400010a7983 */ /* 0x000f220000300800 */
[----:B------:R-:W-:Y:S01]  /*14e0*/  IABS R23, R23 ;  /* 0x0000001700177213 */ /* 0x000fe20000000000 */
[----:B------:R-:W-:-:S02]  /*14f0*/  IMAD.HI.U32 R26, R24, R21, RZ ;  /* 0x00000015181a7227 */ /* 0x000fc400078e00ff */
[----:B------:R-:W4:Y:S02]  /*1500*/  LDL.LU R12, [R1] ;  /* 0x00000000010c7983 */ /* 0x000f240000300800 */
[----:B------:R-:W-:-:S04]  /*1510*/  IMAD.HI.U32 R29, R24, R23, RZ ;  /* 0x00000017181d7227 */ /* 0x000fc800078e00ff */
[----:B------:R-:W-:Y:S02]  /*1520*/  IMAD.MOV R26, RZ, RZ, -R26 ;  /* 0x000000ffff1a7224 */ /* 0x000fe400078e0a1a */
[C---:B------:R-:W-:Y:S02]  /*1530*/  IMAD R22, R28.reuse, R25, R22 ;  /* 0x000000191c167224 */ /* 0x040fe400078e0216 */
[----:B------:R-:W-:Y:S02]  /*1540*/  IMAD.MOV R29, RZ, RZ, -R29 ;  /* 0x000000ffff1d7224 */ /* 0x000fe400078e0a1d */
[C---:B------:R-:W-:Y:S01]  /*1550*/  IMAD R21, R28.reuse, R26, R21 ;  /* 0x0000001a1c157224 */ /* 0x040fe200078e0215 */
[----:B------:R-:W-:Y:S01]  /*1560*/  IABS R26, R5 ;  /* 0x00000005001a7213 */ /* 0x000fe20000000000 */
[----:B------:R-:W-:Y:S01]  /*1570*/  IMAD.MOV.U32 R25, RZ, RZ, R27 ;  /* 0x000000ffff197224 */ /* 0x000fe200078e001b */
[----:B------:R-:W-:Y:S01]  /*1580*/  IABS R27, R4 ;  /* 0x00000004001b7213 */ /* 0x000fe20000000000 */
[----:B------:R-:W-:Y:S01]  /*1590*/  IMAD R23, R28, R29, R23 ;  /* 0x0000001d1c177224 */ /* 0x000fe200078e0217 */
[----:B------:R-:W-:Y:S01]  /*15a0*/  IABS R29, R2 ;  /* 0x00000002001d7213 */ /* 0x000fe20000000000 */
[----:B------:R-:W-:Y:S01]  /*15b0*/  IMAD.HI.U32 R4, R24, R25, RZ ;  /* 0x0000001918047227 */ /* 0x000fe200078e00ff */
[----:B------:R-:W-:-:S03]  /*15c0*/  IABS R0, R0 ;  /* 0x0000000000007213 */ /* 0x000fc60000000000 */
[----:B------:R-:W-:-:S04]  /*15d0*/  IMAD.HI.U32 R2, R24, R26, RZ ;  /* 0x0000001a18027227 */ /* 0x000fc800078e00ff */
[----:B------:R-:W-:Y:S02]  /*15e0*/  IMAD.MOV R9, RZ, RZ, -R4 ;  /* 0x000000ffff097224 */ /* 0x000fe400078e0a04 */
[----:B------:R-:W-:Y:S02]  /*15f0*/  IMAD.MOV R5, RZ, RZ, -R2 ;  /* 0x000000ffff057224 */ /* 0x000fe400078e0a02 */
[----:B------:R-:W-:-:S04]  /*1600*/  IMAD.HI.U32 R4, R24, R27, RZ ;  /* 0x0000001b18047227 */ /* 0x000fc800078e00ff */
[----:B------:R-:W-:-:S04]  /*1610*/  IMAD.HI.U32 R2, R24, R29, RZ ;  /* 0x0000001d18027227 */ /* 0x000fc800078e00ff */
[C---:B------:R-:W-:Y:S02]  /*1620*/  IMAD R24, R28.reuse, R9, R25 ;  /* 0x000000091c187224 */ /* 0x040fe400078e0219 */
[----:B------:R-:W-:Y:S01]  /*1630*/  IMAD.HI.U32 R3, R3, R0, RZ ;  /* 0x0000000003037227 */ /* 0x000fe200078e00ff */
[----:B------:R-:W4:Y:S02]  /*1640*/  LDL.LU R9, [R1+0x8b8] ;  /* 0x0008b80001097983 */ /* 0x000f240000300800 */
[C---:B------:R-:W-:Y:S01]  /*1650*/  ISETP.GT.U32.AND P6, PT, R28.reuse, R24, PT ;  /* 0x000000181c00720c */ /* 0x040fe20003fc4070 */
[----:B------:R-:W-:Y:S02]  /*1660*/  IMAD R25, R28, R5, R26 ;  /* 0x000000051c197224 */ /* 0x000fe400078e021a */
[----:B------:R-:W-:Y:S01]  /*1670*/  IMAD.MOV R28, RZ, RZ, -R3 ;  /* 0x000000ffff1c7224 */ /* 0x000fe200078e0a03 */
[----:B------:R-:W4:Y:S01]  /*1680*/  LDL.LU R5, [R1+0x8b4] ;  /* 0x0008b40001057983 */ /* 0x000f220000300800 */
[----:B------:R-:W-:-:S03]  /*1690*/  IMAD.MOV R26, RZ, RZ, -R4 ;  /* 0x000000ffff1a7224 */ /* 0x000fc600078e0a04 */
[----:B------:R-:W4:Y:S01]  /*16a0*/  LDL.LU R4, [R1+0x8b0] ;  /* 0x0008b00001047983 */ /* 0x000f220000300800 */
[----:B------:R-:W-:-:S03]  /*16b0*/  IMAD.MOV R2, RZ, RZ, -R2 ;  /* 0x000000ffff027224 */ /* 0x000fc600078e0a02 */
[----:B------:R-:W4:Y:S04]  /*16c0*/  LDL.LU R3, [R1+0x8ac] ;  /* 0x0008ac0001037983 */ /* 0x000f280000300800 */
[----:B------:R0:W-:Y:S02]  /*16d0*/  STL [R1+0x1c], R28 ;  /* 0x00001c1c01007387 */ /* 0x0001e40000100800 */
[----:B0-----:R-:W-:-:S05]  /*16e0*/  IABS R28, c[0x0][0x17c] ;  /* 0x00005f00001c7a13 */ /* 0x001fca0000000000 */
[C---:B------:R-:W-:Y:S02]  /*16f0*/  IMAD R26, R28.reuse, R26, R27 ;  /* 0x0000001a1c1a7224 */ /* 0x040fe400078e021b */
[C---:B------:R-:W-:Y:S02]  /*1700*/  IMAD R27, R28.reuse, R2, R29 ;  /* 0x000000021c1b7224 */ /* 0x040fe400078e021d */
[----:B------:R-:W4:Y:S01]  /*1710*/  LDL.LU R2, [R1+0x8a8] ;  /* 0x0008a80001027983 */ /* 0x000f220000300800 */
[C---:B--2---:R-:W-:Y:S02]  /*1720*/  ISETP.GT.U32.AND P4, PT, R28.reuse, R6, PT ;  /* 0x000000061c00720c */ /* 0x044fe40003f84070 */
[C---:B---3--:R-:W-:Y:S02]  /*1730*/  ISETP.GT.U32.AND P5, PT, R28.reuse, R7, PT ;  /* 0x000000071c00720c */ /* 0x048fe40003fa4070 */
[C---:B----4-:R-:W-:Y:S02]  /*1740*/  ISETP.GT.U32.AND P1, PT, R28.reuse, R8, PT ;  /* 0x000000081c00720c */ /* 0x050fe40003f24070 */
[----:B------:R-:W-:-:S02]  /*1750*/  ISETP.GT.U32.AND P0, PT, R28, R10, PT ;  /* 0x0000000a1c00720c */ /* 0x000fc40003f04070 */
[----:B------:R-:W2:Y:S01]  /*1760*/  LDL.LU R28, [R1+0x1c] ;  /* 0x00001c00011c7983 */ /* 0x000ea20000300800 */
[----:B------:R-:W-:-:S05]  /*1770*/  IABS R29, c[0x0][0x178] ;  /* 0x00005e00001d7a13 */ /* 0x000fca0000000000 */
[----:B--2---:R-:W-:Y:S02]  /*1780*/  IMAD R29, R29, R28, R0 ;  /* 0x0000001c1d1d7224 */ /* 0x004fe400078e0200 */
[----:B------:R-:W2:Y:S01]  /*1790*/  LDL.LU R0, [R1+0x8a4] ;  /* 0x0008a40001007983 */ /* 0x000ea20000300800 */
[----:B------:R-:W-:-:S04]  /*17a0*/  IABS R28, c[0x0][0x17c] ;  /* 0x00005f00001c7a13 */ /* 0x000fc80000000000 */
[----:B------:R-:W-:Y:S01]  /*17b0*/  ISETP.GT.U32.AND P2, PT, R28, R12, PT ;  /* 0x0000000c1c00720c */ /* 0x000fe20003f44070 */
[--C-:B------:R-:W-:Y:S02]  /*17c0*/  @!P6 IMAD.IADD R24, R24, 0x1, -R28.reuse ;  /* 0x000000011818e824 */ /* 0x100fe400078e0a1c */
[--C-:B------:R-:W-:Y:S02]  /*17d0*/  @!P4 IMAD.IADD R6, R6, 0x1, -R28.reuse ;  /* 0x000000010606c824 */ /* 0x100fe400078e0a1c */
[--C-:B------:R-:W-:Y:S01]  /*17e0*/  @!P1 IMAD.IADD R8, R8, 0x1, -R28.reuse ;  /* 0x0000000108089824 */ /* 0x100fe200078e0a1c */
[C---:B------:R-:W-:Y:S02]  /*17f0*/  ISETP.GT.U32.AND P4, PT, R28.reuse, R24, PT ;  /* 0x000000181c00720c */ /* 0x040fe40003f84070 */
[----:B------:R-:W-:Y:S01]  /*1800*/  ISETP.GT.U32.AND P1, PT, R28, R6, PT ;  /* 0x000000061c00720c */ /* 0x000fe20003f24070 */
[--C-:B------:R-:W-:Y:S02]  /*1810*/  @!P5 IMAD.IADD R7, R7, 0x1, -R28.reuse ;  /* 0x000000010707d824 */ /* 0x100fe400078e0a1c */
[----:B------:R-:W-:-:S02]  /*1820*/  @!P0 IMAD.IADD R10, R10, 0x1, -R28 ;  /* 0x000000010a0a8824 */ /* 0x000fc400078e0a1c */
[--C-:B------:R-:W-:Y:S01]  /*1830*/  @!P2 IMAD.IADD R12, R12, 0x1, -R28.reuse ;  /* 0x000000010c0ca824 */ /* 0x100fe200078e0a1c */
[C---:B------:R-:W-:Y:S02]  /*1840*/  ISETP.GT.U32.AND P0, PT, R28.reuse, R7, PT ;  /* 0x000000071c00720c */ /* 0x040fe40003f04070 */
[C---:B------:R-:W-:Y:S02]  /*1850*/  ISETP.GT.U32.AND P2, PT, R28.reuse, R8, PT ;  /* 0x000000081c00720c */ /* 0x040fe40003f44070 */
[----:B------:R-:W-:Y:S01]  /*1860*/  ISETP.GT.U32.AND P5, PT, R28, R12, PT ;  /* 0x0000000c1c00720c */ /* 0x000fe20003fa4070 */
[--C-:B------:R-:W-:Y:S02]  /*1870*/  @!P4 IMAD.IADD R24, R24, 0x1, -R28.reuse ;  /* 0x000000011818c824 */ /* 0x100fe400078e0a1c */
[--C-:B------:R-:W-:Y:S01]  /*1880*/  @!P1 IMAD.IADD R6, R6, 0x1, -R28.reuse ;  /* 0x0000000106069824 */ /* 0x100fe200078e0a1c */
[----:B------:R-:W-:Y:S04]  /*1890*/  STL [R1+0x14], R29 ;  /* 0x0000141d01007387 */ /* 0x000fe80000100800 */
[----:B------:R-:W-:Y:S01]  /*18a0*/  STL [R1+0x85c], R24 ;  /* 0x00085c1801007387 */ /* 0x000fe20000100800 */
[----:B------:R-:W-:-:S03]  /*18b0*/  @!P0 IMAD.IADD R7, R7, 0x1, -R28 ;  /* 0x0000000107078824 */ /* 0x000fc600078e0a1c */
[----:B------:R0:W-:Y:S01]  /*18c0*/  STL [R1+0x10], R6 ;  /* 0x0000100601007387 */ /* 0x0001e20000100800 */
[--C-:B------:R-:W-:Y:S02]  /*18d0*/  @!P2 IMAD.IADD R8, R8, 0x1, -R28.reuse ;  /* 0x000000010808a824 */ /* 0x100fe400078e0a1c */
[----:B------:R-:W-:Y:S01]  /*18e0*/  @!P5 IMAD.IADD R12, R12, 0x1, -R28 ;  /* 0x000000010c0cd824 */ /* 0x000fe200078e0a1c */
[----:B0-----:R-:W3:Y:S04]  /*18f0*/  LDL.LU R6, [R1+0x8a0] ;  /* 0x0008a00001067983 */ /* 0x001ee80000300800 */
[----:B------:R0:W-:Y:S04]  /*1900*/  STL [R1+0xc], R7 ;  /* 0x00000c0701007387 */ /* 0x0001e80000100800 */
[----:B0-----:R-:W4:Y:S04]  /*1910*/  LDL.LU R7, [R1+0x89c] ;  /* 0x00089c0001077983 */ /* 0x001f280000300800 */
[----:B------:R0:W-:Y:S04]  /*1920*/  STL [R1+0x8], R8 ;  /* 0x0000080801007387 */ /* 0x0001e80000100800 */
[----:B0-----:R-:W4:Y:S01]  /*1930*/  LDL.LU R8, [R1+0x898] ;  /* 0x0008980001087983 */ /* 0x001f220000300800 */
[----:B--2---:R-:W-:-:S13]  /*1940*/  ISETP.GT.U32.AND P3, PT, R28, R0, PT ;  /* 0x000000001c00720c */ /* 0x004fda0003f64070 */
[----:B------:R-:W-:Y:S01]  /*1950*/  @!P3 IMAD.IADD R0, R0, 0x1, -R28 ;  /* 0x000000010000b824 */ /* 0x000fe200078e0a1c */
[----:B------:R-:W-:-:S13]  /*1960*/  ISETP.GT.U32.AND P3, PT, R28, R10, PT ;  /* 0x0000000a1c00720c */ /* 0x000fda0003f64070 */
[----:B------:R-:W-:-:S05]  /*1970*/  @!P3 IMAD.IADD R10, R10, 0x1, -R28 ;  /* 0x000000010a0ab824 */ /* 0x000fca00078e0a1c */
[----:B------:R0:W-:Y:S04]  /*1980*/  STL [R1+0x4], R10 ;  /* 0x0000040a01007387 */ /* 0x0001e80000100800 */
[----:B0-----:R-:W2:Y:S04]  /*1990*/  LDL.LU R10, [R1+0x894] ;  /* 0x00089400010a7983 */ /* 0x001ea80000300800 */
[----:B------:R0:W-:Y:S04]  /*19a0*/  STL [R1], R12 ;  /* 0x0000000c01007387 */ /* 0x0001e80000100800 */
[----:B0-----:R-:W2:Y:S01]  /*19b0*/  LDL.LU R12, [R1+0x890] ;  /* 0x00089000010c7983 */ /* 0x001ea20000300800 */
[----:B------:R-:W-:-:S02]  /*19c0*/  ISETP.GT.U32.AND P6, PT, R28, R0, PT ;  /* 0x000000001c00720c */ /* 0x000fc40003fc4070 */
[C---:B------:R-:W-:Y:S02]  /*19d0*/  ISETP.GT.U32.AND P4, PT, R28.reuse, R2, PT ;  /* 0x000000021c00720c */ /* 0x040fe40003f84070 */
[C---:B------:R-:W-:Y:S02]  /*19e0*/  ISETP.GT.U32.AND P1, PT, R28.reuse, R3, PT ;  /* 0x000000031c00720c */ /* 0x040fe40003f24070 */
[C---:B------:R-:W-:Y:S02]  /*19f0*/  ISETP.GT.U32.AND P0, PT, R28.reuse, R4, PT ;  /* 0x000000041c00720c */ /* 0x040fe40003f04070 */
[C---:B------:R-:W-:Y:S02]  /*1a00*/  ISETP.GT.U32.AND P2, PT, R28.reuse, R5, PT ;  /* 0x000000051c00720c */ /* 0x040fe40003f44070 */
[----:B---3--:R-:W-:-:S03]  /*1a10*/  ISETP.GT.U32.AND P3, PT, R28, R6, PT ;  /* 0x000000061c00720c */ /* 0x008fc60003f64070 */
[--C-:B------:R-:W-:Y:S01]  /*1a20*/  @!P6 IMAD.IADD R0, R0, 0x1, -R28.reuse ;  /* 0x000000010000e824 */ /* 0x100fe200078e0a1c */
[----:B----4-:R-:W-:Y:S01]  /*1a30*/  ISETP.GT.U32.AND P5, PT, R28, R7, PT ;  /* 0x000000071c00720c */ /* 0x010fe20003fa4070 */
[--C-:B------:R-:W-:Y:S01]  /*1a40*/  @!P4 IMAD.IADD R2, R2, 0x1, -R28.reuse ;  /* 0x000000010202c824 */ /* 0x100fe200078e0a1c */
[C---:B------:R-:W-:Y:S01]  /*1a50*/  ISETP.GT.U32.AND P6, PT, R28.reuse, R8, PT ;  /* 0x000000081c00720c */ /* 0x040fe20003fc4070 */
[--C-:B------:R-:W-:Y:S01]  /*1a60*/  @!P1 IMAD.IADD R3, R3, 0x1, -R28.reuse ;  /* 0x0000000103039824 */ /* 0x100fe200078e0a1c */
[----:B------:R-:W-:Y:S01]  /*1a70*/  ISETP.GT.U32.AND P4, PT, R28, R9, PT ;  /* 0x000000091c00720c */ /* 0x000fe20003f84070 */
[--C-:B------:R-:W-:Y:S01]  /*1a80*/  @!P0 IMAD.IADD R4, R4, 0x1, -R28.reuse ;  /* 0x0000000104048824 */ /* 0x100fe200078e0a1c */
[----:B------:R-:W-:Y:S01]  /*1a90*/  ISETP.GT.U32.AND P0, PT, R28, R11, PT ;  /* 0x0000000b1c00720c */ /* 0x000fe20003f04070 */
[--C-:B------:R-:W-:Y:S02]  /*1aa0*/  @!P2 IMAD.IADD R5, R5, 0x1, -R28.reuse ;  /* 0x000000010505a824 */ /* 0x100fe400078e0a1c */
[----:B------:R-:W-:Y:S01]  /*1ab0*/  @!P3 IMAD.IADD R6, R6, 0x1, -R28 ;  /* 0x000000010606b824 */ /* 0x000fe200078e0a1c */
[----:B------:R-:W-:-:S03]  /*1ac0*/  ISETP.GT.U32.AND P3, PT, R28, R13, PT ;  /* 0x0000000d1c00720c */ /* 0x000fc60003f64070 */
[--C-:B------:R-:W-:Y:S02]  /*1ad0*/  @!P5 IMAD.IADD R7, R7, 0x1, -R28.reuse ;  /* 0x000000010707d824 */ /* 0x100fe400078e0a1c */
[--C-:B------:R-:W-:Y:S01]  /*1ae0*/  @!P6 IMAD.IADD R8, R8, 0x1, -R28.reuse ;  /* 0x000000010808e824 */ /* 0x100fe200078e0a1c */
[C---:B------:R-:W-:Y:S01]  /*1af0*/  ISETP.GT.U32.AND P6, PT, R28.reuse, R2, PT ;  /* 0x000000021c00720c */ /* 0x040fe20003fc4070 */
[--C-:B------:R-:W-:Y:S01]  /*1b00*/  @!P4 IMAD.IADD R9, R9, 0x1, -R28.reuse ;  /* 0x000000010909c824 */ /* 0x100fe200078e0a1c */
[C---:B------:R-:W-:Y:S01]  /*1b10*/  ISETP.GT.U32.AND P4, PT, R28.reuse, R3, PT ;  /* 0x000000031c00720c */ /* 0x040fe20003f84070 */
[----:B------:R-:W-:Y:S01]  /*1b20*/  @!P0 IMAD.IADD R11, R11, 0x1, -R28 ;  /* 0x000000010b0b8824 */ /* 0x000fe200078e0a1c */
[----:B------:R-:W-:-:S03]  /*1b30*/  ISETP.GT.U32.AND P0, PT, R28, R5, PT ;  /* 0x000000051c00720c */ /* 0x000fc60003f04070 */
[--C-:B------:R-:W-:Y:S01]  /*1b40*/  @!P3 IMAD.IADD R13, R13, 0x1, -R28.reuse ;  /* 0x000000010d0db824 */ /* 0x100fe200078e0a1c */
[----:B------:R-:W-:Y:S01]  /*1b50*/  ISETP.GT.U32.AND P3, PT, R28, R7, PT ;  /* 0x000000071c00720c */ /* 0x000fe20003f64070 */
[----:B------:R-:W-:Y:S04]  /*1b60*/  STL [R1+0x870], R0 ;  /* 0x0008700001007387 */ /* 0x000fe80000100800 */
[--C-:B------:R-:W-:Y:S02]  /*1b70*/  @!P6 IMAD.IADD R2, R2, 0x1, -R28.reuse ;  /* 0x000000010202e824 */ /* 0x100fe400078e0a1c */
[--C-:B------:R-:W-:Y:S02]  /*1b80*/  @!P4 IMAD.IADD R3, R3, 0x1, -R28.reuse ;  /* 0x000000010303c824 */ /* 0x100fe400078e0a1c */
[--C-:B------:R-:W-:Y:S01]  /*1b90*/  @!P0 IMAD.IADD R5, R5, 0x1, -R28.reuse ;  /* 0x0000000105058824 */ /* 0x100fe200078e0a1c */
[----:B------:R-:W-:Y:S03]  /*1ba0*/  STL [R1+0x868], R2 ;  /* 0x0008680201007387 */ /* 0x000fe60000100800 */
[----:B------:R-:W-:Y:S01]  /*1bb0*/  @!P3 IMAD.IADD R7, R7, 0x1, -R28 ;  /* 0x000000010707b824 */ /* 0x000fe200078e0a1c */
[----:B------:R0:W-:Y:S01]  /*1bc0*/  STL [R1+0x86c], R3 ;  /* 0x00086c0301007387 */ /* 0x0001e20000100800 */
[----:B--2---:R-:W-:-:S02]  /*1bd0*/  ISETP.GT.U32.AND P1, PT, R28, R10, PT ;  /* 0x0000000a1c00720c */ /* 0x004fc40003f24070 */
[----:B------:R-:W-:-:S11]  /*1be0*/  ISETP.GT.U32.AND P2, PT, R28, R12, PT ;  /* 0x0000000c1c00720c */ /* 0x000fd60003f44070 */
[--C-:B------:R-:W-:Y:S01]  /*1bf0*/  @!P1 IMAD.IADD R10, R10, 0x1, -R28.reuse ;  /* 0x000000010a0a9824 */ /* 0x100fe200078e0a1c */
[----:B------:R-:W-:Y:S01]  /*1c00*/  ISETP.GT.U32.AND P1, PT, R28, R4, PT ;  /* 0x000000041c00720c */ /* 0x000fe20003f24070 */
[----:B------:R-:W-:Y:S01]  /*1c10*/  @!P2 IMAD.IADD R12, R12, 0x1, -R28 ;  /* 0x000000010c0ca824 */ /* 0x000fe200078e0a1c */
[----:B------:R-:W-:-:S11]  /*1c20*/  ISETP.GT.U32.AND P2, PT, R28, R6, PT ;  /* 0x000000061c00720c */ /* 0x000fd60003f44070 */
[----:B------:R-:W-:-:S05]  /*1c30*/  @!P1 IMAD.IADD R4, R4, 0x1, -R28 ;  /* 0x0000000104049824 */ /* 0x000fca00078e0a1c */
[----:B------:R-:W-:Y:S01]  /*1c40*/  STL [R1+0x874], R4 ;  /* 0x0008740401007387 */ /* 0x000fe20000100800 */
[----:B------:R-:W-:-:S03]  /*1c50*/  @!P2 IMAD.IADD R6, R6, 0x1, -R28 ;  /* 0x000000010606a824 */ /* 0x000fc600078e0a1c */
[----:B------:R-:W-:Y:S04]  /*1c60*/  STL [R1+0x878], R5 ;  /* 0x0008780501007387 */ /* 0x000fe80000100800 */
[----:B------:R-:W-:Y:S04]  /*1c70*/  STL [R1+0x87c], R6 ;  /* 0x00087c0601007387 */ /* 0x000fe80000100800 */
[----:B------:R-:W-:Y:S04]  /*1c80*/  STL [R1+0x880], R7 ;  /* 0x0008800701007387 */ /* 0x000fe80000100800 */
[----:B0-----:R-:W2:Y:S01]  /*1c90*/  LDL R3, [R1+0x14] ;  /* 0x0000140001037983 */ /* 0x001ea20000100800 */
[----:B------:R-:W-:-:S02]  /*1ca0*/  ISETP.GT.U32.AND P5, PT, R28, R14, PT ;  /* 0x0000000e1c00720c */ /* 0x000fc40003fa4070 */
[C---:B------:R-:W-:Y:S02]  /*1cb0*/  ISETP.GT.U32.AND P2, PT, R28.reuse, R12, PT ;  /* 0x0000000c1c00720c */ /* 0x040fe40003f44070 */
[C---:B------:R-:W-:Y:S02]  /*1cc0*/  ISETP.GT.U32.AND P6, PT, R28.reuse, R8, PT ;  /* 0x000000081c00720c */ /* 0x040fe40003fc4070 */
[C---:B------:R-:W-:Y:S02]  /*1cd0*/  ISETP.GT.U32.AND P1, PT, R28.reuse, R10, PT ;  /* 0x0000000a1c00720c */ /* 0x040fe40003f24070 */
[----:B------:R-:W-:-:S05]  /*1ce0*/  ISETP.GT.U32.AND P0, PT, R28, R11, PT ;  /* 0x0000000b1c00720c */ /* 0x000fca0003f04070 */
[--C-:B------:R-:W-:Y:S01]  /*1cf0*/  @!P5 IMAD.IADD R14, R14, 0x1, -R28.reuse ;  /* 0x000000010e0ed824 */ /* 0x100fe200078e0a1c */
[C---:B------:R-:W-:Y:S02]  /*1d00*/  ISETP.GT.U32.AND P5, PT, R28.reuse, R9, PT ;  /* 0x000000091c00720c */ /* 0x040fe40003fa4070 */
[C---:B------:R-:W-:Y:S02]  /*1d10*/  ISETP.GT.U32.AND P3, PT, R28.reuse, R13, PT ;  /* 0x0000000d1c00720c */ /* 0x040fe40003f64070 */
[----:B------:R-:W-:Y:S01]  /*1d20*/  ISETP.GT.U32.AND P4, PT, R28, R14, PT ;  /* 0x0000000e1c00720c */ /* 0x000fe20003f84070 */
[--C-:B------:R-:W-:Y:S01]  /*1d30*/  @!P2 IMAD.IADD R12, R12, 0x1, -R28.reuse ;  /* 0x000000010c0ca824 */ /* 0x100fe200078e0a1c */
[----:B------:R-:W-:Y:S01]  /*1d40*/  ISETP.GT.U32.AND P2, PT, R28, R19, PT ;  /* 0x000000131c00720c */ /* 0x000fe20003f44070 */
[--C-:B------:R-:W-:Y:S01]  /*1d50*/  @!P6 IMAD.IADD R8, R8, 0x1, -R28.reuse ;  /* 0x000000010808e824 */ /* 0x100fe200078e0a1c */
[----:B------:R-:W-:Y:S01]  /*1d60*/  ISETP.GT.U32.AND P6, PT, R28, R15, PT ;  /* 0x0000000f1c00720c */ /* 0x000fe20003fc4070 */
[--C-:B------:R-:W-:Y:S01]  /*1d70*/  @!P1 IMAD.IADD R10, R10, 0x1, -R28.reuse ;  /* 0x000000010a0a9824 */ /* 0x100fe200078e0a1c */
[C---:B------:R-:W-:Y:S01]  /*1d80*/  ISETP.GT.U32.AND P1, PT, R28.reuse, R17, PT ;  /* 0x000000111c00720c */ /* 0x040fe20003f24070 */
[--C-:B------:R-:W-:Y:S01]  /*1d90*/  @!P0 IMAD.IADD R11, R11, 0x1, -R28.reuse ;  /* 0x000000010b0b8824 */ /* 0x100fe200078e0a1c */
[C---:B------:R-:W-:Y:S01]  /*1da0*/  ISETP.GT.U32.AND P0, PT, R28.reuse, R18, PT ;  /* 0x000000121c00720c */ /* 0x040fe20003f04070 */
[--C-:B------:R-:W-:Y:S01]  /*1db0*/  @!P5 IMAD.IADD R9, R9, 0x1, -R28.reuse ;  /* 0x000000010909d824 */ /* 0x100fe200078e0a1c */
[C---:B------:R-:W-:Y:S01]  /*1dc0*/  ISETP.GT.U32.AND P5, PT, R28.reuse, R16, PT ;  /* 0x000000101c00720c */ /* 0x040fe20003fa4070 */
[--C-:B------:R-:W-:Y:S01]  /*1dd0*/  @!P3 IMAD.IADD R13, R13, 0x1, -R28.reuse ;  /* 0x000000010d0db824 */ /* 0x100fe200078e0a1c */
[----:B------:R-:W-:Y:S01]  /*1de0*/  ISETP.GT.U32.AND P3, PT, R28, R20, PT ;  /* 0x000000141c00720c */ /* 0x000fe20003f64070 */
[--C-:B------:R-:W-:Y:S01]  /*1df0*/  @!P4 IMAD.IADD R14, R14, 0x1, -R28.reuse ;  /* 0x000000010e0ec824 */ /* 0x100fe200078e0a1c */
[C---:B------:R-:W-:Y:S01]  /*1e00*/  ISETP.GT.U32.AND P4, PT, R28.reuse, R21, PT ;  /* 0x000000151c00720c */ /* 0x040fe20003f84070 */
[----:B------:R-:W0:Y:S01]  /*1e10*/  S2R R29, SR_TID.X ;  /* 0x00000000001d7919 */ /* 0x000e220000002100 */
[--C-:B------:R-:W-:Y:S01]  /*1e20*/  @!P2 IMAD.IADD R19, R19, 0x1, -R28.reuse ;  /* 0x000000011313a824 */ /* 0x100fe200078e0a1c */
[C---:B------:R-:W-:Y:S01]  /*1e30*/  ISETP.GT.U32.AND P2, PT, R28.reuse, R27, PT ;  /* 0x0000001b1c00720c */ /* 0x040fe20003f44070 */
[--C-:B------:R-:W-:Y:S01]  /*1e40*/  @!P6 IMAD.IADD R15, R15, 0x1, -R28.reuse ;  /* 0x000000010f0fe824 */ /* 0x100fe200078e0a1c */
[----:B------:R-:W-:Y:S01]  /*1e50*/  STL [R1+0x884], R8 ;  /* 0x0008840801007387 */ /* 0x000fe20000100800 */
[--C-:B------:R-:W-:Y:S01]  /*1e60*/  @!P1 IMAD.IADD R17, R17, 0x1, -R28.reuse ;  /* 0x0000000111119824 */ /* 0x100fe200078e0a1c */
[----:B------:R-:W-:Y:S01]  /*1e70*/  ISETP.GT.U32.AND P6, PT, R28, R22, PT ;  /* 0x000000161c00720c */ /* 0x000fe20003fc4070 */
[--C-:B------:R-:W-:Y:S01]  /*1e80*/  @!P0 IMAD.IADD R18, R18, 0x1, -R28.reuse ;  /* 0x0000000112128824 */ /* 0x100fe200078e0a1c */
[----:B------:R1:W-:Y:S01]  /*1e90*/  STL [R1+0x888], R9 ;  /* 0x0008880901007387 */ /* 0x0003e20000100800 */
[----:B------:R-:W-:Y:S01]  /*1ea0*/  @!P5 IMAD.IADD R16, R16, 0x1, -R28 ;  /* 0x000000011010d824 */ /* 0x000fe200078e0a1c */
[----:B------:R-:W-:-:S02]  /*1eb0*/  ISETP.GT.U32.AND P5, PT, R28, R23, PT ;  /* 0x000000171c00720c */ /* 0x000fc40003fa4070 */
[C---:B------:R-:W-:Y:S02]  /*1ec0*/  ISETP.GT.U32.AND P1, PT, R28.reuse, R25, PT ;  /* 0x000000191c00720c */ /* 0x040fe40003f24070 */
[----:B------:R-:W-:Y:S01]  /*1ed0*/  ISETP.GT.U32.AND P0, PT, R28, R26, PT ;  /* 0x0000001a1c00720c */ /* 0x000fe20003f04070 */
[----:B-1----:R-:W1:Y:S01]  /*1ee0*/  S2R R9, SR_TID.X ;  /* 0x0000000000097919 */ /* 0x002e620000002100 */
[----:B------:R-:W-:Y:S01]  /*1ef0*/  IABS R6, c[0x0][0x178] ;  /* 0x00005e0000067a13 */ /* 0x000fe20000000000 */
[--C-:B------:R-:W-:Y:S02]  /*1f00*/  @!P3 IMAD.IADD R20, R20, 0x1, -R28.reuse ;  /* 0x000000011414b824 */ /* 0x100fe400078e0a1c */
[--C-:B------:R-:W-:Y:S01]  /*1f10*/  @!P4 IMAD.IADD R21, R21, 0x1, -R28.reuse ;  /* 0x000000011515c824 */ /* 0x100fe200078e0a1c */
[C---:B------:R-:W-:Y:S01]  /*1f20*/  ISETP.GT.U32.AND P4, PT, R28.reuse, R15, PT ;  /* 0x0000000f1c00720c */ /* 0x040fe20003f84070 */
[--C-:B------:R-:W-:Y:S01]  /*1f30*/  @!P2 IMAD.IADD R27, R27, 0x1, -R28.reuse ;  /* 0x000000011b1ba824 */ /* 0x100fe200078e0a1c */
[----:B------:R-:W-:Y:S01]  /*1f40*/  ISETP.GT.U32.AND P2, PT, R28, R20, PT ;  /* 0x000000141c00720c */ /* 0x000fe20003f44070 */
[--C-:B------:R-:W-:Y:S01]  /*1f50*/  @!P6 IMAD.IADD R22, R22, 0x1, -R28.reuse ;  /* 0x000000011616e824 */ /* 0x100fe200078e0a1c */
[C---:B------:R-:W-:Y:S01]  /*1f60*/  ISETP.GT.U32.AND P6, PT, R28.reuse, R16, PT ;  /* 0x000000101c00720c */ /* 0x040fe20003fc4070 */
[--C-:B------:R-:W-:Y:S01]  /*1f70*/  @!P5 IMAD.IADD R23, R23, 0x1, -R28.reuse ;  /* 0x000000011717d824 */ /* 0x100fe200078e0a1c */
[C---:B------:R-:W-:Y:S01]  /*1f80*/  ISETP.GT.U32.AND P5, PT, R28.reuse, R17, PT ;  /* 0x000000111c00720c */ /* 0x040fe20003fa4070 */
[--C-:B------:R-:W-:Y:S01]  /*1f90*/  @!P1 IMAD.IADD R25, R25, 0x1, -R28.reuse ;  /* 0x0000000119199824 */ /* 0x100fe200078e0a1c */
[----:B------:R-:W-:Y:S01]  /*1fa0*/  ISETP.GT.U32.AND P1, PT, R28, R18, PT ;  /* 0x000000121c00720c */ /* 0x000fe20003f24070 */
[--C-:B------:R-:W-:Y:S01]  /*1fb0*/  @!P0 IMAD.IADD R26, R26, 0x1, -R28.reuse ;  /* 0x000000011a1a8824 */ /* 0x100fe200078e0a1c */
[----:B------:R-:W-:Y:S01]  /*1fc0*/  ISETP.GT.U32.AND P0, PT, R28, R19, PT ;  /* 0x000000131c00720c */ /* 0x000fe20003f04070 */
[----:B0-----:R-:W-:Y:S01]  /*1fd0*/  IMAD.SHL.U32 R29, R29, 0x2, RZ ;  /* 0x000000021d1d7824 */ /* 0x001fe200078e00ff */
[----:B------:R0:W-:Y:S01]  /*1fe0*/  STL [R1+0x88c], R10 ;  /* 0x00088c0a01007387 */ /* 0x0001e20000100800 */
[----:B------:R-:W-:-:S02]  /*1ff0*/  @!P4 IMAD.IADD R15, R15, 0x1, -R28 ;  /* 0x000000010f0fc824 */ /* 0x000fc400078e0a1c */
[----:B------:R-:W-:Y:S01]  /*2000*/  @!P2 IMAD.IADD R20, R20, 0x1, -R28 ;  /* 0x000000011414a824 */ /* 0x000fe200078e0a1c */
[----:B------:R-:W3:Y:S01]  /*2010*/  LDL R2, [R1+0x798] ;  /* 0x0007980001027983 */ /* 0x000ee20000100800 */
[----:B------:R-:W-:Y:S02]  /*2020*/  LOP3.LUT R29, R29, 0x10, RZ, 0xc0, !PT ;  /* 0x000000101d1d7812 */ /* 0x000fe400078ec0ff */
[----:B-1----:R-:W-:Y:S01]  /*2030*/  LOP3.LUT R8, R9, 0x7, RZ, 0xc0, !PT ;  /* 0x0000000709087812 */ /* 0x002fe200078ec0ff */
[----:B------:R-:W4:Y:S01]  /*2040*/  LDL R5, [R1+0x7e8] ;  /* 0x0007e80001057983 */ /* 0x000f220000100800 */
[----:B0-----:R-:W-:-:S03]  /*2050*/  IMAD.MOV.U32 R10, RZ, RZ, c[0x0][0x180] ;  /* 0x00006000ff0a7624 */ /* 0x001fc600078e00ff */
[----:B------:R-:W4:Y:S01]  /*2060*/  LDL R4, [R1+0x7f4] ;  /* 0x0007f40001047983 */ /* 0x000f220000100800 */
[----:B------:R-:W-:-:S03]  /*2070*/  @!P6 IMAD.IADD R16, R16, 0x1, -R28 ;  /* 0x000000011010e824 */ /* 0x000fc600078e0a1c */
[----:B------:R-:W4:Y:S01]  /*2080*/  LDL R24, [R1+0x810] ;  /* 0x0008100001187983 */ /* 0x000f220000100800 */
[--C-:B------:R-:W-:Y:S01]  /*2090*/  @!P5 IMAD.IADD R17, R17, 0x1, -R28.reuse ;  /* 0x000000011111d824 */ /* 0x100fe200078e0a1c */
[----:B------:R-:W-:Y:S02]  /*20a0*/  IADD3 R10, R10, 0x7f, RZ ;  /* 0x0000007f0a0a7810 */ /* 0x000fe40007ffe0ff */
[----:B------:R-:W4:Y:S01]  /*20b0*/  LDL R0, [R1+0x808] ;  /* 0x0008080001007983 */ /* 0x000f220000100800 */
[----:B------:R-:W-:-:S03]  /*20c0*/  @!P1 IMAD.IADD R18, R18, 0x1, -R28 ;  /* 0x0000000112129824 */ /* 0x000fc600078e0a1c */
[----:B------:R-:W4:Y:S01]  /*20d0*/  LDL R7, [R1+0x7d0] ;  /* 0x0007d00001077983 */ /* 0x000f220000100800 */
[----:B------:R-:W-:Y:S01]  /*20e0*/  @!P0 IMAD.IADD R19, R19, 0x1, -R28 ;  /* 0x0000000113138824 */ /* 0x000fe200078e0a1c */
[C---:B------:R-:W-:Y:S02]  /*20f0*/  ISETP.GT.U32.AND P4, PT, R28.reuse, R22, PT ;  /* 0x000000161c00720c */ /* 0x040fe40003f84070 */
[----:B------:R0:W-:Y:S01]  /*2100*/  STL [R1+0x864], R15 ;  /* 0x0008640f01007387 */ /* 0x0001e20000100800 */
[----:B------:R-:W-:Y:S01]  /*2110*/  ISETP.GT.U32.AND P5, PT, R28, R23, PT ;  /* 0x000000171c00720c */ /* 0x000fe20003fa4070 */
[----:B------:R-:W-:Y:S01]  /*2120*/  IMAD R8, R8, 0x110, RZ ;  /* 0x0000011008087824 */ /* 0x000fe200078e02ff */
[C---:B------:R-:W-:Y:S02]  /*2130*/  ISETP.GT.U32.AND P1, PT, R28.reuse, R25, PT ;  /* 0x000000191c00720c */ /* 0x040fe40003f24070 */
[C---:B------:R-:W-:Y:S02]  /*2140*/  ISETP.GT.U32.AND P0, PT, R28.reuse, R26, PT ;  /* 0x0000001a1c00720c */ /* 0x040fe40003f04070 */
[----:B------:R-:W-:-:S02]  /*2150*/  ISETP.GT.U32.AND P6, PT, R28, R27, PT ;  /* 0x0000001b1c00720c */ /* 0x000fc40003fc4070 */
[----:B------:R-:W-:-:S04]  /*2160*/  LOP3.LUT R29, R29, 0x60, R9, 0xf8, !PT ;  /* 0x000000601d1d7812 */ /* 0x000fc800078ef809 */
[----:B------:R-:W-:Y:S02]  /*2170*/  LOP3.LUT R29, R8, R29, RZ, 0x3c, !PT ;  /* 0x0000001d081d7212 */ /* 0x000fe400078e3cff */
[----:B--2---:R-:W-:-:S13]  /*2180*/  ISETP.GT.U32.AND P3, PT, R6, R3, PT ;  /* 0x000000030600720c */ /* 0x004fda0003f64070 */
[----:B------:R-:W-:-:S05]  /*2190*/  @!P3 IMAD.IADD R3, R3, 0x1, -R6 ;  /* 0x000000010303b824 */ /* 0x000fca00078e0a06 */
[----:B------:R1:W-:Y:S01]  /*21a0*/  @!P3 STL [R1+0x14], R3 ;  /* 0x000014030100b387 */ /* 0x0003e20000100800 */
[----:B------:R-:W-:Y:S01]  /*21b0*/  ISETP.GT.U32.AND P3, PT, R28, R21, PT ;  /* 0x000000151c00720c */ /* 0x000fe20003f64070 */
[C---:B------:R-:W-:Y:S02]  /*21c0*/  IMAD.SHL.U32 R28, R9.reuse, 0x80, RZ ;  /* 0x00000080091c7824 */ /* 0x040fe400078e00ff */
[----:B0-----:R-:W2:Y:S01]  /*21d0*/  LDL R15, [R1+0x7dc] ;  /* 0x0007dc00010f7983 */ /* 0x001ea20000100800 */
[----:B------:R-:W-:-:S03]  /*21e0*/  IMAD.SHL.U32 R9, R9, 0x2, RZ ;  /* 0x0000000209097824 */ /* 0x000fc600078e00ff */
[----:B------:R0:W-:Y:S01]  /*21f0*/  STL [R1+0x860], R20 ;  /* 0x0008601401007387 */ /* 0x0001e20000100800 */
[----:B-1----:R-:W-:Y:S02]  /*2200*/  SHF.R.S32.HI R3, RZ, 0x1f, R10 ;  /* 0x0000001fff037819 */ /* 0x002fe4000001140a */
[----:B------:R-:W-:Y:S02]  /*2210*/  LOP3.LUT R28, R28, 0x800, RZ, 0xc0, !PT ;  /* 0x000008001c1c7812 */ /* 0x000fe400078ec0ff */
[----:B------:R-:W-:Y:S01]  /*2220*/  LEA.HI R3, R3, R10, RZ, 0x7 ;  /* 0x0000000a03037211 */ /* 0x000fe200078f38ff */
[----:B0-----:R-:W2:Y:S01]  /*2230*/  LDL R20, [R1+0x14] ;  /* 0x0000140001147983 */ /* 0x001ea20000100800 */
[----:B------:R-:W-:Y:S01]  /*2240*/  LOP3.LUT R8, R8, 0x30, R9, 0x78, !PT ;  /* 0x0000003008087812 */ /* 0x000fe200078e7809 */
[----:B------:R-:W-:Y:S02]  /*2250*/  IMAD.IADD R29, R28, 0x1, R29 ;  /* 0x000000011c1d7824 */ /* 0x000fe400078e021d */
[----:B------:R-:W2:Y:S04]  /*2260*/  LDL.LU R10, [R1+0x88c] ;  /* 0x00088c00010a7983 */ /* 0x000ea80000300800 */
[----:B------:R-:W2:Y:S04]  /*2270*/  LDL R3, [R1+0x80c] ;  /* 0x00080c0001037983 */ /* 0x000ea80000100800 */
[----:B------:R-:W2:Y:S04]  /*2280*/  LDL.LU R9, [R1+0x888] ;  /* 0x0008880001097983 */ /* 0x000ea80000300800 */
[----:B------:R-:W2:Y:S04]  /*2290*/  LDL.LU R8, [R1+0x884] ;  /* 0x0008840001087983 */ /* 0x000ea80000300800 */
[----:B------:R0:W-:Y:S04]  /*22a0*/  STL [R1+0x814], R29 ;  /* 0x0008141d01007387 */ /* 0x0001e80000100800 */
[----:B0-----:R-:W2:Y:S01]  /*22b0*/  LDL R29, [R1+0x7ac] ;  /* 0x0007ac00011d7983 */ /* 0x001ea20000100800 */
[----:B------:R-:W-:-:S05]  /*22c0*/  IABS R28, c[0x0][0x17c] ;  /* 0x00005f00001c7a13 */ /* 0x000fca0000000000 */
[--C-:B------:R-:W-:Y:S01]  /*22d0*/  @!P3 IMAD.IADD R21, R21, 0x1, -R28.reuse ;  /* 0x000000011515b824 */ /* 0x100fe200078e0a1c */
[----:B---3--:R-:W-:Y:S01]  /*22e0*/  ISETP.GE.AND P3, PT, R2, RZ, PT ;  /* 0x000000ff0200720c */ /* 0x008fe20003f66270 */
[--C-:B------:R-:W-:Y:S01]  /*22f0*/  @!P4 IMAD.IADD R22, R22, 0x1, -R28.reuse ;  /* 0x000000011616c824 */ /* 0x100fe200078e0a1c */
[----:B------:R-:W3:Y:S01]  /*2300*/  LDL R2, [R1+0x804] ;  /* 0x0008040001027983 */ /* 0x000ee20000100800 */
[--C-:B------:R-:W-:Y:S02]  /*2310*/  @!P5 IMAD.IADD R23, R23, 0x1, -R28.reuse ;  /* 0x000000011717d824 */ /* 0x100fe400078e0a1c */
[--C-:B------:R-:W-:Y:S02]  /*2320*/  @!P1 IMAD.IADD R25, R25, 0x1, -R28.reuse ;  /* 0x0000000119199824 */ /* 0x100fe400078e0a1c */
[--C-:B------:R-:W-:Y:S02]  /*2330*/  @!P0 IMAD.IADD R26, R26, 0x1, -R28.reuse ;  /* 0x000000011a1a8824 */ /* 0x100fe400078e0a1c */
[----:B------:R-:W-:-:S02]  /*2340*/  @!P6 IMAD.IADD R27, R27, 0x1, -R28 ;  /* 0x000000011b1be824 */ /* 0x000fc400078e0a1c */
[----:B------:R-:W3:Y:S01]  /*2350*/  LDL R28, [R1+0x800] ;  /* 0x00080000011c7983 */ /* 0x000ee20000100800 */
[----:B----4-:R-:W-:Y:S02]  /*2360*/  ISETP.GE.AND P5, PT, R5, RZ, PT ;  /* 0x000000ff0500720c */ /* 0x010fe40003fa6270 */
[----:B------:R-:W-:Y:S02]  /*2370*/  ISETP.GE.AND P0, PT, R7, RZ, PT ;  /* 0x000000ff0700720c */ /* 0x000fe40003f06270 */
[----:B--2---:R-:W-:Y:S02]  /*2380*/  ISETP.GT.U32.AND P2, PT, R6, R20, PT ;  /* 0x000000140600720c */ /* 0x004fe40003f44070 */
[----:B------:R-:W-:-:S11]  /*2390*/  ISETP.GE.AND P1, PT, R15, RZ, PT ;  /* 0x000000ff0f00720c */ /* 0x000fd60003f26270 */
[----:B------:R-:W-:Y:S01]  /*23a0*/  @!P2 IMAD.IADD R20, R20, 0x1, -R6 ;  /* 0x000000011414a824 */ /* 0x000fe200078e0a06 */
[----:B------:R-:W-:Y:S02]  /*23b0*/  ISETP.GE.AND P4, PT, R29, RZ, PT ;  /* 0x000000ff1d00720c */ /* 0x000fe40003f86270 */
[----:B------:R-:W2:Y:S04]  /*23c0*/  LDL R29, [R1+0x7f8] ;  /* 0x0007f800011d7983 */ /* 0x000ea80000100800 */
[----:B------:R-:W4:Y:S04]  /*23d0*/  LDL.LU R7, [R1+0x880] ;  /* 0x0008800001077983 */ /* 0x000f280000300800 */
[----:B------:R-:W2:Y:S04]  /*23e0*/  LDL.LU R6, [R1+0x87c] ;  /* 0x00087c0001067983 */ /* 0x000ea80000300800 */
[----:B------:R0:W-:Y:S01]  /*23f0*/  @!P2 STL [R1+0x14], R20 ;  /* 0x000014140100a387 */ /* 0x0001e20000100800 */
[----:B------:R-:W-:-:S03]  /*2400*/  ISETP.GE.AND P2, PT, R4, RZ, PT ;  /* 0x000000ff0400720c */ /* 0x000fc60003f46270 */
[----:B0-----:R-:W2:Y:S04]  /*2410*/  LDL R20, [R1+0x7fc] ;  /* 0x0007fc0001147983 */ /* 0x001ea80000100800 */
[----:B------:R-:W2:Y:S04]  /*2420*/  LDL.LU R15, [R1+0x10] ;  /* 0x00001000010f7983 */ /* 0x000ea80000300800 */
[----:B------:R-:W3:Y:S04]  /*2430*/  LDL.LU R5, [R1+0x878] ;  /* 0x0008780001057983 */ /* 0x000ee80000300800 */
[----:B------:R-:W3:Y:S01]  /*2440*/  LDL.LU R4, [R1+0xc] ;  /* 0x00000c0001047983 */ /* 0x000ee20000300800 */
[----:B--2---:R-:W-:Y:S01]  /*2450*/  @!P3 IMAD.MOV R15, RZ, RZ, -R15 ;  /* 0x000000ffff0fb224 */ /* 0x004fe200078e0a0f */
[----:B------:R-:W-:-:S02]  /*2460*/  ISETP.GE.AND P3, PT, R24, RZ, PT ;  /* 0x000000ff1800720c */ /* 0x000fc40003f66270 */
[----:B------:R-:W2:Y:S01]  /*2470*/  LDL R24, [R1+0x7ec] ;  /* 0x0007ec0001187983 */ /* 0x000ea20000100800 */
[----:B---3--:R-:W-:-:S03]  /*2480*/  @!P4 IMAD.MOV R4, RZ, RZ, -R4 ;  /* 0x000000ffff04c224 */ /* 0x008fc600078e0a04 */
[----:B------:R0:W-:Y:S01]  /*2490*/  STL [R1+0x10], R15 ;  /* 0x0000100f01007387 */ /* 0x0001e20000100800 */
[----:B------:R-:W-:-:S03]  /*24a0*/  ISETP.GE.AND P4, PT, R0, RZ, PT ;  /* 0x000000ff0000720c */ /* 0x000fc60003f86270 */
[----:B0-----:R-:W3:Y:S04]  /*24b0*/  LDL.LU R15, [R1+0x8] ;  /* 0x00000800010f7983 */ /* 0x001ee80000300800 */
[----:B------:R0:W-:Y:S04]  /*24c0*/  STL [R1+0xc], R4 ;  /* 0x00000c0401007387 */ /* 0x0001e80000100800 */
[----:B0-----:R-:W2:Y:S04]  /*24d0*/  LDL.LU R4, [R1+0x874] ;  /* 0x0008740001047983 */ /* 0x001ea80000300800 */
[----:B------:R-:W2:Y:S01]  /*24e0*/  LDL.LU R0, [R1+0x4] ;  /* 0x0000040001007983 */ /* 0x000ea20000300800 */
[----:B---3--:R-:W-:Y:S01]  /*24f0*/  @!P0 IMAD.MOV R15, RZ, RZ, -R15 ;  /* 0x000000ffff0f8224 */ /* 0x008fe200078e0a0f */
[----:B------:R-:W-:-:S02]  /*2500*/  ISETP.GE.AND P0, PT, R3, RZ, PT ;  /* 0x000000ff0300720c */ /* 0x000fc40003f06270 */
[----:B------:R-:W3:Y:S04]  /*2510*/  LDL.LU R3, [R1] ;  /* 0x0000000001037983 */ /* 0x000ee80000300800 */
[----:B------:R0:W-:Y:S04]  /*2520*/  STL [R1+0x8], R15 ;  /* 0x0000080f01007387 */ /* 0x0001e80000100800 */
[----:B0-----:R-:W4:Y:S01]  /*2530*/  LDL R15, [R1+0x7e0] ;  /* 0x0007e000010f7983 */ /* 0x001f220000100800 */
[----:B--2---:R-:W-:-:S05]  /*2540*/  @!P1 IMAD.MOV R0, RZ, RZ, -R0 ;  /* 0x000000ffff009224 */ /* 0x004fca00078e0a00 */
[----:B------:R0:W-:Y:S04]  /*2550*/  STL [R1+0x4], R0 ;  /* 0x0000040001007387 */ /* 0x0001e80000100800 */
[----:B0-----:R-:W2:Y:S01]  /*2560*/  LDL.LU R0, [R1+0x870] ;  /* 0x0008700001007983 */ /* 0x001ea20000300800 */
[----:B------:R-:W-:Y:S01]  /*2570*/  ISETP.GE.AND P1, PT, R28, RZ, PT ;  /* 0x000000ff1c00720c */ /* 0x000fe20003f26270 */
[----:B---3--:R-:W-:Y:S01]  /*2580*/  @!P5 IMAD.MOV R3, RZ, RZ, -R3 ;  /* 0x000000ffff03d224 */ /* 0x008fe200078e0a03 */
[----:B------:R-:W-:Y:S01]  /*2590*/  ISETP.GE.AND P5, PT, R2, RZ, PT ;  /* 0x000000ff0200720c */ /* 0x000fe20003fa6270 */
[----:B--2---:R-:W-:Y:S02]  /*25a0*/  IMAD.MOV.U32 R28, RZ, RZ, R0 ;  /* 0x000000ffff1c7224 */ /* 0x004fe400078e0000 */
[----:B------:R-:W2:Y:S04]  /*25b0*/  LDL R0, [R1+0x7f0] ;  /* 0x0007f00001007983 */ /* 0x000ea80000100800 */
[----:B------:R0:W-:Y:S04]  /*25c0*/  STL [R1], R3 ;  /* 0x0000000301007387 */ /* 0x0001e80000100800 */
[----:B0-----:R-:W3:Y:S04]  /*25d0*/  LDL.LU R3, [R1+0x86c] ;  /* 0x00086c0001037983 */ /* 0x001ee80000300800 */
[----:B------:R-:W2:Y:S01]  /*25e0*/  LDL.LU R2, [R1+0x868] ;  /* 0x0008680001027983 */ /* 0x000ea20000300800 */
[----:B------:R-:W-:Y:S01]  /*25f0*/  @!P2 IMAD.MOV R28, RZ, RZ, -R28 ;  /* 0x000000ffff1ca224 */ /* 0x000fe200078e0a1c */
[----:B------:R-:W-:-:S04]  /*2600*/  ISETP.GE.AND P2, PT, R29, RZ, PT ;  /* 0x000000ff1d00720c */ /* 0x000fc80003f46270 */
[----:B------:R0:W-:Y:S04]  /*2610*/  STL [R1+0x84c], R28 ;  /* 0x00084c1c01007387 */ /* 0x0001e80000100800 */
[----:B0-----:R-:W2:Y:S01]  /*2620*/  LDL R28, [R1+0x7d8] ;  /* 0x0007d800011c7983 */ /* 0x001ea20000100800 */
[----:B------:R-:W-:Y:S02]  /*2630*/  @!P0 IMAD.MOV R4, RZ, RZ, -R4 ;  /* 0x000000ffff048224 */ /* 0x000fe400078e0a04 */
[----:B------:R-:W-:Y:S01]  /*2640*/  @!P1 IMAD.MOV R5, RZ, RZ, -R5 ;  /* 0x000000ffff059224 */ /* 0x000fe200078e0a05 */
[----:B----4-:R-:W-:Y:S01]  /*2650*/  ISETP.GE.AND P1, PT, R15, RZ, PT ;  /* 0x000000ff0f00720c */ /* 0x010fe20003f26270 */
[----:B---3--:R-:W-:Y:S02]  /*2660*/  @!P4 IMAD.MOV R3, RZ, RZ, -R3 ;  /* 0x000000ffff03c224 */ /* 0x008fe400078e0a03 */
[----:B--2---:R-:W-:Y:S01]  /*2670*/  @!P3 IMAD.MOV R2, RZ, RZ, -R2 ;  /* 0x000000ffff02b224 */ /* 0x004fe200078e0a02 */
[----:B------:R-:W-:-:S04]  /*2680*/  ISETP.GE.AND P3, PT, R20, RZ, PT ;  /* 0x000000ff1400720c */ /* 0x000fc80003f66270 */
[----:B------:R0:W-:Y:S04]  /*2690*/  STL [R1+0x850], R2 ;  /* 0x0008500201007387 */ /* 0x0001e80000100800 */
[----:B------:R-:W2:Y:S04]  /*26a0*/  LDL R29, [R1+0x7c8] ;  /* 0x0007c800011d7983 */ /* 0x000ea80000100800 */
[----:B------:R-:W3:Y:S04]  /*26b0*/  LDL R20, [R1+0x7cc] ;  /* 0x0007cc0001147983 */ /* 0x000ee80000100800 */
[----:B0-----:R-:W4:Y:S04]  /*26c0*/  LDL R2, [R1+0x7d4] ;  /* 0x0007d40001027983 */ /* 0x001f280000100800 */
[----:B------:R0:W-:Y:S04]  /*26d0*/  STL [R1+0x854], R3 ;  /* 0x0008540301007387 */ /* 0x0001e80000100800 */
[----:B0-----:R-:W2:Y:S01]  /*26e0*/  LDL R3, [R1+0x7e4] ;  /* 0x0007e40001037983 */ /* 0x001ea20000100800 */
[----:B------:R-:W-:-:S02]  /*26f0*/  ISETP.GE.AND P4, PT, R24, RZ, PT ;  /* 0x000000ff1800720c */ /* 0x000fc40003f86270 */
[----:B------:R-:W-:Y:S01]  /*2700*/  ISETP.GE.AND P0, PT, R0, RZ, PT ;  /* 0x000000ff0000720c */ /* 0x000fe20003f06270 */
[----:B------:R-:W3:Y:S04]  /*2710*/  LDL R24, [R1+0x7c0] ;  /* 0x0007c00001187983 */ /* 0x000ee80000100800 */
[----:B------:R0:W-:Y:S04]  /*2720*/  STL [R1+0x858], R4 ;  /* 0x0008580401007387 */ /* 0x0001e80000100800 */
[----:B------:R-:W3:Y:S04]  /*2730*/  LDL R0, [R1+0x7c4] ;  /* 0x0007c40001007983 */ /* 0x000ee80000100800 */
[----:B------:R-:W3:Y:S01]  /*2740*/  LDL R15, [R1+0x7b8] ;  /* 0x0007b800010f7983 */ /* 0x000ee20000100800 */
[----:B------:R-:W-:-:S02]  /*2750*/  @!P5 IMAD.MOV R6, RZ, RZ, -R6 ;  /* 0x000000ffff06d224 */ /* 0x000fc400078e0a06 */
[----:B------:R-:W-:Y:S01]  /*2760*/  @!P2 IMAD.MOV R7, RZ, RZ, -R7 ;  /* 0x000000ffff07a224 */ /* 0x000fe200078e0a07 */
[----:B0-----:R-:W3:Y:S01]  /*2770*/  LDL R4, [R1+0x7bc] ;  /* 0x0007bc0001047983 */ /* 0x001ee20000100800 */
[----:B------:R-:W-:Y:S01]  /*2780*/  @!P3 IMAD.MOV R8, RZ, RZ, -R8 ;  /* 0x000000ffff08b224 */ /* 0x000fe200078e0a08 */
[----:B------:R-:W-:Y:S01]  /*2790*/  ISETP.GE.AND P3, PT, R28, RZ, PT ;  /* 0x000000ff1c00720c */ /* 0x000fe20003f66270 */
[----:B------:R-:W-:Y:S01]  /*27a0*/  @!P4 IMAD.MOV R9, RZ, RZ, -R9 ;  /* 0x000000ffff09c224 */ /* 0x000fe200078e0a09 */
[----:B------:R-:W3:Y:S01]  /*27b0*/  LDL R28, [R1+0x79c] ;  /* 0x00079c00011c7983 */ /* 0x000ee20000100800 */
[----:B------:R-:W-:Y:S02]  /*27c0*/  @!P0 IMAD.MOV R10, RZ, RZ, -R10 ;  /* 0x000000ffff0a8224 */ /* 0x000fe400078e0a0a */
[----:B------:R-:W-:Y:S01]  /*27d0*/  @!P1 IMAD.MOV R11, RZ, RZ, -R11 ;  /* 0x000000ffff0b9224 */ /* 0x000fe200078e0a0b */
[----:B----4-:R-:W-:Y:S02]  /*27e0*/  ISETP.GE.AND P2, PT, R2, RZ, PT ;  /* 0x000000ff0200720c */ /* 0x010fe40003f46270 */
[----:B--2---:R-:W-:-:S11]  /*27f0*/  ISETP.GE.AND P5, PT, R3, RZ, PT ;  /* 0x000000ff0300720c */ /* 0x004fd60003fa6270 */
[----:B------:R-:W-:Y:S01]  /*2800*/  @!P2 IMAD.MOV R13, RZ, RZ, -R13 ;  /* 0x000000ffff0da224 */ /* 0x000fe200078e0a0d */
[----:B------:R-:W-:Y:S01]  /*2810*/  ISETP.GE.AND P4, PT, R29, RZ, PT ;  /* 0x000000ff1d00720c */ /* 0x000fe20003f86270 */
[----:B------:R-:W2:Y:S01]  /*2820*/  LDL R3, [R1+0x7b0] ;  /* 0x0007b00001037983 */ /* 0x000ea20000100800 */
[----:B---3--:R-:W-:Y:S02]  /*2830*/  ISETP.GE.AND P0, PT, R20, RZ, PT ;  /* 0x000000ff1400720c */ /* 0x008fe40003f06270 */
[----:B------:R-:W-:Y:S01]  /*2840*/  ISETP.GE.AND P1, PT, R24, RZ, PT ;  /* 0x000000ff1800720c */ /* 0x000fe20003f26270 */
[----:B------:R-:W3:Y:S04]  /*2850*/  LDL R2, [R1+0x7b4] ;  /* 0x0007b40001027983 */ /* 0x000ee80000100800 */
[----:B------:R-:W4:Y:S01]  /*2860*/  LDL R20, [R1+0x7a0] ;  /* 0x0007a00001147983 */ /* 0x000f220000100800 */
[----:B------:R-:W-:Y:S01]  /*2870*/  @!P5 IMAD.MOV R12, RZ, RZ, -R12 ;  /* 0x000000ffff0cd224 */ /* 0x000fe200078e0a0c */
[----:B------:R-:W-:-:S02]  /*2880*/  ISETP.GE.AND P5, PT, R0, RZ, PT ;  /* 0x000000ff0000720c */ /* 0x000fc40003fa6270 */
[----:B------:R-:W2:Y:S01]  /*2890*/  LDL R29, [R1+0x7a4] ;  /* 0x0007a400011d7983 */ /* 0x000ea20000100800 */
[----:B------:R-:W-:-:S03]  /*28a0*/  ISETP.GE.AND P2, PT, R15, RZ, PT ;  /* 0x000000ff0f00720c */ /* 0x000fc60003f46270 */
[----:B------:R-:W2:Y:S04]  /*28b0*/  LDL R24, [R1+0x7a8] ;  /* 0x0007a80001187983 */ /* 0x000ea80000100800 */
[----:B------:R-:W2:Y:S04]  /*28c0*/  LDL R0, [R1+0x76c] ;  /* 0x00076c0001007983 */ /* 0x000ea80000100800 */
[----:B------:R-:W2:Y:S01]  /*28d0*/  LDL.LU R15, [R1+0x864] ;  /* 0x00086400010f7983 */ /* 0x000ea20000300800 */
[----:B------:R-:W-:Y:S01]  /*28e0*/  @!P3 IMAD.MOV R14, RZ, RZ, -R14 ;  /* 0x000000ffff0eb224 */ /* 0x000fe200078e0a0e */
[----:B------:R-:W-:Y:S01]  /*28f0*/  ISETP.GE.AND P3, PT, R4, RZ, PT ;  /* 0x000000ff0400720c */ /* 0x000fe20003f66270 */
[----:B------:R-:W-:Y:S01]  /*2900*/  @!P0 IMAD.MOV R16, RZ, RZ, -R16 ;  /* 0x000000ffff108224 */ /* 0x000fe200078e0a10 */
[----:B------:R-:W2:Y:S01]  /*2910*/  LDL.LU R4, [R1+0x10] ;  /* 0x0000100001047983 */ /* 0x000ea20000300800 */
[----:B------:R-:W-:Y:S01]  /*2920*/  @!P1 IMAD.MOV R17, RZ, RZ, -R17 ;  /* 0x000000ffff119224 */ /* 0x000fe200078e0a11 */
[----:B------:R-:W-:Y:S01]  /*2930*/  ISETP.GE.AND P1, PT, R28, RZ, PT ;  /* 0x000000ff1c00720c */ /* 0x000fe20003f26270 */
[----:B------:R-:W-:-:S02]  /*2940*/  @!P5 IMAD.MOV R18, RZ, RZ, -R18 ;  /* 0x000000ffff12d224 */ /* 0x000fc400078e0a12 */
[----:B------:R-:W-:Y:S01]  /*2950*/  @!P2 IMAD.MOV R19, RZ, RZ, -R19 ;  /* 0x000000ffff13a224 */ /* 0x000fe200078e0a13 */
[----:B---3--:R-:W-:Y:S02]  /*2960*/  ISETP.GE.AND P0, PT, R2, RZ, PT ;  /* 0x000000ff0200720c */ /* 0x008fe40003f06270 */
[----:B----4-:R-:W-:Y:S01]  /*2970*/  ISETP.GE.AND P5, PT, R20, RZ, PT ;  /* 0x000000ff1400720c */ /* 0x010fe20003fa6270 */
[----:B--2---:R-:W-:Y:S01]  /*2980*/  @!P4 IMAD.MOV R15, RZ, RZ, -R15 ;  /* 0x000000ffff0fc224 */ /* 0x004fe200078e0a0f */
[----:B------:R-:W-:Y:S02]  /*2990*/  ISETP.GE.AND P4, PT, R3, RZ, PT ;  /* 0x000000ff0300720c */ /* 0x000fe40003f86270 */
[----:B------:R-:W2:Y:S04]  /*29a0*/  LDL.LU R3, [R1+0xc] ;  /* 0x00000c0001037983 */ /* 0x000ea80000300800 */
[----:B------:R-:W3:Y:S04]  /*29b0*/  LDL.LU R2, [R1+0x8] ;  /* 0x0000080001027983 */ /* 0x000ee80000300800 */
[----:B------:R-:W4:Y:S04]  /*29c0*/  LDL.LU R28, [R1+0x4] ;  /* 0x00000400011c7983 */ /* 0x000f280000300800 */
[----:B------:R-:W4:Y:S01]  /*29d0*/  LDL.LU R20, [R1+0x860] ;  /* 0x0008600001147983 */ /* 0x000f220000300800 */
[----:B------:R-:W-:-:S03]  /*29e0*/  ISETP.GE.AND P2, PT, R29, RZ, PT ;  /* 0x000000ff1d00720c */ /* 0x000fc60003f46270 */
[----:B------:R-:W0:Y:S01]  /*29f0*/  S2R R29, SR_TID.X ;  /* 0x00000000001d7919 */ /* 0x000e220000002100 */
[----:B------:R-:W-:Y:S01]  /*2a00*/  @!P4 IMAD.MOV R21, RZ, RZ, -R21 ;  /* 0x000000ffff15c224 */ /* 0x000fe200078e0a15 */
[----:B------:R-:W-:Y:S01]  /*2a10*/  ISETP.GE.AND P4, PT, R0, RZ, PT ;  /* 0x000000ff0000720c */ /* 0x000fe20003f86270 */
[----:B------:R-:W-:Y:S01]  /*2a20*/  @!P0 IMAD.MOV R22, RZ, RZ, -R22 ;  /* 0x000000ffff168224 */ /* 0x000fe200078e0a16 */
[----:B------:R-:W-:Y:S01]  /*2a30*/  ISETP.NE.AND P0, PT, RZ, c[0x0][0x17c], PT ;  /* 0x00005f00ff007a0c */ /* 0x000fe20003f05270 */
[----:B------:R-:W-:Y:S01]  /*2a40*/  @!P1 IMAD.MOV R23, RZ, RZ, -R23 ;  /* 0x000000ffff179224 */ /* 0x000fe200078e0a17 */
[----:B0-----:R-:W-:-:S05]  /*2a50*/  LOP3.LUT R29, R29, 0x7f, RZ, 0xc0, !PT ;  /* 0x0000007f1d1d7812 */ /* 0x001fca00078ec0ff */
[----:B------:R-:W-:Y:S01]  /*2a60*/  IMAD R0, R29, c[0x0][0x18c], RZ ;  /* 0x000063001d007a24 */ /* 0x000fe200078e02ff */
[----:B------:R-:W-:-:S04]  /*2a70*/  LOP3.LUT R29, RZ, c[0x0][0x17c], RZ, 0x33, !PT ;  /* 0x00005f00ff1d7a12 */ /* 0x000fc800078e33ff */
[----:B------:R-:W-:Y:S02]  /*2a80*/  LEA R0, P1, R0, c[0x0][0x168], 0x1 ;  /* 0x00005a0000007a11 */ /* 0x000fe400078208ff */
[C---:B------:R-:W-:Y:S02]  /*2a90*/  SEL R4, R29.reuse, R4, !P0 ;  /* 0x000000041d047207 */ /* 0x040fe40004000000 */
[C---:B--2---:R-:W-:Y:S02]  /*2aa0*/  SEL R3, R29.reuse, R3, !P0 ;  /* 0x000000031d037207 */ /* 0x044fe40004000000 */
[C---:B---3--:R-:W-:Y:S01]  /*2ab0*/  SEL R2, R29.reuse, R2, !P0 ;  /* 0x000000021d027207 */ /* 0x048fe20004000000 */
[----:B----4-:R-:W-:Y:S01]  /*2ac0*/  @!P3 IMAD.MOV R20, RZ, RZ, -R20 ;  /* 0x000000ffff14b224 */ /* 0x010fe200078e0a14 */
[----:B------:R-:W-:Y:S02]  /*2ad0*/  ISETP.GE.AND P3, PT, R24, RZ, PT ;  /* 0x000000ff1800720c */ /* 0x000fe40003f66270 */
[----:B------:R-:W2:Y:S01]  /*2ae0*/  LDL.LU R24, [R1+0x85c] ;  /* 0x00085c0001187983 */ /* 0x000ea20000300800 */
[----:B------:R-:W-:-:S03]  /*2af0*/  SEL R28, R29, R28, !P0 ;  /* 0x0000001c1d1c7207 */ /* 0x000fc60004000000 */
[----:B------:R0:W-:Y:S04]  /*2b00*/  STL [R1+0x838], R0 ;  /* 0x0008380001007387 */ /* 0x0001e80000100800 */
[----:B0-----:R-:W3:Y:S04]  /*2b10*/  LDL.LU R0, [R1] ;  /* 0x0000000001007983 */ /* 0x001ee80000300800 */
[----:B------:R0:W-:Y:S04]  /*2b20*/  STL [R1+0x24], R4 ;  /* 0x0000240401007387 */ /* 0x0001e80000100800 */
[----:B0-----:R-:W4:Y:S04]  /*2b30*/  LDL.LU R4, [R1+0x858] ;  /* 0x0008580001047983 */ /* 0x001f280000300800 */
[----:B------:R0:W-:Y:S04]  /*2b40*/  STL [R1+0x20], R3 ;  /* 0x0000200301007387 */ /* 0x0001e80000100800 */
[----:B0-----:R-:W2:Y:S04]  /*2b50*/  LDL.LU R3, [R1+0x854] ;  /* 0x0008540001037983 */ /* 0x001ea80000300800 */
[----:B------:R0:W-:Y:S04]  /*2b60*/  STL [R1+0x1c], R2 ;  /* 0x00001c0201007387 */ /* 0x0001e80000100800 */
[----:B0-----:R-:W2:Y:S04]  /*2b70*/  LDL.LU R2, [R1+0x850] ;  /* 0x0008500001027983 */ /* 0x001ea80000300800 */
[----:B------:R0:W-:Y:S04]  /*2b80*/  STL [R1+0x18], R28 ;  /* 0x0000181c01007387 */ /* 0x0001e80000100800 */
[----:B0-----:R-:W4:Y:S01]  /*2b90*/  LDL.LU R28, [R1+0x84c] ;  /* 0x00084c00011c7983 */ /* 0x001f220000300800 */
[----:B---3--:R-:W-:-:S05]  /*2ba0*/  SEL R0, R29, R0, !P0 ;  /* 0x000000001d007207 */ /* 0x008fca0004000000 */
[----:B------:R2:W-:Y:S02]  /*2bb0*/  STL [R1+0x10], R0 ;  /* 0x0000100001007387 */ /* 0x0005e40000100800 */
[----:B--2---:R-:W-:-:S05]  /*2bc0*/  SEL R0, R29, R2, !P0 ;  /* 0x000000021d007207 */ /* 0x004fca0004000000 */
[----:B------:R0:W-:Y:S01]  /*2bd0*/  STL [R1+0x83c], R0 ;  /* 0x00083c0001007387 */ /* 0x0001e20000100800 */
[----:B----4-:R-:W-:-:S05]  /*2be0*/  SEL R28, R29, R28, !P0 ;  /* 0x0000001c1d1c7207 */ /* 0x010fca0004000000 */
[----:B------:R-:W-:Y:S04]  /*2bf0*/  STL [R1+0xc], R28 ;  /* 0x00000c1c01007387 */ /* 0x000fe80000100800 */
[----:B0-----:R-:W2:Y:S04]  /*2c00*/  LDL.LU R0, [R1+0x10] ;  /* 0x0000100001007983 */ /* 0x001ea80000300800 */
[----:B--2---:R0:W-:Y:S04]  /*2c10*/  STL [R1+0x840], R0 ;  /* 0x0008400001007387 */ /* 0x0041e80000100800 */
[----:B0-----:R-:W2:Y:S04]  /*2c20*/  LDL.LU R0, [R1+0x18] ;  /* 0x0000180001007983 */ /* 0x001ea80000300800 */
[----:B--2---:R0:W-:Y:S04]  /*2c30*/  STL [R1+0x844], R0 ;  /* 0x0008440001007387 */ /* 0x0041e80000100800 */
[----:B0-----:R-:W2:Y:S01]  /*2c40*/  LDL.LU R0, [R1+0x1c] ;  /* 0x00001c0001007983 */ /* 0x001ea20000300800 */
[----:B------:R-:W-:-:S02]  /*2c50*/  @!P5 IMAD.MOV R25, RZ, RZ, -R25 ;  /* 0x000000ffff19d224 */ /* 0x000fc400078e0a19 */
[----:B------:R-:W-:Y:S02]  /*2c60*/  @!P2 IMAD.MOV R26, RZ, RZ, -R26 ;  /* 0x000000ffff1aa224 */ /* 0x000fe400078e0a1a */
[----:B------:R-:W-:Y:S02]  /*2c70*/  @!P3 IMAD.MOV R27, RZ, RZ, -R27 ;  /* 0x000000ffff1bb224 */ /* 0x000fe400078e0a1b */
[----:B------:R-:W-:Y:S01]  /*2c80*/  @!P4 IMAD.MOV R24, RZ, RZ, -R24 ;  /* 0x000000ffff18c224 */ /* 0x000fe200078e0a18 */
[----:B------:R-:W0:Y:S04]  /*2c90*/  S2R R2, SR_TID.X ;  /* 0x0000000000027919 */ /* 0x000e280000002100 */
[----:B--2---:R1:W-:Y:S02]  /*2ca0*/  STL [R1+0x848], R0 ;  /* 0x0008480001007387 */ /* 0x0043e40000100800 */
[----:B-1----:R-:W-:-:S04]  /*2cb0*/  LOP3.LUT R0, RZ, c[0x0][0x17c], RZ, 0x33, !PT ;  /* 0x00005f00ff007a12 */ /* 0x002fc800078e33ff */
[C---:B------:R-:W-:Y:S02]  /*2cc0*/  SEL R29, R0.reuse, R3, !P0 ;  /* 0x00000003001d7207 */ /* 0x040fe40004000000 */
[----:B------:R-:W2:Y:S01]  /*2cd0*/  LDL.LU R3, [R1+0x20] ;  /* 0x0000200001037983 */ /* 0x000ea20000300800 */
[C---:B------:R-:W-:Y:S02]  /*2ce0*/  SEL R28, R0.reuse, R4, !P0 ;  /* 0x00000004001c7207 */ /* 0x040fe40004000000 */
[C---:B------:R-:W-:Y:S01]  /*2cf0*/  SEL R5, R0.reuse, R5, !P0 ;  /* 0x0000000500057207 */ /* 0x040fe20004000000 */
[----:B------:R-:W3:Y:S01]  /*2d00*/  LDL.LU R4, [R1+0x24] ;  /* 0x0000240001047983 */ /* 0x000ee20000300800 */
[C---:B------:R-:W-:Y:S02]  /*2d10*/  SEL R6, R0.reuse, R6, !P0 ;  /* 0x0000000600067207 */ /* 0x040fe40004000000 */
[C---:B------:R-:W-:Y:S02]  /*2d20*/  SEL R7, R0.reuse, R7, !P0 ;  /* 0x0000000700077207 */ /* 0x040fe40004000000 */
[----:B------:R-:W-:-:S02]  /*2d30*/  SEL R8, R0, R8, !P0 ;  /* 0x0000000800087207 */ /* 0x000fc40004000000 */
[C---:B------:R-:W-:Y:S02]  /*2d40*/  SEL R9, R0.reuse, R9, !P0 ;  /* 0x0000000900097207 */ /* 0x040fe40004000000 */
[C---:B------:R-:W-:Y:S02]  /*2d50*/  SEL R10, R0.reuse, R10, !P0 ;  /* 0x0000000a000a7207 */ /* 0x040fe40004000000 */
[C---:B------:R-:W-:Y:S02]  /*2d60*/  SEL R11, R0.reuse, R11, !P0 ;  /* 0x0000000b000b7207 */ /* 0x040fe40004000000 */
        /* <DEDUP_REMOVED lines=15> */
[----:B------:R-:W-:Y:S02]  /*2e60*/  SEL R24, R0, R24, !P0 ;  /* 0x0000001800187207 */ /* 0x000fe40004000000 */
[----:B------:R-:W4:Y:S01]  /*2e70*/  LDL.LU R0, [R1+0x848] ;  /* 0x0008480001007983 */ /* 0x000f220000300800 */
[----:B0-----:R-:W-:-:S05]  /*2e80*/  LOP3.LUT R2, R2, 0x7f, RZ, 0xc0, !PT ;  /* 0x0000007f02027812 */ /* 0x001fca00078ec0ff */
[----:B------:R-:W-:-:S05]  /*2e90*/  IMAD R2, R2, c[0x0][0x18c], RZ ;  /* 0x0000630002027a24 */ /* 0x000fca00078e02ff */
[----:B------:R-:W-:-:S05]  /*2ea0*/  LEA.HI.X.SX32 R2, R2, c[0x0][0x16c], 0x1, P1 ;  /* 0x00005b0002027a11 */ /* 0x000fca00008f0eff */
[----:B------:R0:W-:Y:S04]  /*2eb0*/  STL [R1+0x834], R2 ;  /* 0x0008340201007387 */ /* 0x0001e80000100800 */
[----:B0-----:R-:W2:Y:S01]  /*2ec0*/  LDL.LU R2, [R1+0xc] ;  /* 0x00000c0001027983 */ /* 0x001ea20000300800 */
[----:B----4-:R-:W-:-:S05]  /*2ed0*/  IMAD R0, R0, c[0x0][0x190], RZ ;  /* 0x0000640000007a24 */ /* 0x010fca00078e02ff */
[----:B------:R0:W-:Y:S04]  /*2ee0*/  STL [R1+0x4], R0 ;  /* 0x0000040001007387 */ /* 0x0001e80000100800 */
[----:B0-----:R-:W4:Y:S02]  /*2ef0*/  LDL.LU R0, [R1+0x844] ;  /* 0x0008440001007983 */ /* 0x001f240000300800 */
[----:B----4-:R-:W-:-:S05]  /*2f00*/  IMAD R0, R0, c[0x0][0x190], RZ ;  /* 0x0000640000007a24 */ /* 0x010fca00078e02ff */
[----:B------:R0:W-:Y:S04]  /*2f10*/  STL [R1+0x18], R0 ;  /* 0x0000180001007387 */ /* 0x0001e80000100800 */
[----:B0-----:R-:W4:Y:S02]  /*2f20*/  LDL.LU R0, [R1+0x840] ;  /* 0x0008400001007983 */ /* 0x001f240000300800 */
[----:B----4-:R-:W-:-:S05]  /*2f30*/  IMAD R0, R0, c[0x0][0x190], RZ ;  /* 0x0000640000007a24 */ /* 0x010fca00078e02ff */
[----:B------:R0:W-:Y:S04]  /*2f40*/  STL [R1+0x10], R0 ;  /* 0x0000100001007387 */ /* 0x0001e80000100800 */
[----:B0-----:R-:W4:Y:S01]  /*2f50*/  LDL.LU R0, [R1+0x83c] ;  /* 0x00083c0001007983 */ /* 0x001f220000300800 */
[----:B--2---:R-:W-:-:S05]  /*2f60*/  IMAD R2, R2, c[0x0][0x190], RZ ;  /* 0x0000640002027a24 */ /* 0x004fca00078e02ff */
[----:B------:R4:W-:Y:S01]  /*2f70*/  STL [R1+0xc], R2 ;  /* 0x00000c0201007387 */ /* 0x0009e20000100800 */
[----:B------:R-:W-:Y:S02]  /*2f80*/  IMAD R7, R7, c[0x0][0x190], RZ ;  /* 0x0000640007077a24 */ /* 0x000fe400078e02ff */
[----:B------:R-:W-:Y:S02]  /*2f90*/  IMAD R8, R8, c[0x0][0x190], RZ ;  /* 0x0000640008087a24 */ /* 0x000fe400078e02ff */
[----:B------:R-:W-:Y:S02]  /*2fa0*/  IMAD R9, R9, c[0x0][0x190], RZ ;  /* 0x0000640009097a24 */ /* 0x000fe400078e02ff */
[----:B------:R-:W-:Y:S02]  /*2fb0*/  IMAD R11, R11, c[0x0][0x190], RZ ;  /* 0x000064000b0b7a24 */ /* 0x000fe400078e02ff */
[----:B------:R-:W-:Y:S02]  /*2fc0*/  IMAD R12, R12, c[0x0][0x190], RZ ;  /* 0x000064000c0c7a24 */ /* 0x000fe400078e02ff */
[----:B----4-:R-:W-:-:S02]  /*2fd0*/  IMAD R2, R0, c[0x0][0x190], RZ ;  /* 0x0000640000027a24 */ /* 0x010fc400078e02ff */
[----:B------:R-:W2:Y:S04]  /*2fe0*/  LDL.LU R0, [R1+0x838] ;  /* 0x0008380001007983 */ /* 0x000ea80000300800 */
[----:B------:R-:W-:Y:S04]  /*2ff0*/  STL [R1+0x8], R2 ;  /* 0x0000080201007387 */ /* 0x000fe80000100800 */
[----:B------:R0:W-:Y:S04]  /*3000*/  STL [R1+0x830], R7 ;  /* 0x0008300701007387 */ /* 0x0001e80000100800 */
[----:B0-----:R-:W4:Y:S04]  /*3010*/  LDL.LU R7, [R1+0x4] ;  /* 0x0000040001077983 */ /* 0x001f280000300800 */
[----:B------:R0:W-:Y:S04]  /*3020*/  STL [R1+0x82c], R8 ;  /* 0x00082c0801007387 */ /* 0x0001e80000100800 */
[----:B0-----:R-:W4:Y:S04]  /*3030*/  LDL.LU R8, [R1+0x18] ;  /* 0x0000180001087983 */ /* 0x001f280000300800 */
[----:B------:R0:W-:Y:S04]  /*3040*/  STL [R1+0x828], R9 ;  /* 0x0008280901007387 */ /* 0x0001e80000100800 */
[----:B0-----:R-:W4:Y:S04]  /*3050*/  LDL.LU R9, [R1+0x10] ;  /* 0x0000100001097983 */ /* 0x001f280000300800 */
[----:B------:R0:W-:Y:S04]  /*3060*/  STL [R1+0x824], R11 ;  /* 0x0008240b01007387 */ /* 0x0001e80000100800 */
[----:B0-----:R-:W4:Y:S04]  /*3070*/  LDL.LU R11, [R1+0xc] ;  /* 0x00000c00010b7983 */ /* 0x001f280000300800 */
[----:B------:R0:W-:Y:S04]  /*3080*/  STL [R1+0x820], R12 ;  /* 0x0008200c01007387 */ /* 0x0001e80000100800 */
[----:B0-----:R-:W4:Y:S01]  /*3090*/  LDL.LU R12, [R1+0x8] ;  /* 0x00000800010c7983 */ /* 0x001f220000300800 */
[----:B---3--:R-:W-:-:S02]  /*30a0*/  IMAD R4, R4, c[0x0][0x190], RZ ;  /* 0x0000640004047a24 */ /* 0x008fc400078e02ff */
[----:B------:R-:W-:-:S03]  /*30b0*/  IMAD R3, R3, c[0x0][0x190], RZ ;  /* 0x0000640003037a24 */ /* 0x000fc600078e02ff */
[----:B--2---:R-:W-:-:S05]  /*30c0*/  LEA R2, P4, R4, R0, 0x1 ;  /* 0x0000000004027211 */ /* 0x004fca00078808ff */
[----:B------:R0:W-:Y:S02]  /*30d0*/  STL [R1+0x690], R2 ;  /* 0x0006900201007387 */ /* 0x0001e40000100800 */
[----:B0-----:R-:W-:-:S05]  /*30e0*/  LEA R2, P3, R3, R0, 0x1 ;  /* 0x0000000003027211 */ /* 0x001fca00078608ff */
[----:B------:R4:W-:Y:S02]  /*30f0*/  STL [R1+0x698], R2 ;  /* 0x0006980201007387 */ /* 0x0009e40000100800 */
[----:B----4-:R-:W-:-:S05]  /*3100*/  LEA R2, P2, R7, R0, 0x1 ;  /* 0x0000000007027211 */ /* 0x010fca00078408ff */
[----:B------:R0:W-:Y:S02]  /*3110*/  STL [R1+0x6a0], R2 ;  /* 0x0006a00201007387 */ /* 0x0001e40000100800 */
[----:B0-----:R-:W-:-:S05]  /*3120*/  LEA R2, P1, R8, R0, 0x1 ;  /* 0x0000000008027211 */ /* 0x001fca00078208ff */
[----:B------:R0:W-:Y:S02]  /*3130*/  STL [R1+0x6a8], R2 ;  /* 0x0006a80201007387 */ /* 0x0001e40000100800 */
[----:B0-----:R-:W-:-:S05]  /*3140*/  LEA R2, P0, R9, R0, 0x1 ;  /* 0x0000000009027211 */ /* 0x001fca00078008ff */
[----:B------:R0:W-:Y:S02]  /*3150*/  STL [R1+0x6b0], R2 ;  /* 0x0006b00201007387 */ /* 0x0001e40000100800 */
[----:B0-----:R-:W-:-:S05]  /*3160*/  LEA R2, P6, R11, R0, 0x1 ;  /* 0x000000000b027211 */ /* 0x001fca00078c08ff */
[----:B------:R0:W-:Y:S02]  /*3170*/  STL [R1+0x6b8], R2 ;  /* 0x0006b80201007387 */ /* 0x0001e40000100800 */
[----:B0-----:R-:W-:-:S05]  /*3180*/  LEA R2, P5, R12, R0, 0x1 ;  /* 0x000000000c027211 */ /* 0x001fca00078a08ff */
[----:B------:R0:W-:Y:S04]  /*3190*/  STL [R1+0x6c0], R2 ;  /* 0x0006c00201007387 */ /* 0x0001e80000100800 */
[----:B0-----:R-:W2:Y:S01]  /*31a0*/  LDL.LU R2, [R1+0x834] ;  /* 0x0008340001027983 */ /* 0x001ea20000300800 */
[----:B------:R-:W-:Y:S02]  /*31b0*/  IMAD R29, R29, c[0x0][0x190], RZ ;  /* 0x000064001d1d7a24 */ /* 0x000fe400078e02ff */
[----:B------:R-:W-:Y:S01]  /*31c0*/  IMAD R28, R28, c[0x0][0x190], RZ ;  /* 0x000064001c1c7a24 */ /* 0x000fe200078e02ff */
[-C--:B--2---:R-:W-:Y:S02]  /*31d0*/  LEA.HI.X.SX32 R4, R4, R2.reuse, 0x1, P4 ;  /* 0x0000000204047211 */ /* 0x084fe400020f0eff */
[----:B------:R-:W-:-:S03]  /*31e0*/  LEA.HI.X.SX32 R3, R3, R2, 0x1, P3 ;  /* 0x0000000203037211 */ /* 0x000fc600018f0eff */
[----:B------:R0:W-:Y:S02]  /*31f0*/  STL [R1+0x68c], R4 ;  /* 0x00068c0401007387 */ /* 0x0001e40000100800 */
[----:B0-----:R-:W-:-:S05]  /*3200*/  LEA R4, P4, R29, R0, 0x1 ;  /* 0x000000001d047211 */ /* 0x001fca00078808ff */
[----:B------:R-:W-:Y:S04]  /*3210*/  STL [R1+0x6c8], R4 ;  /* 0x0006c80401007387 */ /* 0x000fe80000100800 */
[----:B------:R0:W-:Y:S02]  /*3220*/  STL [R1+0x694], R3 ;  /* 0x0006940301007387 */ /* 0x0001e40000100800 */
[----:B0-----:R-:W-:Y:S02]  /*3230*/  LEA.HI.X.SX32 R3, R7, R2, 0x1, P2 ;  /* 0x0000000207037211 */ /* 0x001fe400010f0eff */
[----:B------:R-:W2:Y:S01]  /*3240*/  LDL.LU R7, [R1+0x830] ;  /* 0x0008300001077983 */ /* 0x000ea20000300800 */
[----:B------:R-:W-:Y:S01]  /*3250*/  LEA R4, P3, R28, R0, 0x1 ;  /* 0x000000001c047211 */ /* 0x000fe200078608ff */
[----:B------:R-:W-:-:S04]  /*3260*/  IMAD R5, R5, c[0x0][0x190], RZ ;  /* 0x0000640005057a24 */ /* 0x000fc800078e02ff */
[----:B------:R0:W-:Y:S01]  /*3270*/  STL [R1+0x6d0], R4 ;  /* 0x0006d00401007387 */ /* 0x0001e20000100800 */
[----:B------:R-:W-:-:S03]  /*3280*/  IMAD R6, R6, c[0x0][0x190], RZ ;  /* 0x0000640006067a24 */ /* 0x000fc600078e02ff */
[----:B------:R1:W-:Y:S01]  /*3290*/  STL [R1+0x69c], R3 ;  /* 0x00069c0301007387 */ /* 0x0003e20000100800 */
[----:B0-----:R-:W-:Y:S02]  /*32a0*/  LEA R4, P2, R5, R0, 0x1 ;  /* 0x0000000005047211 */ /* 0x001fe400078408ff */
[----:B-1----:R-:W-:Y:S02]  /*32b0*/  LEA.HI.X.SX32 R3, R8, R2, 0x1, P1 ;  /* 0x0000000208037211 */ /* 0x002fe400008f0eff */
[----:B------:R-:W3:Y:S04]  /*32c0*/  LDL.LU R8, [R1+0x82c] ;  /* 0x00082c0001087983 */ /* 0x000ee80000300800 */
[----:B------:R0:W-:Y:S04]  /*32d0*/  STL [R1+0x6d8], R4 ;  /* 0x0006d80401007387 */ /* 0x0001e80000100800 */
[----:B------:R1:W-:Y:S01]  /*32e0*/  STL [R1+0x6a4], R3 ;  /* 0x0006a40301007387 */ /* 0x0003e20000100800 */
[----:B0-----:R-:W-:-:S02]  /*32f0*/  LEA R4, P1, R6, R0, 0x1 ;  /* 0x0000000006047211 */ /* 0x001fc400078208ff */
[-C--:B-1----:R-:W-:Y:S02]  /*3300*/  LEA.HI.X.SX32 R3, R9, R2.reuse, 0x1, P0 ;  /* 0x0000000209037211 */ /* 0x082fe400000f0eff */
[----:B------:R-:W4:Y:S04]  /*3310*/  LDL.LU R9, [R1+0x828] ;  /* 0x0008280001097983 */ /* 0x000f280000300800 */
[----:B------:R-:W-:Y:S04]  /*3320*/  STL [R1+0x6e0], R4 ;  /* 0x0006e00401007387 */ /* 0x000fe80000100800 */
[----:B------:R0:W-:Y:S02]  /*3330*/  STL [R1+0x6ac], R3 ;  /* 0x0006ac0301007387 */ /* 0x0001e40000100800 */
[----:B0-----:R-:W-:-:S02]  /*3340*/  LEA.HI.X.SX32 R3, R11, R2, 0x1, P6 ;  /* 0x000000020b037211 */ /* 0x001fc400030f0eff */
[----:B------:R-:W4:Y:S01]  /*3350*/  LDL.LU R11, [R1+0x824] ;  /* 0x00082400010b7983 */ /* 0x000f220000300800 */
[----:B--2---:R-:W-:-:S05]  /*3360*/  LEA R4, P0, R7, R0, 0x1 ;  /* 0x0000000007047211 */ /* 0x004fca00078008ff */
[----:B------:R-:W-:Y:S04]  /*3370*/  STL [R1+0x6e8], R4 ;  /* 0x0006e80401007387 */ /* 0x000fe80000100800 */
[----:B------:R0:W-:Y:S02]  /*3380*/  STL [R1+0x6b4], R3 ;  /* 0x0006b40301007387 */ /* 0x0001e40000100800 */
[----:B0-----:R-:W-:Y:S02]  /*3390*/  LEA.HI.X.SX32 R3, R12, R2, 0x1, P5 ;  /* 0x000000020c037211 */ /* 0x001fe400028f0eff */
[----:B------:R-:W2:Y:S01]  /*33a0*/  LDL.LU R12, [R1+0x820] ;  /* 0x00082000010c7983 */ /* 0x000ea20000300800 */
[----:B---3--:R-:W-:Y:S01]  /*33b0*/  LEA R4, P6, R8, R0, 0x1 ;  /* 0x0000000008047211 */ /* 0x008fe200078c08ff */
[----:B------:R-:W-:-:S04]  /*33c0*/  IMAD R10, R10, c[0x0][0x190], RZ ;  /* 0x000064000a0a7a24 */ /* 0x000fc800078e02ff */
[----:B------:R4:W-:Y:S04]  /*33d0*/  STL [R1+0x6f0], R4 ;  /* 0x0006f00401007387 */ /* 0x0009e80000100800 */
[----:B------:R0:W-:Y:S01]  /*33e0*/  STL [R1+0x6bc], R3 ;  /* 0x0006bc0301007387 */ /* 0x0001e20000100800 */
[----:B------:R-:W-:Y:S02]  /*33f0*/  LEA.HI.X.SX32 R28, R28, R2, 0x1, P3 ;  /* 0x000000021c1c7211 */ /* 0x000fe400018f0eff */
[----:B----4-:R-:W-:Y:S02]  /*3400*/  LEA R4, P5, R9, R0, 0x1 ;  /* 0x0000000009047211 */ /* 0x010fe400078a08ff */
[----:B0-----:R-:W-:-:S03]  /*3410*/  LEA.HI.X.SX32 R3, R29, R2, 0x1, P4 ;  /* 0x000000021d037211 */ /* 0x001fc600020f0eff */
[----:B------:R0:W-:Y:S01]  /*3420*/  STL [R1+0x6f8], R4 ;  /* 0x0006f80401007387 */ /* 0x0001e20000100800 */
[----:B------:R-:W-:-:S03]  /*3430*/  IMAD R13, R13, c[0x0][0x190], RZ ;  /* 0x000064000d0d7a24 */ /* 0x000fc600078e02ff */
[----:B------:R1:W-:Y:S01]  /*3440*/  STL [R1+0x6c4], R3 ;  /* 0x0006c40301007387 */ /* 0x0003e20000100800 */
[-C--:B0-----:R-:W-:Y:S02]  /*3450*/  LEA R4, P4, R10, R0.reuse, 0x1 ;  /* 0x000000000a047211 */ /* 0x081fe400078808ff */
[----:B-1----:R-:W-:-:S03]  /*3460*/  LEA R3, P3, R11, R0, 0x1 ;  /* 0x000000000b037211 */ /* 0x002fc600078608ff */
[----:B------:R0:W-:Y:S01]  /*3470*/  STL [R1+0x700], R4 ;  /* 0x0007000401007387 */ /* 0x0001e20000100800 */
[----:B------:R-:W-:-:S03]  /*3480*/  IMAD R14, R14, c[0x0][0x190], RZ ;  /* 0x000064000e0e7a24 */ /* 0x000fc600078e02ff */
[----:B------:R-:W-:Y:S01]  /*3490*/  STL [R1+0x6cc], R28 ;  /* 0x0006cc1c01007387 */ /* 0x000fe20000100800 */
[----:B0-----:R-:W-:-:S03]  /*34a0*/  LEA.HI.X.SX32 R4, R5, R2, 0x1, P2 ;  /* 0x0000000205047211 */ /* 0x001fc600010f0eff */
[----:B------:R0:W-:Y:S01]  /*34b0*/  STL [R1+0x708], R3 ;  /* 0x0007080301007387 */ /* 0x0001e20000100800 */
[----:B------:R-:W-:-:S03]  /*34c0*/  IMAD R15, R15, c[0x0][0x190], RZ ;  /* 0x000064000f0f7a24 */ /* 0x000fc600078e02ff */
[----:B------:R1:W-:Y:S01]  /*34d0*/  STL [R1+0x6d4], R4 ;  /* 0x0006d40401007387 */ /* 0x0003e20000100800 */
[----:B0-----:R-:W-:Y:S02]  /*34e0*/  LEA.HI.X.SX32 R3, R6, R2, 0x1, P1 ;  /* 0x0000000206037211 */ /* 0x001fe400008f0eff */
[-C--:B-1----:R-:W-:Y:S02]  /*34f0*/  LEA R4, P1, R13, R0.reuse, 0x1 ;  /* 0x000000000d047211 */ /* 0x082fe400078208ff */
[----:B--2---:R-:W-:-:S05]  /*3500*/  LEA R5, P2, R12, R0, 0x1 ;  /* 0x000000000c057211 */ /* 0x004fca00078408ff */
[----:B------:R0:W-:Y:S04]  /*3510*/  STL [R1+0x710], R5 ;  /* 0x0007100501007387 */ /* 0x0001e80000100800 */
[----:B------:R1:W-:Y:S01]  /*3520*/  STL [R1+0x6dc], R3 ;  /* 0x0006dc0301007387 */ /* 0x0003e20000100800 */
[----:B0-----:R-:W-:-:S03]  /*3530*/  LEA.HI.X.SX32 R5, R7, R2, 0x1, P0 ;  /* 0x0000000207057211 */ /* 0x001fc600000f0eff */
[----:B------:R0:W-:Y:S01]  /*3540*/  STL [R1+0x718], R4 ;  /* 0x0007180401007387 */ /* 0x0001e20000100800 */
[----:B-1----:R-:W-:-:S03]  /*3550*/  LEA R3, P0, R14, R0, 0x1 ;  /* 0x000000000e037211 */ /* 0x002fc600078008ff */
[----:B------:R1:W-:Y:S01]  /*3560*/  STL [R1+0x6e4], R5 ;  /* 0x0006e40501007387 */ /* 0x0003e20000100800 */
[----:B0-----:R-:W-:-:S03]  /*3570*/  LEA.HI.X.SX32 R4, R8, R2, 0x1, P6 ;  /* 0x0000000208047211 */ /* 0x001fc600030f0eff */
[----:B------:R0:W-:Y:S01]  /*3580*/  STL [R1+0x720], R3 ;  /* 0x0007200301007387 */ /* 0x0001e20000100800 */
[----:B-1----:R-:W-:-:S03]  /*3590*/  LEA R5, P6, R15, R0, 0x1 ;  /* 0x000000000f057211 */ /* 0x002fc600078c08ff */
[----:B------:R1:W-:Y:S04]  /*35a0*/  STL [R1+0x6ec], R4 ;  /* 0x0006ec0401007387 */ /* 0x0003e80000100800 */
[----:B------:R-:W-:Y:S04]  /*35b0*/  STL [R1+0x728], R5 ;  /* 0x0007280501007387 */ /* 0x000fe80000100800 */
[----:B------:R-:W2:Y:S01]  /*35c0*/  LDL R29, [R1+0x794] ;  /* 0x00079400011d7983 */ /* 0x000ea20000100800 */
[----:B------:R-:W-:Y:S01]  /*35d0*/  IMAD R16, R16, c[0x0][0x190], RZ ;  /* 0x0000640010107a24 */ /* 0x000fe200078e02ff */
[----:B0-----:R-:W-:Y:S01]  /*35e0*/  LEA.HI.X.SX32 R3, R9, R2, 0x1, P5 ;  /* 0x0000000209037211 */ /* 0x001fe200028f0eff */
[----:B------:R-:W-:-:S03]  /*35f0*/  IMAD R17, R17, c[0x0][0x190], RZ ;  /* 0x0000640011117a24 */ /* 0x000fc600078e02ff */
[----:B-1----:R-:W-:Y:S01]  /*3600*/  LEA R4, P5, R16, R0, 0x1 ;  /* 0x0000000010047211 */ /* 0x002fe200078a08ff */
[----:B------:R0:W-:Y:S01]  /*3610*/  STL [R1+0x6f4], R3 ;  /* 0x0006f40301007387 */ /* 0x0001e20000100800 */
[----:B------:R-:W-:-:S03]  /*3620*/  IMAD R18, R18, c[0x0][0x190], RZ ;  /* 0x0000640012127a24 */ /* 0x000fc600078e02ff */
[----:B------:R1:W-:Y:S01]  /*3630*/  STL [R1+0x730], R4 ;  /* 0x0007300401007387 */ /* 0x0003e20000100800 */
[----:B0-----:R-:W-:Y:S02]  /*3640*/  LEA.HI.X.SX32 R3, R10, R2, 0x1, P4 ;  /* 0x000000020a037211 */ /* 0x001fe400020f0eff */
[----:B------:R-:W-:Y:S01]  /*3650*/  LEA R5, P4, R17, R0, 0x1 ;  /* 0x0000000011057211 */ /* 0x000fe200078808ff */
[----:B------:R-:W-:Y:S01]  /*3660*/  IMAD R19, R19, c[0x0][0x190], RZ ;  /* 0x0000640013137a24 */ /* 0x000fe200078e02ff */
[----:B-1----:R-:W-:Y:S01]  /*3670*/  LEA.HI.X.SX32 R4, R11, R2, 0x1, P3 ;  /* 0x000000020b047211 */ /* 0x002fe200018f0eff */
[----:B------:R0:W-:Y:S01]  /*3680*/  STL [R1+0x6fc], R3 ;  /* 0x0006fc0301007387 */ /* 0x0001e20000100800 */
[----:B------:R-:W-:-:S03]  /*3690*/  IMAD R20, R20, c[0x0][0x190], RZ ;  /* 0x0000640014147a24 */ /* 0x000fc600078e02ff */
[----:B------:R1:W-:Y:S01]  /*36a0*/  STL [R1+0x738], R5 ;  /* 0x0007380501007387 */ /* 0x0003e20000100800 */
[----:B0-----:R-:W-:-:S03]  /*36b0*/  LEA R3, P3, R18, R0, 0x1 ;  /* 0x0000000012037211 */ /* 0x001fc600078608ff */
[----:B------:R0:W-:Y:S01]  /*36c0*/  STL [R1+0x704], R4 ;  /* 0x0007040401007387 */ /* 0x0001e20000100800 */
[----:B-1----:R-:W-:-:S03]  /*36d0*/  LEA.HI.X.SX32 R5, R12, R2, 0x1, P2 ;  /* 0x000000020c057211 */ /* 0x002fc600010f0eff */
[----:B------:R1:W-:Y:S01]  /*36e0*/  STL [R1+0x740], R3 ;  /* 0x0007400301007387 */ /* 0x0003e20000100800 */
[----:B------:R-:W-:Y:S01]  /*36f0*/  IMAD R21, R21, c[0x0][0x190], RZ ;  /* 0x0000640015157a24 */ /* 0x000fe200078e02ff */
[----:B0-----:R-:W-:Y:S02]  /*3700*/  LEA R4, P2, R19, R0, 0x1 ;  /* 0x0000000013047211 */ /* 0x001fe400078408ff */
[----:B------:R0:W-:Y:S01]  /*3710*/  STL [R1+0x70c], R5 ;  /* 0x00070c0501007387 */ /* 0x0001e20000100800 */
[----:B-1----:R-:W-:-:S03]  /*3720*/  LEA.HI.X.SX32 R3, R13, R2, 0x1, P1 ;  /* 0x000000020d037211 */ /* 0x002fc600008f0eff */
[----:B------:R1:W-:Y:S01]  /*3730*/  STL [R1+0x748], R4 ;  /* 0x0007480401007387 */ /* 0x0003e20000100800 */
[----:B------:R-:W-:-:S03]  /*3740*/  IMAD R22, R22, c[0x0][0x190], RZ ;  /* 0x0000640016167a24 */ /* 0x000fc600078e02ff */
[----:B------:R3:W-:Y:S01]  /*3750*/  STL [R1+0x714], R3 ;  /* 0x0007140301007387 */ /* 0x0007e20000100800 */
[----:B0-----:R-:W-:Y:S02]  /*3760*/  LEA R5, P1, R20, R0, 0x1 ;  /* 0x0000000014057211 */ /* 0x001fe400078208ff */
[----:B-1----:R-:W-:-:S03]  /*3770*/  LEA.HI.X.SX32 R4, R14, R2, 0x1, P0 ;  /* 0x000000020e047211 */ /* 0x002fc600000f0eff */
[----:B------:R0:W-:Y:S01]  /*3780*/  STL [R1+0x750], R5 ;  /* 0x0007500501007387 */ /* 0x0001e20000100800 */
[----:B---3--:R-:W-:-:S03]  /*3790*/  LEA R3, P0, R21, R0, 0x1 ;  /* 0x0000000015037211 */ /* 0x008fc600078008ff */
[----:B------:R1:W-:Y:S01]  /*37a0*/  STL [R1+0x71c], R4 ;  /* 0x00071c0401007387 */ /* 0x0003e20000100800 */
[----:B------:R-:W-:-:S03]  /*37b0*/  IMAD R23, R23, c[0x0][0x190], RZ ;  /* 0x0000640017177a24 */ /* 0x000fc600078e02ff */
[----:B------:R3:W-:Y:S01]  /*37c0*/  STL [R1+0x754], R3 ;  /* 0x0007540301007387 */ /* 0x0007e20000100800 */
[----:B0-----:R-:W-:Y:S01]  /*37d0*/  LEA.HI.X.SX32 R5, R15, R2, 0x1, P6 ;  /* 0x000000020f057211 */ /* 0x001fe200030f0eff */
[----:B------:R-:W-:Y:S01]  /*37e0*/  IMAD R25, R25, c[0x0][0x190], RZ ;  /* 0x0000640019197a24 */ /* 0x000fe200078e02ff */
[----:B-1----:R-:W-:-:S03]  /*37f0*/  LEA R4, P6, R22, R0, 0x1 ;  /* 0x0000000016047211 */ /* 0x002fc600078c08ff */
[----:B------:R0:W-:Y:S01]  /*3800*/  STL [R1+0x724], R5 ;  /* 0x0007240501007387 */ /* 0x0001e20000100800 */
[----:B---3--:R-:W-:-:S03]  /*3810*/  LEA.HI.X.SX32 R3, R16, R2, 0x1, P5 ;  /* 0x0000000210037211 */ /* 0x008fc600028f0eff */
        /* <DEDUP_REMOVED lines=15> */
[----:B------:R1:W-:Y:S04]  /*3910*/  STL [R1+0x764], R4 ;  /* 0x0007640401007387 */ /* 0x0003e80000100800 */
[----:B------:R3:W-:Y:S01]  /*3920*/  STL [R1+0x744], R3 ;  /* 0x0007440301007387 */ /* 0x0007e20000100800 */
[----:B0-----:R-:W-:Y:S02]  /*3930*/  LEA R5, P2, R27, R0, 0x1 ;  /* 0x000000001b057211 */ /* 0x001fe400078408ff */
[----:B-1----:R-:W-:-:S03]  /*3940*/  LEA.HI.X.SX32 R4, R20, R2, 0x1, P1 ;  /* 0x0000000214047211 */ /* 0x002fc600008f0eff */
[----:B------:R-:W-:Y:S01]  /*3950*/  STL [R1+0x768], R5 ;  /* 0x0007680501007387 */ /* 0x000fe20000100800 */
[----:B---3--:R-:W-:Y:S02]  /*3960*/  LEA R3, P1, R24, R0, 0x1 ;  /* 0x0000000018037211 */ /* 0x008fe400078208ff */
[-C--:B------:R-:W-:Y:S01]  /*3970*/  LEA.HI.X.SX32 R0, R21, R2.reuse, 0x1, P0 ;  /* 0x0000000215007211 */ /* 0x080fe200000f0eff */
[----:B------:R0:W-:Y:S04]  /*3980*/  STL [R1+0x74c], R4 ;  /* 0x00074c0401007387 */ /* 0x0001e80000100800 */
[----:B------:R1:W-:Y:S04]  /*3990*/  STL [R1+0x688], R3 ;  /* 0x0006880301007387 */ /* 0x0003e80000100800 */
[----:B------:R3:W-:Y:S01]  /*39a0*/  STL [R1+0x66c], R0 ;  /* 0x00066c0001007387 */ /* 0x0007e20000100800 */
[----:B0-----:R-:W-:-:S02]  /*39b0*/  LEA.HI.X.SX32 R4, R22, R2, 0x1, P6 ;  /* 0x0000000216047211 */ /* 0x001fc400030f0eff */
[----:B-1----:R-:W-:-:S03]  /*39c0*/  LEA.HI.X.SX32 R3, R23, R2, 0x1, P5 ;  /* 0x0000000217037211 */ /* 0x002fc600028f0eff */
[----:B------:R0:W-:Y:S01]  /*39d0*/  STL [R1+0x670], R4 ;  /* 0x0006700401007387 */ /* 0x0001e20000100800 */
[----:B---3--:R-:W-:-:S03]  /*39e0*/  LEA.HI.X.SX32 R0, R25, R2, 0x1, P4 ;  /* 0x0000000219007211 */ /* 0x008fc600020f0eff */
[----:B------:R1:W-:Y:S04]  /*39f0*/  STL [R1+0x674], R3 ;  /* 0x0006740301007387 */ /* 0x0003e80000100800 */
[----:B------:R3:W-:Y:S01]  /*3a00*/  STL [R1+0x678], R0 ;  /* 0x0006780001007387 */ /* 0x0007e20000100800 */
[-C--:B0-----:R-:W-:Y:S02]  /*3a10*/  LEA.HI.X.SX32 R4, R26, R2.reuse, 0x1, P3 ;  /* 0x000000021a047211 */ /* 0x081fe400018f0eff */
[----:B-1----:R-:W-:-:S03]  /*3a20*/  LEA.HI.X.SX32 R3, R27, R2, 0x1, P2 ;  /* 0x000000021b037211 */ /* 0x002fc600010f0eff */
[----:B------:R-:W-:Y:S01]  /*3a30*/  STL [R1+0x67c], R4 ;  /* 0x00067c0401007387 */ /* 0x000fe20000100800 */
[----:B---3--:R-:W-:-:S03]  /*3a40*/  LEA.HI.X.SX32 R0, R24, R2, 0x1, P1 ;  /* 0x0000000218007211 */ /* 0x008fc600008f0eff */
[----:B------:R0:W-:Y:S04]  /*3a50*/  STL [R1+0x680], R3 ;  /* 0x0006800301007387 */ /* 0x0001e80000100800 */
[----:B------:R1:W-:Y:S04]  /*3a60*/  STL [R1+0x684], R0 ;  /* 0x0006840001007387 */ /* 0x0003e80000100800 */
[----:B------:R-:W-:Y:S04]  /*3a70*/  STL [R1+0x270], RZ ;  /* 0x000270ff01007387 */ /* 0x000fe80000100800 */
[----:B------:R-:W-:Y:S01]  /*3a80*/  STL [R1+0xd0], RZ ;  /* 0x0000d0ff01007387 */ /* 0x000fe20000100800 */
[----:B0-----:R-:W-:-:S03]  /*3a90*/  IMAD.MOV.U32 R3, RZ, RZ, c[0x0][0x188] ;  /* 0x00006200ff037624 */ /* 0x001fc600078e00ff */
[----:B------:R-:W-:Y:S04]  /*3aa0*/  STL [R1+0xd4], RZ ;  /* 0x0000d4ff01007387 */ /* 0x000fe80000100800 */
[----:B------:R-:W-:Y:S04]  /*3ab0*/  STL [R1+0xd8], RZ ;  /* 0x0000d8ff01007387 */ /* 0x000fe80000100800 */
[----:B------:R-:W-:Y:S04]  /*3ac0*/  STL [R1+0xdc], RZ ;  /* 0x0000dcff01007387 */ /* 0x000fe80000100800 */
[----:B------:R-:W-:Y:S04]  /*3ad0*/  STL [R1+0xc0], RZ ;  /* 0x0000c0ff01007387 */ /* 0x000fe80000100800 */
[----:B------:R-:W-:Y:S01]  /*3ae0*/  STL [R1+0xc4], RZ ;  /* 0x0000c4ff01007387 */ /* 0x000fe20000100800 */
[----:B------:R-:W-:-:S03]  /*3af0*/  IMAD R25, R3, 0x6b, RZ ;  /* 0x0000006b03197824 */ /* 0x000fc600078e02ff */
[----:B------:R-:W-:Y:S04]  /*3b00*/  STL [R1+0xc8], RZ ;  /* 0x0000c8ff01007387 */ /* 0x000fe80000100800 */
[----:B------:R-:W-:Y:S04]  /*3b10*/  STL [R1+0xcc], RZ ;  /* 0x0000ccff01007387 */ /* 0x000fe80000100800 */
[----:B------:R-:W-:Y:S04]  /*3b20*/  STL [R1+0xb0], RZ ;  /* 0x0000b0ff01007387 */ /* 0x000fe80000100800 */
[----:B------:R-:W-:Y:S04]  /*3b30*/  STL [R1+0xb4], RZ ;  /* 0x0000b4ff01007387 */ /* 0x000fe80000100800 */
[----:B------:R-:W-:Y:S04]  /*3b40*/  STL [R1+0xb8], RZ ;  /* 0x0000b8ff01007387 */ /* 0x000fe80000100800 */
[----:B------:R-:W-:Y:S04]  /*3b50*/  STL [R1+0xbc], RZ ;  /* 0x0000bcff01007387 */ /* 0x000fe80000100800 */
[----:B------:R-:W-:Y:S01]  /*3b60*/  STL [R1+0xa0], RZ ;  /* 0x0000a0ff01007387 */ /* 0x000fe20000100800 */
[----:B--2---:R-:W-:Y:S01]  /*3b70*/  ISETP.GE.AND P1, PT, R29, RZ, PT ;  /* 0x000000ff1d00720c */ /* 0x004fe20003f26270 */
[----:B------:R-:W-:-:S05]  /*3b80*/  IMAD R29, R3, 0x73, RZ ;  /* 0x00000073031d7824 */ /* 0x000fca00078e02ff */
[----:B------:R-:W-:Y:S04]  /*3b90*/  STL [R1+0x818], R29 ;  /* 0x0008181d01007387 */ /* 0x000fe80000100800 */
[----:B------:R0:W-:Y:S04]  /*3ba0*/  STL [R1+0x81c], R25 ;  /* 0x00081c1901007387 */ /* 0x0001e80000100800 */
[----:B-1----:R-:W2:Y:S01]  /*3bb0*/  LDL.LU R0, [R1+0x14] ;  /* 0x0000140001007983 */ /* 0x002ea20000300800 */
[----:B------:R-:W-:Y:S01]  /*3bc0*/  ISETP.NE.AND P0, PT, RZ, c[0x0][0x178], PT ;  /* 0x00005e00ff007a0c */ /* 0x000fe20003f05270 */
[----:B0-----:R-:W-:-:S02]  /*3bd0*/  IMAD.MOV.U32 R25, RZ, RZ, c[0x0][0x180] ;  /* 0x00006000ff197624 */ /* 0x001fc400078e00ff */
[----:B------:R-:W-:-:S03]  /*3be0*/  IMAD.SHL.U32 R4, R3, 0x80, RZ ;  /* 0x0000008003047824 */ /* 0x000fc600078e00ff */
[----:B------:R-:W-:-:S04]  /*3bf0*/  IADD3 R25, R25, 0x7f, RZ ;  /* 0x0000007f19197810 */ /* 0x000fc80007ffe0ff */
[----:B------:R-:W-:-:S04]  /*3c00*/  SHF.R.S32.HI R28, RZ, 0x1f, R25 ;  /* 0x0000001fff1c7819 */ /* 0x000fc80000011419 */
[----:B------:R-:W-:Y:S01]  /*3c10*/  LEA.HI R28, R28, R25, RZ, 0x7 ;  /* 0x000000191c1c7211 */ /* 0x000fe200078f38ff */
[----:B------:R-:W-:-:S03]  /*3c20*/  IMAD R27, R3, 0xfe, RZ ;  /* 0x000000fe031b7824 */ /* 0x000fc600078e02ff */
[----:B------:R-:W-:Y:S01]  /*3c30*/  SHF.R.S32.HI R25, RZ, 0x7, R28 ;  /* 0x00000007ff197819 */ /* 0x000fe2000001141c */
[C---:B------:R-:W-:Y:S02]  /*3c40*/  IMAD R25, R3.reuse, 0xf6, RZ ;  /* 0x000000f603197824 */ /* 0x040fe400078e02ff */
[C---:B------:R-:W-:Y:S02]  /*3c50*/  IMAD R29, R3.reuse, 0xd6, RZ ;  /* 0x000000d6031d7824 */ /* 0x040fe400078e02ff */
[C---:B------:R-:W-:Y:S02]  /*3c60*/  IMAD R23, R3.reuse, 0x67, RZ ;  /* 0x0000006703177824 */ /* 0x040fe400078e02ff */
[C---:B------:R-:W-:Y:S02]  /*3c70*/  IMAD R21, R3.reuse, 0x63, RZ ;  /* 0x0000006303157824 */ /* 0x040fe400078e02ff */
[C---:B------:R-:W-:Y:S02]  /*3c80*/  IMAD R26, R3.reuse, 0xc2, RZ ;  /* 0x000000c2031a7824 */ /* 0x040fe400078e02ff */
[----:B------:R-:W-:-:S02]  /*3c90*/  IMAD R19, R3, 0x5f, RZ ;  /* 0x0000005f03137824 */ /* 0x000fc400078e02ff */
        /* <DEDUP_REMOVED lines=16> */
[----:B------:R-:W-:Y:S02]  /*3da0*/  IMAD R5, R3, 0xe4, RZ ;  /* 0x000000e403057824 */ /* 0x000fe400078e02ff */
[----:B--2---:R-:W-:Y:S01]  /*3db0*/  @!P1 IMAD.MOV R0, RZ, RZ, -R0 ;  /* 0x000000ffff009224 */ /* 0x004fe200078e0a00 */
[----:B------:R-:W-:-:S05]  /*3dc0*/  @!P0 LOP3.LUT R0, RZ, c[0x0][0x178], RZ, 0x33, !PT ;  /* 0x00005e00ff008a12 */ /* 0x000fca00078e33ff */
[----:B------:R-:W-:Y:S01]  /*3dd0*/  IMAD R2, R0, c[0x0][0x184], RZ ;  /* 0x0000610000027a24 */ /* 0x000fe200078e02ff */
[----:B------:R-:W-:-:S04]  /*3de0*/  SHF.R.S32.HI R0, RZ, 0x1f, R4 ;  /* 0x0000001fff007819 */ /* 0x000fc80000011404 */
[----:B------:R-:W-:Y:S01]  /*3df0*/  SHF.L.U64.HI R0, R4, 0x1, R0 ;  /* 0x0000000104007819 */ /* 0x000fe20000010200 */
[----:B------:R-:W-:Y:S01]  /*3e00*/  IMAD R4, R3, 0xfa, RZ ;  /* 0x000000fa03047824 */ /* 0x000fe200078e02ff */
[----:B------:R-:W-:-:S04]  /*3e10*/  LEA R28, P0, R2, c[0x0][0x160], 0x1 ;  /* 0x00005800021c7a11 */ /* 0x000fc800078008ff */
[-C--:B------:R-:W-:Y:S02]  /*3e20*/  IADD3 R27, P2, R27, R28.reuse, RZ ;  /* 0x0000001c1b1b7210 */ /* 0x080fe40007f5e0ff */
[-C--:B------:R-:W-:Y:S02]  /*3e30*/  IADD3 R4, P4, R4, R28.reuse, RZ ;  /* 0x0000001c04047210 */ /* 0x080fe40007f9e0ff */
[----:B------:R-:W-:Y:S01]  /*3e40*/  IADD3 R25, P5, R25, R28, RZ ;  /* 0x0000001c19197210 */ /* 0x000fe20007fbe0ff */
[----:B------:R-:W-:Y:S04]  /*3e50*/  STL [R1+0x138], R28 ;  /* 0x0001381c01007387 */ /* 0x000fe80000100800 */
[----:B------:R0:W-:Y:S04]  /*3e60*/  STL [R1+0x278], R27 ;  /* 0x0002781b01007387 */ /* 0x0001e80000100800 */
[----:B------:R1:W-:Y:S01]  /*3e70*/  STL [R1+0x288], R4 ;  /* 0x0002880401007387 */ /* 0x0003e20000100800 */
[----:B------:R-:W-:-:S03]  /*3e80*/  LEA.HI.X.SX32 R2, R2, c[0x0][0x164], 0x1, P0 ;  /* 0x0000590002027a11 */ /* 0x000fc600000f0eff */
[----:B------:R2:W-:Y:S01]  /*3e90*/  STL [R1+0x298], R25 ;  /* 0x0002981901007387 */ /* 0x0005e20000100800 */
[C---:B0-----:R-:W-:Y:S02]  /*3ea0*/  IMAD R27, R3.reuse, 0xf2, RZ ;  /* 0x000000f2031b7824 */ /* 0x041fe400078e02ff */
[----:B-1----:R-:W-:-:S03]  /*3eb0*/  IMAD R4, R3, 0xee, RZ ;  /* 0x000000ee03047824 */ /* 0x002fc600078e02ff */
[-C--:B------:R-:W-:Y:S01]  /*3ec0*/  IADD3 R27, P6, R27, R28.reuse, RZ ;  /* 0x0000001c1b1b7210 */ /* 0x080fe20007fde0ff */
[----:B--2---:R-:W-:Y:S01]  /*3ed0*/  IMAD R25, R3, 0xea, RZ ;  /* 0x000000ea03197824 */ /* 0x004fe200078e02ff */
[-C--:B------:R-:W-:Y:S01]  /*3ee0*/  IADD3 R4, P0, R4, R28.reuse, RZ ;  /* 0x0000001c04047210 */ /* 0x080fe20007f1e0ff */
[----:B------:R-:W-:Y:S03]  /*3ef0*/  STL [R1+0x134], R2 ;  /* 0x0001340201007387 */ /* 0x000fe60000100800 */
[----:B------:R-:W-:Y:S01]  /*3f00*/  IADD3 R25, P3, R25, R28, RZ ;  /* 0x0000001c19197210 */ /* 0x000fe20007f7e0ff */
[----:B------:R0:W-:Y:S04]  /*3f10*/  STL [R1+0x2a8], R27 ;  /* 0x0002a81b01007387 */ /* 0x0001e80000100800 */
[----:B------:R1:W-:Y:S04]  /*3f20*/  STL [R1+0x2b8], R4 ;  /* 0x0002b80401007387 */ /* 0x0003e80000100800 */
[----:B------:R2:W-:Y:S01]  /*3f30*/  STL [R1+0x2c8], R25 ;  /* 0x0002c81901007387 */ /* 0x0005e20000100800 */
[----:B0-----:R-:W-:-:S02]  /*3f40*/  IMAD R27, R3, 0x7f, RZ ;  /* 0x0000007f031b7824 */ /* 0x001fc400078e02ff */
[C---:B-1----:R-:W-:Y:S02]  /*3f50*/  IMAD R4, R3.reuse, 0xe2, RZ ;  /* 0x000000e203047824 */ /* 0x042fe400078e02ff */
[C---:B--2---:R-:W-:Y:S02]  /*3f60*/  IMAD R25, R3.reuse, 0x7d, RZ ;  /* 0x0000007d03197824 */ /* 0x044fe400078e02ff */
[----:B------:R-:W-:Y:S01]  /*3f70*/  IMAD R3, R3, 0xe6, RZ ;  /* 0x000000e603037824 */ /* 0x000fe200078e02ff */
[----:B------:R-:W-:-:S04]  /*3f80*/  LEA.HI.X.SX32 R27, R27, R2, 0x1, P2 ;  /* 0x000000021b1b7211 */ /* 0x000fc800010f0eff */
[----:B------:R-:W-:-:S05]  /*3f90*/  IADD3 R3, P1, R3, R28, RZ ;  /* 0x0000001c03037210 */ /* 0x000fca0007f3e0ff */
[----:B------:R0:W-:Y:S04]  /*3fa0*/  STL [R1+0x2d8], R3 ;  /* 0x0002d80301007387 */ /* 0x0001e80000100800 */
[----:B------:R1:W-:Y:S01]  /*3fb0*/  STL [R1+0x274], R27 ;  /* 0x0002741b01007387 */ /* 0x0003e20000100800 */
[----:B0-----:R-:W-:Y:S01]  /*3fc0*/  IMAD.MOV.U32 R3, RZ, RZ, c[0x0][0x188] ;  /* 0x00006200ff037624 */ /* 0x001fe200078e00ff */
[----:B-1----:R-:W-:Y:S02]  /*3fd0*/  IADD3 R27, P2, R4, R28, RZ ;  /* 0x0000001c041b7210 */ /* 0x002fe40007f5e0ff */
[----:B------:R-:W-:Y:S01]  /*3fe0*/  LEA.HI.X.SX32 R4, R25, R2, 0x1, P4 ;  /* 0x0000000219047211 */ /* 0x000fe200020f0eff */
[----:B------:R-:W-:Y:S02]  /*3ff0*/  IMAD R25, R3, 0xde, RZ ;  /* 0x000000de03197824 */ /* 0x000fe400078e02ff */
[----:B------:R0:W-:Y:S04]  /*4000*/  STL [R1+0x2e8], R27 ;  /* 0x0002e81b01007387 */ /* 0x0001e80000100800 */
[----:B------:R1:W-:Y:S01]  /*4010*/  STL [R1+0x284], R4 ;  /* 0x0002840401007387 */ /* 0x0003e20000100800 */
[----:B------:R-:W-:Y:S01]  /*4020*/  IADD3 R25, P4, R25, R28, RZ ;  /* 0x0000001c19197210 */ /* 0x000fe20007f9e0ff */
[----:B0-----:R-:W-:-:S02]  /*4030*/  IMAD R27, R3, 0xda, RZ ;  /* 0x000000da031b7824 */ /* 0x001fc400078e02ff */
[C---:B-1----:R-:W-:Y:S02]  /*4040*/  IMAD R4, R3.reuse, 0x79, RZ ;  /* 0x0000007903047824 */ /* 0x042fe400078e02ff */
[----:B------:R-:W-:Y:S01]  /*4050*/  IMAD R3, R3, 0x7b, RZ ;  /* 0x0000007b03037824 */ /* 0x000fe200078e02ff */
[----:B------:R0:W-:Y:S04]  /*4060*/  STL [R1+0x2f8], R25 ;  /* 0x0002f81901007387 */ /* 0x0001e80000100800 */
[----:B------:R-:W-:Y:S02]  /*4070*/  LEA.HI.X.SX32 R3, R3, R2, 0x1, P5 ;  /* 0x0000000203037211 */ /* 0x000fe400028f0eff */
[----:B------:R-:W-:Y:S01]  /*4080*/  IADD3 R27, P5, R27, R28, RZ ;  /* 0x0000001c1b1b7210 */ /* 0x000fe20007fbe0ff */
[----:B0-----:R-:W2:Y:S04]  /*4090*/  LDL.LU R25, [R1+0x81c] ;  /* 0x00081c0001197983 */ /* 0x001ea80000300800 */
[----:B------:R0:W-:Y:S04]  /*40a0*/  STL [R1+0x294], R3 ;  /* 0x0002940301007387 */ /* 0x0001e80000100800 */
[----:B------:R1:W-:Y:S01]  /*40b0*/  STL [R1+0x308], R27 ;  /* 0x0003081b01007387 */ /* 0x0003e20000100800 */
[----:B0-----:R-:W-:Y:S01]  /*40c0*/  IMAD.MOV.U32 R3, RZ, RZ, c[0x0][0x188] ;  /* 0x00006200ff037624 */ /* 0x001fe200078e00ff */
[----:B-1----:R-:W-:-:S02]  /*40d0*/  LEA.HI.X.SX32 R27, R4, R2, 0x1, P6 ;  /* 0x00000002041b7211 */ /* 0x002fc400030f0eff */
[----:B------:R-:W-:Y:S01]  /*40e0*/  IADD3 R4, P6, R29, R28, RZ ;  /* 0x0000001c1d047210 */ /* 0x000fe20007fde0ff */
[----:B------:R-:W-:Y:S02]  /*40f0*/  IMAD R29, R3, 0x77, RZ ;  /* 0x00000077031d7824 */ /* 0x000fe400078e02ff */
[----:B------:R-:W-:Y:S03]  /*4100*/  STL [R1+0x2a4], R27 ;  /* 0x0002a41b01007387 */ /* 0x000fe60000100800 */
[----:B------:R-:W-:Y:S01]  /*4110*/  LEA.HI.X.SX32 R29, R29, R2, 0x1, P0 ;  /* 0x000000021d1d7211 */ /* 0x000fe200000f0eff */
[----:B------:R-:W-:Y:S04]  /*4120*/  STL [R1+0x318], R4 ;  /* 0x0003180401007387 */ /* 0x000fe80000100800 */
[----:B------:R0:W-:Y:S04]  /*4130*/  STL [R1+0x2b4], R29 ;  /* 0x0002b41d01007387 */ /* 0x0001e80000100800 */
[----:B0-----:R-:W3:Y:S01]  /*4140*/  LDL.LU R29, [R1+0x818] ;  /* 0x00081800011d7983 */ /* 0x001ee20000300800 */
[----:B------:R-:W-:-:S02]  /*4150*/  IMAD R27, R3, 0x75, RZ ;  /* 0x00000075031b7824 */ /* 0x000fc400078e02ff */
[C---:B------:R-:W-:Y:S02]  /*4160*/  IMAD R4, R3.reuse, 0xce, RZ ;  /* 0x000000ce03047824 */ /* 0x040fe400078e02ff */
[----:B------:R-:W-:Y:S01]  /*4170*/  IMAD R3, R3, 0xd2, RZ ;  /* 0x000000d203037824 */ /* 0x000fe200078e02ff */
[----:B------:R-:W-:-:S04]  /*4180*/  LEA.HI.X.SX32 R27, R27, R2, 0x1, P3 ;  /* 0x000000021b1b7211 */ /* 0x000fc800018f0eff */
[-C--:B------:R-:W-:Y:S02]  /*4190*/  IADD3 R3, P0, R3, R28.reuse, RZ ;  /* 0x0000001c03037210 */ /* 0x080fe40007f1e0ff */
[----:B------:R-:W-:-:S03]  /*41a0*/  IADD3 R4, P3, R4, R28, RZ ;  /* 0x0000001c04047210 */ /* 0x000fc60007f7e0ff */
[----:B------:R0:W-:Y:S04]  /*41b0*/  STL [R1+0x328], R3 ;  /* 0x0003280301007387 */ /* 0x0001e80000100800 */
[----:B------:R1:W-:Y:S01]  /*41c0*/  STL [R1+0x2c4], R27 ;  /* 0x0002c41b01007387 */ /* 0x0003e20000100800 */
[----:B0-----:R-:W-:-:S03]  /*41d0*/  IMAD.MOV.U32 R3, RZ, RZ, c[0x0][0x188] ;  /* 0x00006200ff037624 */ /* 0x001fc600078e00ff */
[----:B------:R0:W-:Y:S01]  /*41e0*/  STL [R1+0x338], R4 ;  /* 0x0003380401007387 */ /* 0x0001e20000100800 */
[C---:B-1----:R-:W-:Y:S02]  /*41f0*/  IMAD R27, R3.reuse, 0x71, RZ ;  /* 0x00000071031b7824 */ /* 0x042fe400078e02ff */
[C---:B0-----:R-:W-:Y:S02]  /*4200*/  IMAD R4, R3.reuse, 0xc6, RZ ;  /* 0x000000c603047824 */ /* 0x041fe400078e02ff */
[----:B------:R-:W-:Y:S01]  /*4210*/  IMAD R3, R3, 0xca, RZ ;  /* 0x000000ca03037824 */ /* 0x000fe200078e02ff */
[----:B------:R-:W-:Y:S02]  /*4220*/  LEA.HI.X.SX32 R27, R27, R2, 0x1, P2 ;  /* 0x000000021b1b7211 */ /* 0x000fe400010f0eff */
[----:B------:R-:W-:Y:S02]  /*4230*/  IADD3 R4, P2, R4, R28, RZ ;  /* 0x0000001c04047210 */ /* 0x000fe40007f5e0ff */
[----:B------:R-:W-:-:S02]  /*4240*/  LEA.HI.X.SX32 R23, R23, R2, 0x1, P3 ;  /* 0x0000000217177211 */ /* 0x000fc400018f0eff */
[----:B------:R-:W-:Y:S02]  /*4250*/  IADD3 R22, P3, R22, R28, RZ ;  /* 0x0000001c16167210 */ /* 0x000fe40007f7e0ff */
[----:B------:R-:W-:Y:S02]  /*4260*/  LEA.HI.X.SX32 R21, R21, R2, 0x1, P2 ;  /* 0x0000000215157211 */ /* 0x000fe400010f0eff */
[----:B------:R-:W-:Y:S02]  /*4270*/  IADD3 R20, P2, R20, R28, RZ ;  /* 0x0000001c14147210 */ /* 0x000fe40007f5e0ff */
[----:B--2---:R-:W-:Y:S02]  /*4280*/  LEA.HI.X.SX32 R25, R25, R2, 0x1, P6 ;  /* 0x0000000219197211 */ /* 0x004fe400030f0eff */
[----:B------:R-:W-:Y:S02]  /*4290*/  IADD3 R24, P6, R24, R28, RZ ;  /* 0x0000001c18187210 */ /* 0x000fe40007fde0ff */
[----:B---3--:R-:W-:-:S02]  /*42a0*/  LEA.HI.X.SX32 R29, R29, R2, 0x1, P1 ;  /* 0x000000021d1d7211 */ /* 0x008fc400008f0eff */
[----:B------:R-:W-:-:S03]  /*42b0*/  IADD3 R3, P1, R3, R28, RZ ;  /* 0x0000001c03037210 */ /* 0x000fc60007f3e0ff */
[----:B------:R0:W-:Y:S04]  /*42c0*/  STL [R1+0x2d4], R29 ;  /* 0x0002d41d01007387 */ /* 0x0001e80000100800 */
[----:B0-----:R0:W5:Y:S04]  /*42d0*/  LDL.LU R29, [R1+0x814] ;  /* 0x00081400011d7983 */ /* 0x0011680000300800 */
[----:B------:R1:W-:Y:S04]  /*42e0*/  STL [R1+0x348], R3 ;  /* 0x0003480301007387 */ /* 0x0003e80000100800 */
[----:B------:R2:W-:Y:S01]  /*42f0*/  STL [R1+0x2e4], R27 ;  /* 0x0002e41b01007387 */ /* 0x0005e20000100800 */
[----:B-1----:R-:W-:-:S03]  /*4300*/  IMAD.MOV.U32 R3, RZ, RZ, c[0x0][0x188] ;  /* 0x00006200ff037624 */ /* 0x002fc600078e00ff */
[----:B------:R1:W-:Y:S01]  /*4310*/  STL [R1+0x358], R4 ;  /* 0x0003580401007387 */ /* 0x0003e20000100800 */
[C---:B--2---:R-:W-:Y:S02]  /*4320*/  IMAD R27, R3.reuse, 0x6d, RZ ;  /* 0x0000006d031b7824 */ /* 0x044fe400078e02ff */
[C---:B-1----:R-:W-:Y:S02]  /*4330*/  IMAD R4, R3.reuse, 0xbe, RZ ;  /* 0x000000be03047824 */ /* 0x042fe400078e02ff */
[----:B------:R-:W-:Y:S01]  /*4340*/  IMAD R3, R3, 0x6f, RZ ;  /* 0x0000006f03037824 */ /* 0x000fe200078e02ff */
[----:B------:R-:W-:-:S04]  /*4350*/  LEA.HI.X.SX32 R27, R27, R2, 0x1, P5 ;  /* 0x000000021b1b7211 */ /* 0x000fc800028f0eff */
[----:B------:R-:W-:Y:S02]  /*4360*/  LEA.HI.X.SX32 R3, R3, R2, 0x1, P4 ;  /* 0x0000000203037211 */ /* 0x000fe400020f0eff */
[-C--:B------:R-:W-:Y:S02]  /*4370*/  IADD3 R26, P4, R26, R28.reuse, RZ ;  /* 0x0000001c1a1a7210 */ /* 0x080fe40007f9e0ff */
[----:B------:R-:W-:Y:S01]  /*4380*/  IADD3 R4, P5, R4, R28, RZ ;  /* 0x0000001c04047210 */ /* 0x000fe20007fbe0ff */
[----:B------:R1:W-:Y:S04]  /*4390*/  STL [R1+0x2f4], R3 ;  /* 0x0002f40301007387 */ /* 0x0003e80000100800 */
[----:B------:R-:W-:Y:S01]  /*43a0*/  STL [R1+0x368], R26 ;  /* 0x0003681a01007387 */ /* 0x000fe20000100800 */
[----:B-1----:R-:W-:-:S03]  /*43b0*/  IMAD.MOV.U32 R3, RZ, RZ, c[0x0][0x188] ;  /* 0x00006200ff037624 */ /* 0x002fc600078e00ff */
[----:B------:R1:W-:Y:S04]  /*43c0*/  STL [R1+0x304], R27 ;  /* 0x0003041b01007387 */ /* 0x0003e80000100800 */
[----:B------:R2:W-:Y:S01]  /*43d0*/  STL [R1+0x378], R4 ;  /* 0x0003780401007387 */ /* 0x0005e20000100800 */
[C---:B-1----:R-:W-:Y:S02]  /*43e0*/  IMAD R27, R3.reuse, 0x69, RZ ;  /* 0x00000069031b7824 */ /* 0x042fe400078e02ff */
[----:B--2---:R-:W-:-:S03]  /*43f0*/  IMAD R4, R3, 0xb6, RZ ;  /* 0x000000b603047824 */ /* 0x004fc600078e02ff */
[----:B------:R-:W-:Y:S01]  /*4400*/  LEA.HI.X.SX32 R27, R27, R2, 0x1, P0 ;  /* 0x000000021b1b7211 */ /* 0x000fe200000f0eff */
[----:B------:R-:W-:Y:S01]  /*4410*/  STL [R1+0x314], R25 ;  /* 0x0003141901007387 */ /* 0x000fe20000100800 */
[----:B------:R-:W-:-:S03]  /*4420*/  IADD3 R4, P0, R4, R28, RZ ;  /* 0x0000001c04047210 */ /* 0x000fc60007f1e0ff */
[----:B------:R-:W-:Y:S04]  /*4430*/  STL [R1+0x388], R24 ;  /* 0x0003881801007387 */ /* 0x000fe80000100800 */
        /* <DEDUP_REMOVED lines=16> */
[----:B------:R1:W-:Y:S01]  /*4540*/  STL [R1+0x364], R27 ;  /* 0x0003641b01007387 */ /* 0x0003e20000100800 */
[----:B------:R-:W-:-:S03]  /*4550*/  LEA.HI.X.SX32 R19, R19, R2, 0x1, P5 ;  /* 0x0000000213137211 */ /* 0x000fc600028f0eff */
[----:B------:R2:W-:Y:S01]  /*4560*/  STL [R1+0x3d8], R4 ;  /* 0x0003d80401007387 */ /* 0x0005e20000100800 */
[----:B------:R-:W-:Y:S01]  /*4570*/  IADD3 R18, P5, R18, R28, RZ ;  /* 0x0000001c12127210 */ /* 0x000fe20007fbe0ff */
        /* <DEDUP_REMOVED lines=55> */
[----:B------:R-:W-:Y:S01]  /*48f0*/  STL [R1+0x2a0], R8 ;  /* 0x0002a00801007387 */ /* 0x000fe20000100800 */
[----:B------:R-:W-:-:S03]  /*4900*/  LEA.HI.X.SX32 R7, R7, R2, 0x1, P2 ;  /* 0x0000000207077211 */ /* 0x000fc600010f0eff */
[----:B------:R1:W-:Y:S01]  /*4910*/  STL [R1+0x424], R27 ;  /* 0x0004241b01007387 */ /* 0x0003e20000100800 */
[----:B------:R-:W-:-:S03]  /*4920*/  IADD3 R5, P2, R5, R28, RZ ;  /* 0x0000001c05057210 */ /* 0x000fc60007f5e0ff */
[----:B------:R2:W-:Y:S01]  /*4930*/  STL [R1+0x2c0], R4 ;  /* 0x0002c00401007387 */ /* 0x0005e20000100800 */
[C---:B-1----:R-:W-:Y:S02]  /*4940*/  IMAD R27, R3.reuse, 0x45, RZ ;  /* 0x00000045031b7824 */ /* 0x042fe400078e02ff */
[----:B--2---:R-:W-:-:S03]  /*4950*/  IMAD R4, R3, 0xdc, RZ ;  /* 0x000000dc03047824 */ /* 0x004fc600078e02ff */
[-C--:B------:R-:W-:Y:S01]  /*4960*/  LEA.HI.X.SX32 R27, R27, R2.reuse, 0x1, P4 ;  /* 0x000000021b1b7211 */ /* 0x080fe200020f0eff */
[----:B------:R-:W-:Y:S01]  /*4970*/  STL [R1+0x434], R7 ;  /* 0x0004340701007387 */ /* 0x000fe20000100800 */
[----:B------:R-:W-:Y:S02]  /*4980*/  LEA.HI.X.SX32 R6, R6, R2, 0x1, P5 ;  /* 0x0000000206067211 */ /* 0x000fe400028f0eff */
[----:B------:R-:W-:Y:S01]  /*4990*/  IADD3 R4, P4, R4, R28, RZ ;  /* 0x0000001c04047210 */ /* 0x000fe20007f9e0ff */
[----:B------:R1:W-:Y:S04]  /*49a0*/  STL [R1+0x2e0], R5 ;  /* 0x0002e00501007387 */ /* 0x0003e80000100800 */
[----:B------:R2:W-:Y:S01]  /*49b0*/  STL [R1+0x444], R27 ;  /* 0x0004441b01007387 */ /* 0x0005e20000100800 */
[----:B-1----:R-:W-:-:S03]  /*49c0*/  IMAD R5, R3, 0x7e, RZ ;  /* 0x0000007e03057824 */ /* 0x002fc600078e02ff */
[----:B------:R1:W-:Y:S01]  /*49d0*/  STL [R1+0x300], R4 ;  /* 0x0003000401007387 */ /* 0x0003e20000100800 */
[----:B--2---:R-:W-:-:S03]  /*49e0*/  IMAD R27, R3, 0x41, RZ ;  /* 0x00000041031b7824 */ /* 0x004fc600078e02ff */
[----:B------:R2:W-:Y:S01]  /*49f0*/  STL [R1+0x454], R6 ;  /* 0x0004540601007387 */ /* 0x0005e20000100800 */
[----:B-1----:R-:W-:Y:S01]  /*4a00*/  IMAD R4, R3, 0xd4, RZ ;  /* 0x000000d403047824 */ /* 0x002fe200078e02ff */
[----:B------:R-:W-:Y:S02]  /*4a10*/  LEA.HI.X.SX32 R27, R27, R2, 0x1, P6 ;  /* 0x000000021b1b7211 */ /* 0x000fe400030f0eff */
[CC--:B--2---:R-:W-:Y:S02]  /*4a20*/  IADD3 R6, P5, R5.reuse, R28.reuse, RZ ;  /* 0x0000001c05067210 */ /* 0x0c4fe40007fbe0ff */
[----:B------:R-:W-:Y:S02]  /*4a30*/  IADD3 R4, P6, R4, R28, RZ ;  /* 0x0000001c04047210 */ /* 0x000fe40007fde0ff */
[----:B------:R-:W-:Y:S01]  /*4a40*/  LEA.HI.X.SX32 R5, R5, R2, 0x1, P0 ;  /* 0x0000000205057211 */ /* 0x000fe200000f0eff */
[----:B------:R1:W-:Y:S04]  /*4a50*/  STL [R1+0x478], R6 ;  /* 0x0004780601007387 */ /* 0x0003e80000100800 */
[----:B------:R2:W-:Y:S01]  /*4a60*/  STL [R1+0x464], R27 ;  /* 0x0004641b01007387 */ /* 0x0005e20000100800 */
[----:B-1----:R-:W-:-:S03]  /*4a70*/  IMAD R6, R3, 0x7a, RZ ;  /* 0x0000007a03067824 */ /* 0x002fc600078e02ff */
[----:B------:R1:W-:Y:S01]  /*4a80*/  STL [R1+0x320], R4 ;  /* 0x0003200401007387 */ /* 0x0003e20000100800 */
[----:B--2---:R-:W-:-:S03]  /*4a90*/  IMAD R27, R3, 0x3f, RZ ;  /* 0x0000003f031b7824 */ /* 0x004fc600078e02ff */
[----:B------:R2:W-:Y:S01]  /*4aa0*/  STL [R1+0x27c], R5 ;  /* 0x00027c0501007387 */ /* 0x0005e20000100800 */
[----:B-1----:R-:W-:Y:S01]  /*4ab0*/  IMAD R4, R3, 0xcc, RZ ;  /* 0x000000cc03047824 */ /* 0x002fe200078e02ff */
[C---:B--2---:R-:W-:Y:S02]  /*4ac0*/  IADD3 R5, P0, R6.reuse, R28, RZ ;  /* 0x0000001c06057210 */ /* 0x044fe40007f1e0ff */
[-C--:B------:R-:W-:Y:S01]  /*4ad0*/  LEA.HI.X.SX32 R27, R27, R2.reuse, 0x1, P5 ;  /* 0x000000021b1b7211 */ /* 0x080fe200028f0eff */
[----:B------:R-:W-:Y:S02]  /*4ae0*/  IMAD R7, R3, 0x76, RZ ;  /* 0x0000007603077824 */ /* 0x000fe400078e02ff */
[----:B------:R1:W-:Y:S01]  /*4af0*/  STL [R1+0x488], R5 ;  /* 0x0004880501007387 */ /* 0x0003e20000100800 */
[----:B------:R-:W-:-:S03]  /*4b00*/  LEA.HI.X.SX32 R6, R6, R2, 0x1, P3 ;  /* 0x0000000206067211 */ /* 0x000fc600018f0eff */
[----:B------:R2:W-:Y:S01]  /*4b10*/  STL [R1+0x474], R27 ;  /* 0x0004741b01007387 */ /* 0x0005e20000100800 */
[-C--:B-1----:R-:W-:Y:S01]  /*4b20*/  IADD3 R5, P5, R4, R28.reuse, RZ ;  /* 0x0000001c04057210 */ /* 0x082fe20007fbe0ff */
[C---:B------:R-:W-:Y:S02]  /*4b30*/  IMAD R4, R3.reuse, 0xc4, RZ ;  /* 0x000000c403047824 */ /* 0x040fe400078e02ff */
[----:B--2---:R-:W-:Y:S02]  /*4b40*/  IMAD R27, R3, 0x3d, RZ ;  /* 0x0000003d031b7824 */ /* 0x004fe400078e02ff */
[----:B------:R1:W-:Y:S04]  /*4b50*/  STL [R1+0x340], R5 ;  /* 0x0003400501007387 */ /* 0x0003e80000100800 */
[----:B------:R2:W-:Y:S01]  /*4b60*/  STL [R1+0x29c], R6 ;  /* 0x00029c0601007387 */ /* 0x0005e20000100800 */
[----:B-1----:R-:W-:-:S02]  /*4b70*/  IADD3 R5, P3, R7, R28, RZ ;  /* 0x0000001c07057210 */ /* 0x002fc40007f7e0ff */
[----:B--2---:R-:W-:-:S03]  /*4b80*/  LEA.HI.X.SX32 R6, R27, R2, 0x1, P0 ;  /* 0x000000021b067211 */ /* 0x004fc600000f0eff */
[----:B------:R1:W-:Y:S01]  /*4b90*/  STL [R1+0x498], R5 ;  /* 0x0004980501007387 */ /* 0x0003e20000100800 */
[----:B------:R-:W-:-:S03]  /*4ba0*/  IMAD R8, R3, 0x72, RZ ;  /* 0x0000007203087824 */ /* 0x000fc600078e02ff */
[----:B------:R2:W-:Y:S01]  /*4bb0*/  STL [R1+0x484], R6 ;  /* 0x0004840601007387 */ /* 0x0005e20000100800 */
[----:B-1----:R-:W-:Y:S01]  /*4bc0*/  IADD3 R5, P0, R4, R28, RZ ;  /* 0x0000001c04057210 */ /* 0x002fe20007f1e0ff */
[C---:B------:R-:W-:Y:S02]  /*4bd0*/  IMAD R27, R3.reuse, 0x3b, RZ ;  /* 0x0000003b031b7824 */ /* 0x040fe400078e02ff */
[----:B------:R-:W-:Y:S02]  /*4be0*/  IMAD R4, R3, 0xbc, RZ ;  /* 0x000000bc03047824 */ /* 0x000fe400078e02ff */
[----:B------:R1:W-:Y:S01]  /*4bf0*/  STL [R1+0x360], R5 ;  /* 0x0003600501007387 */ /* 0x0003e20000100800 */
[-C--:B--2---:R-:W-:Y:S02]  /*4c00*/  LEA.HI.X.SX32 R6, R27, R2.reuse, 0x1, P3 ;  /* 0x000000021b067211 */ /* 0x084fe400018f0eff */
[----:B-1----:R-:W-:Y:S02]  /*4c10*/  LEA.HI.X.SX32 R5, R7, R2, 0x1, P1 ;  /* 0x0000000207057211 */ /* 0x002fe400008f0eff */
[----:B------:R-:W-:-:S03]  /*4c20*/  IADD3 R7, P1, R8, R28, RZ ;  /* 0x0000001c08077210 */ /* 0x000fc60007f3e0ff */
[----:B------:R1:W-:Y:S01]  /*4c30*/  STL [R1+0x2bc], R5 ;  /* 0x0002bc0501007387 */ /* 0x0003e20000100800 */
[----:B------:R-:W-:-:S03]  /*4c40*/  IMAD R9, R3, 0x6e, RZ ;  /* 0x0000006e03097824 */ /* 0x000fc600078e02ff */
[----:B------:R-:W-:Y:S01]  /*4c50*/  STL [R1+0x4a8], R7 ;  /* 0x0004a80701007387 */ /* 0x000fe20000100800 */
[----:B-1----:R-:W-:-:S03]  /*4c60*/  IADD3 R5, P3, R4, R28, RZ ;  /* 0x0000001c04057210 */ /* 0x002fc60007f7e0ff */
[----:B------:R-:W-:Y:S01]  /*4c70*/  STL [R1+0x494], R6 ;  /* 0x0004940601007387 */ /* 0x000fe20000100800 */
[----:B------:R-:W-:-:S03]  /*4c80*/  IMAD R27, R3, 0x39, RZ ;  /* 0x00000039031b7824 */ /* 0x000fc600078e02ff */
[----:B------:R1:W-:Y:S01]  /*4c90*/  STL [R1+0x380], R5 ;  /* 0x0003800501007387 */ /* 0x0003e20000100800 */
[----:B------:R-:W-:Y:S01]  /*4ca0*/  IMAD R4, R3, 0xb4, RZ ;  /* 0x000000b403047824 */ /* 0x000fe200078e02ff */
[----:B-1----:R-:W-:Y:S02]  /*4cb0*/  LEA.HI.X.SX32 R5, R8, R2, 0x1, P2 ;  /* 0x0000000208057211 */ /* 0x002fe400010f0eff */
[----:B------:R-:W-:Y:S02]  /*4cc0*/  IADD3 R7, P2, R9, R28, RZ ;  /* 0x0000001c09077210 */ /* 0x000fe40007f5e0ff */
[----:B------:R-:W-:Y:S01]  /*4cd0*/  LEA.HI.X.SX32 R6, R27, R2, 0x1, P1 ;  /* 0x000000021b067211 */ /* 0x000fe200008f0eff */
        /* <DEDUP_REMOVED lines=91> */
[C---:B------:R-:W-:Y:S01]  /*5290*/  IMAD R27, R3.reuse, 0x27, RZ ;  /* 0x00000027031b7824 */ /* 0x040fe200078e02ff */
[----:B-1----:R-:W-:Y:S02]  /*52a0*/  IADD3 R5, P2, R4, R28, RZ ;  /* 0x0000001c04057210 */ /* 0x002fe40007f5e0ff */
[----:B------:R1:W-:Y:S01]  /*52b0*/  STL [R1+0x524], R6 ;  /* 0x0005240601007387 */ /* 0x0003e20000100800 */
[----:B------:R-:W-:-:S03]  /*52c0*/  IMAD R4, R3, 0xd8, RZ ;  /* 0x000000d803047824 */ /* 0x000fc600078e02ff */
[----:B------:R2:W-:Y:S01]  /*52d0*/  STL [R1+0x2d0], R5 ;  /* 0x0002d00501007387 */ /* 0x0005e20000100800 */
[----:B------:R-:W-:Y:S01]  /*52e0*/  IMAD R19, R3, 0x46, RZ ;  /* 0x0000004603137824 */ /* 0x000fe200078e02ff */
[-C--:B-1----:R-:W-:Y:S02]  /*52f0*/  LEA.HI.X.SX32 R6, R27, R2.reuse, 0x1, P4 ;  /* 0x000000021b067211 */ /* 0x082fe400020f0eff */
[----:B--2---:R-:W-:Y:S02]  /*5300*/  LEA.HI.X.SX32 R5, R17, R2, 0x1, P6 ;  /* 0x0000000211057211 */ /* 0x004fe400030f0eff */
[-C--:B------:R-:W-:Y:S01]  /*5310*/  IADD3 R7, P6, R18, R28.reuse, RZ ;  /* 0x0000001c12077210 */ /* 0x080fe20007fde0ff */
[----:B------:R-:W-:Y:S02]  /*5320*/  IMAD R27, R3, 0x25, RZ ;  /* 0x00000025031b7824 */ /* 0x000fe400078e02ff */
[----:B------:R1:W-:Y:S04]  /*5330*/  STL [R1+0x3fc], R5 ;  /* 0x0003fc0501007387 */ /* 0x0003e80000100800 */
[----:B------:R-:W-:Y:S01]  /*5340*/  STL [R1+0x548], R7 ;  /* 0x0005480701007387 */ /* 0x000fe20000100800 */
[----:B-1----:R-:W-:-:S03]  /*5350*/  IADD3 R5, P4, R4, R28, RZ ;  /* 0x0000001c04057210 */ /* 0x002fc60007f9e0ff */
[----:B------:R1:W-:Y:S01]  /*5360*/  STL [R1+0x534], R6 ;  /* 0x0005340601007387 */ /* 0x0003e20000100800 */
[----:B------:R-:W-:-:S03]  /*5370*/  IMAD R4, R3, 0xc8, RZ ;  /* 0x000000c803047824 */ /* 0x000fc600078e02ff */
[----:B------:R2:W-:Y:S01]  /*5380*/  STL [R1+0x310], R5 ;  /* 0x0003100501007387 */ /* 0x0005e20000100800 */
[----:B-1----:R-:W-:Y:S02]  /*5390*/  LEA.HI.X.SX32 R6, R18, R2, 0x1, P5 ;  /* 0x0000000212067211 */ /* 0x002fe400028f0eff */
[----:B------:R-:W-:Y:S02]  /*53a0*/  IADD3 R7, P5, R19, R28, RZ ;  /* 0x0000001c13077210 */ /* 0x000fe40007fbe0ff */
[----:B--2---:R-:W-:Y:S01]  /*53b0*/  LEA.HI.X.SX32 R5, R27, R2, 0x1, P6 ;  /* 0x000000021b057211 */ /* 0x004fe200030f0eff */
[----:B------:R1:W-:Y:S01]  /*53c0*/  STL [R1+0x41c], R6 ;  /* 0x00041c0601007387 */ /* 0x0003e20000100800 */
[----:B------:R-:W-:-:S03]  /*53d0*/  IMAD R20, R3, 0x42, RZ ;  /* 0x0000004203147824 */ /* 0x000fc600078e02ff */
[----:B------:R-:W-:Y:S04]  /*53e0*/  STL [R1+0x558], R7 ;  /* 0x0005580701007387 */ /* 0x000fe80000100800 */
[----:B------:R2:W-:Y:S01]  /*53f0*/  STL [R1+0x544], R5 ;  /* 0x0005440501007387 */ /* 0x0005e20000100800 */
[----:B-1----:R-:W-:Y:S01]  /*5400*/  IADD3 R6, P6, R4, R28, RZ ;  /* 0x0000001c04067210 */ /* 0x002fe20007fde0ff */
[C---:B------:R-:W-:Y:S02]  /*5410*/  IMAD R4, R3.reuse, 0x23, RZ ;  /* 0x0000002303047824 */ /* 0x040fe400078e02ff */
[----:B------:R-:W-:Y:S01]  /*5420*/  IMAD R27, R3, 0xb8, RZ ;  /* 0x000000b8031b7824 */ /* 0x000fe200078e02ff */
[----:B--2---:R-:W-:Y:S01]  /*5430*/  LEA.HI.X.SX32 R5, R19, R2, 0x1, P0 ;  /* 0x0000000213057211 */ /* 0x004fe200000f0eff */
[----:B------:R1:W-:Y:S01]  /*5440*/  STL [R1+0x350], R6 ;  /* 0x0003500601007387 */ /* 0x0003e20000100800 */
[----:B------:R-:W-:-:S03]  /*5450*/  IMAD R21, R3, 0x7c, RZ ;  /* 0x0000007c03157824 */ /* 0x000fc600078e02ff */
[----:B------:R2:W-:Y:S01]  /*5460*/  STL [R1+0x43c], R5 ;  /* 0x00043c0501007387 */ /* 0x0005e20000100800 */
[----:B-1----:R-:W-:Y:S02]  /*5470*/  IADD3 R6, P0, R20, R28, RZ ;  /* 0x0000001c14067210 */ /* 0x002fe40007f1e0ff */
[----:B--2---:R-:W-:-:S03]  /*5480*/  LEA.HI.X.SX32 R5, R4, R2, 0x1, P5 ;  /* 0x0000000204057211 */ /* 0x004fc600028f0eff */
[----:B------:R1:W-:Y:S01]  /*5490*/  STL [R1+0x568], R6 ;  /* 0x0005680601007387 */ /* 0x0003e20000100800 */
[----:B------:R-:W-:Y:S01]  /*54a0*/  IADD3 R7, P5, R27, R28, RZ ;  /* 0x0000001c1b077210 */ /* 0x000fe20007fbe0ff */
[C---:B------:R-:W-:Y:S02]  /*54b0*/  IMAD R4, R3.reuse, 0x21, RZ ;  /* 0x0000002103047824 */ /* 0x040fe400078e02ff */
[----:B------:R2:W-:Y:S01]  /*54c0*/  STL [R1+0x554], R5 ;  /* 0x0005540501007387 */ /* 0x0005e20000100800 */
[----:B------:R-:W-:Y:S01]  /*54d0*/  IMAD R22, R3, 0x3e, RZ ;  /* 0x0000003e03167824 */ /* 0x000fe200078e02ff */
[----:B-1----:R-:W-:Y:S02]  /*54e0*/  LEA.HI.X.SX32 R6, R20, R2, 0x1, P3 ;  /* 0x0000000214067211 */ /* 0x002fe400018f0eff */
[----:B------:R-:W-:Y:S01]  /*54f0*/  STL [R1+0x390], R7 ;  /* 0x0003900701007387 */ /* 0x000fe20000100800 */
[----:B--2---:R-:W-:-:S03]  /*5500*/  IADD3 R5, P3, R21, R28, RZ ;  /* 0x0000001c15057210 */ /* 0x004fc60007f7e0ff */
[----:B------:R1:W-:Y:S01]  /*5510*/  STL [R1+0x45c], R6 ;  /* 0x00045c0601007387 */ /* 0x0003e20000100800 */
[----:B------:R-:W-:Y:S01]  /*5520*/  LEA.HI.X.SX32 R4, R4, R2, 0x1, P0 ;  /* 0x0000000204047211 */ /* 0x000fe200000f0eff */
[C---:B------:R-:W-:Y:S02]  /*5530*/  IMAD R27, R3.reuse, 0xa8, RZ ;  /* 0x000000a8031b7824 */ /* 0x040fe400078e02ff */
[----:B------:R2:W-:Y:S01]  /*5540*/  STL [R1+0x480], R5 ;  /* 0x0004800501007387 */ /* 0x0005e20000100800 */
[----:B------:R-:W-:Y:S01]  /*5550*/  IMAD R23, R3, 0x74, RZ ;  /* 0x0000007403177824 */ /* 0x000fe200078e02ff */
[----:B-1----:R-:W-:Y:S02]  /*5560*/  IADD3 R6, P0, R22, R28, RZ ;  /* 0x0000001c16067210 */ /* 0x002fe40007f1e0ff */
[----:B------:R1:W-:Y:S01]  /*5570*/  STL [R1+0x564], R4 ;  /* 0x0005640401007387 */ /* 0x0003e20000100800 */
[----:B--2---:R-:W-:-:S03]  /*5580*/  LEA.HI.X.SX32 R5, R21, R2, 0x1, P1 ;  /* 0x0000000215057211 */ /* 0x004fc600008f0eff */
[----:B------:R2:W-:Y:S01]  /*5590*/  STL [R1+0x578], R6 ;  /* 0x0005780601007387 */ /* 0x0005e20000100800 */
[----:B------:R-:W-:Y:S01]  /*55a0*/  IADD3 R7, P1, R27, R28, RZ ;  /* 0x0000001c1b077210 */ /* 0x000fe20007f3e0ff */
[C---:B------:R-:W-:Y:S02]  /*55b0*/  IMAD R24, R3.reuse, 0x3a, RZ ;  /* 0x0000003a03187824 */ /* 0x040fe400078e02ff */
[----:B------:R3:W-:Y:S01]  /*55c0*/  STL [R1+0x28c], R5 ;  /* 0x00028c0501007387 */ /* 0x0007e20000100800 */
[----:B-1----:R-:W-:Y:S01]  /*55d0*/  IMAD R4, R3, 0x1f, RZ ;  /* 0x0000001f03047824 */ /* 0x002fe200078e02ff */
[----:B--2---:R-:W-:Y:S02]  /*55e0*/  LEA.HI.X.SX32 R6, R22, R2, 0x1, P3 ;  /* 0x0000000216067211 */ /* 0x004fe400018f0eff */
[----:B------:R-:W-:Y:S01]  /*55f0*/  STL [R1+0x3d0], R7 ;  /* 0x0003d00701007387 */ /* 0x000fe20000100800 */
[----:B---3--:R-:W-:-:S03]  /*5600*/  IADD3 R5, P3, R23, R28, RZ ;  /* 0x0000001c17057210 */ /* 0x008fc60007f7e0ff */
[----:B------:R1:W-:Y:S01]  /*5610*/  STL [R1+0x47c], R6 ;  /* 0x00047c0601007387 */ /* 0x0003e20000100800 */
[----:B------:R-:W-:Y:S01]  /*5620*/  LEA.HI.X.SX32 R4, R4, R2, 0x1, P0 ;  /* 0x0000000204047211 */ /* 0x000fe200000f0eff */
[C---:B------:R-:W-:Y:S02]  /*5630*/  IMAD R27, R3.reuse, 0x98, RZ ;  /* 0x00000098031b7824 */ /* 0x040fe400078e02ff */
[----:B------:R2:W-:Y:S01]  /*5640*/  STL [R1+0x4a0], R5 ;  /* 0x0004a00501007387 */ /* 0x0005e20000100800 */
[----:B------:R-:W-:-:S03]  /*5650*/  IMAD R25, R3, 0x6c, RZ ;  /* 0x0000006c03197824 */ /* 0x000fc600078e02ff */
[----:B------:R3:W-:Y:S01]  /*5660*/  STL [R1+0x574], R4 ;  /* 0x0005740401007387 */ /* 0x0007e20000100800 */
[----:B-1----:R-:W-:Y:S02]  /*5670*/  LEA.HI.X.SX32 R6, R23, R2, 0x1, P2 ;  /* 0x0000000217067211 */ /* 0x002fe400010f0eff */
[C---:B--2---:R-:W-:Y:S02]  /*5680*/  IADD3 R5, P0, R24.reuse, R28, RZ ;  /* 0x0000001c18057210 */ /* 0x044fe40007f1e0ff */
[----:B------:R-:W-:-:S03]  /*5690*/  LEA.HI.X.SX32 R7, R24, R2, 0x1, P3 ;  /* 0x0000000218077211 */ /* 0x000fc600018f0eff */
[----:B------:R1:W-:Y:S01]  /*56a0*/  STL [R1+0x588], R5 ;  /* 0x0005880501007387 */ /* 0x0003e20000100800 */
[----:B---3--:R-:W-:-:S03]  /*56b0*/  IMAD R4, R3, 0x1d, RZ ;  /* 0x0000001d03047824 */ /* 0x008fc600078e02ff */
[----:B------:R2:W-:Y:S01]  /*56c0*/  STL [R1+0x2cc], R6 ;  /* 0x0002cc0601007387 */ /* 0x0005e20000100800 */
[----:B------:R-:W-:Y:S01]  /*56d0*/  IMAD R26, R3, 0x36, RZ ;  /* 0x00000036031a7824 */ /* 0x000fe200078e02ff */
[-C--:B-1----:R-:W-:Y:S02]  /*56e0*/  IADD3 R5, P2, R27, R28.reuse, RZ ;  /* 0x0000001c1b057210 */ /* 0x082fe40007f5e0ff */
[----:B--2---:R-:W-:-:S03]  /*56f0*/  IADD3 R6, P3, R25, R28, RZ ;  /* 0x0000001c19067210 */ /* 0x004fc60007f7e0ff */
[----:B------:R1:W-:Y:S04]  /*5700*/  STL [R1+0x410], R5 ;  /* 0x0004100501007387 */ /* 0x0003e80000100800 */
[----:B------:R-:W-:Y:S04]  /*5710*/  STL [R1+0x49c], R7 ;  /* 0x00049c0701007387 */ /* 0x000fe80000100800 */
[----:B------:R2:W-:Y:S01]  /*5720*/  STL [R1+0x4c0], R6 ;  /* 0x0004c00601007387 */ /* 0x0005e20000100800 */
[----:B-1----:R-:W-:Y:S01]  /*5730*/  LEA.HI.X.SX32 R5, R4, R2, 0x1, P0 ;  /* 0x0000000204057211 */ /* 0x002fe200000f0eff */
[----:B------:R-:W-:-:S02]  /*5740*/  IMAD R4, R3, 0x88, RZ ;  /* 0x0000008803047824 */ /* 0x000fc400078e02ff */
[----:B------:R-:W-:Y:S02]  /*5750*/  IMAD R27, R3, 0x64, RZ ;  /* 0x00000064031b7824 */ /* 0x000fe400078e02ff */
[----:B------:R1:W-:Y:S01]  /*5760*/  STL [R1+0x584], R5 ;  /* 0x0005840501007387 */ /* 0x0003e20000100800 */
[C---:B--2---:R-:W-:Y:S02]  /*5770*/  IADD3 R6, P0, R26.reuse, R28, RZ ;  /* 0x0000001c1a067210 */ /* 0x044fe40007f1e0ff */
[----:B------:R-:W-:-:S03]  /*5780*/  LEA.HI.X.SX32 R8, R26, R2, 0x1, P3 ;  /* 0x000000021a087211 */ /* 0x000fc600018f0eff */
[----:B------:R2:W-:Y:S01]  /*5790*/  STL [R1+0x598], R6 ;  /* 0x0005980601007387 */ /* 0x0005e20000100800 */
[----:B-1----:R-:W-:Y:S02]  /*57a0*/  LEA.HI.X.SX32 R5, R25, R2, 0x1, P4 ;  /* 0x0000000219057211 */ /* 0x002fe400020f0eff */
[----:B------:R-:W-:-:S03]  /*57b0*/  IADD3 R7, P3, R27, R28, RZ ;  /* 0x0000001c1b077210 */ /* 0x000fc60007f7e0ff */
[----:B------:R1:W-:Y:S01]  /*57c0*/  STL [R1+0x30c], R5 ;  /* 0x00030c0501007387 */ /* 0x0003e20000100800 */
[----:B--2---:R-:W-:Y:S01]  /*57d0*/  IADD3 R6, P4, R4, R28, RZ ;  /* 0x0000001c04067210 */ /* 0x004fe20007f9e0ff */
[----:B------:R-:W-:-:S04]  /*57e0*/  IMAD R4, R3, 0x1b, RZ ;  /* 0x0000001b03047824 */ /* 0x000fc800078e02ff */
[----:B------:R2:W-:Y:S01]  /*57f0*/  STL [R1+0x450], R6 ;  /* 0x0004500601007387 */ /* 0x0005e20000100800 */
[----:B-1----:R-:W-:-:S03]  /*5800*/  IMAD R5, R3, 0x32, RZ ;  /* 0x0000003203057824 */ /* 0x002fc600078e02ff */
[----:B------:R-:W-:Y:S04]  /*5810*/  STL [R1+0x4bc], R8 ;  /* 0x0004bc0801007387 */ /* 0x000fe80000100800 */
[----:B------:R1:W-:Y:S01]  /*5820*/  STL [R1+0x4e0], R7 ;  /* 0x0004e00701007387 */ /* 0x0003e20000100800 */
[----:B--2---:R-:W-:Y:S01]  /*5830*/  LEA.HI.X.SX32 R6, R4, R2, 0x1, P0 ;  /* 0x0000000204067211 */ /* 0x004fe200000f0eff */
[----:B------:R-:W-:Y:S01]  /*5840*/  IMAD R4, R3, 0xf0, RZ ;  /* 0x000000f003047824 */ /* 0x000fe200078e02ff */
[----:B-1----:R-:W-:-:S03]  /*5850*/  IADD3 R7, P0, R5, R28, RZ ;  /* 0x0000001c05077210 */ /* 0x002fc60007f1e0ff */
[----:B------:R1:W-:Y:S04]  /*5860*/  STL [R1+0x594], R6 ;  /* 0x0005940601007387 */ /* 0x0003e80000100800 */
[----:B------:R2:W-:Y:S01]  /*5870*/  STL [R1+0x5a8], R7 ;  /* 0x0005a80701007387 */ /* 0x0005e20000100800 */
[----:B-1----:R-:W-:Y:S01]  /*5880*/  LEA.HI.X.SX32 R6, R27, R2, 0x1, P6 ;  /* 0x000000021b067211 */ /* 0x002fe200030f0eff */
[----:B------:R-:W-:Y:S01]  /*5890*/  IMAD R27, R3, 0x5c, RZ ;  /* 0x0000005c031b7824 */ /* 0x000fe200078e02ff */
[----:B--2---:R-:W-:-:S03]  /*58a0*/  IADD3 R7, P6, R4, R28, RZ ;  /* 0x0000001c04077210 */ /* 0x004fc60007fde0ff */
[----:B------:R1:W-:Y:S01]  /*58b0*/  STL [R1+0x34c], R6 ;  /* 0x00034c0601007387 */ /* 0x0003e20000100800 */
[----:B------:R-:W-:Y:S01]  /*58c0*/  LEA.HI.X.SX32 R8, R5, R2, 0x1, P3 ;  /* 0x0000000205087211 */ /* 0x000fe200018f0eff */
[C---:B------:R-:W-:Y:S02]  /*58d0*/  IMAD R4, R3.reuse, 0x19, RZ ;  /* 0x0000001903047824 */ /* 0x040fe400078e02ff */
[----:B------:R2:W-:Y:S01]  /*58e0*/  STL [R1+0x2b0], R7 ;  /* 0x0002b00701007387 */ /* 0x0005e20000100800 */
[----:B-1----:R-:W-:Y:S01]  /*58f0*/  IMAD R6, R3, 0x2e, RZ ;  /* 0x0000002e03067824 */ /* 0x002fe200078e02ff */
[----:B--2---:R-:W-:Y:S02]  /*5900*/  IADD3 R7, P3, R27, R28, RZ ;  /* 0x0000001c1b077210 */ /* 0x004fe40007f7e0ff */
[----:B------:R-:W-:Y:S01]  /*5910*/  STL [R1+0x4dc], R8 ;  /* 0x0004dc0801007387 */ /* 0x000fe20000100800 */
[----:B------:R-:W-:Y:S01]  /*5920*/  LEA.HI.X.SX32 R5, R4, R2, 0x1, P0 ;  /* 0x0000000204057211 */ /* 0x000fe200000f0eff */
[----:B------:R-:W-:-:S02]  /*5930*/  IMAD R4, R3, 0xd0, RZ ;  /* 0x000000d003047824 */ /* 0x000fc400078e02ff */
[----:B------:R1:W-:Y:S04]  /*5940*/  STL [R1+0x500], R7 ;  /* 0x0005000701007387 */ /* 0x0003e80000100800 */
[----:B------:R2:W-:Y:S01]  /*5950*/  STL [R1+0x5a4], R5 ;  /* 0x0005a40501007387 */ /* 0x0005e20000100800 */
[----:B-1----:R-:W-:Y:S02]  /*5960*/  IADD3 R7, P0, R6, R28, RZ ;  /* 0x0000001c06077210 */ /* 0x002fe40007f1e0ff */
[----:B--2---:R-:W-:-:S03]  /*5970*/  LEA.HI.X.SX32 R5, R27, R2, 0x1, P5 ;  /* 0x000000021b057211 */ /* 0x004fc600028f0eff */
[----:B------:R1:W-:Y:S01]  /*5980*/  STL [R1+0x5b8], R7 ;  /* 0x0005b80701007387 */ /* 0x0003e20000100800 */
[C---:B------:R-:W-:Y:S01]  /*5990*/  IMAD R27, R3.reuse, 0x54, RZ ;  /* 0x00000054031b7824 */ /* 0x040fe200078e02ff */
[----:B------:R-:W-:Y:S02]  /*59a0*/  LEA.HI.X.SX32 R8, R6, R2, 0x1, P3 ;  /* 0x0000000206087211 */ /* 0x000fe400018f0eff */
[----:B------:R2:W-:Y:S01]  /*59b0*/  STL [R1+0x38c], R5 ;  /* 0x00038c0501007387 */ /* 0x0005e20000100800 */
[----:B-1----:R-:W-:Y:S01]  /*59c0*/  IADD3 R7, P5, R4, R28, RZ ;  /* 0x0000001c04077210 */ /* 0x002fe20007fbe0ff */
[----:B------:R-:W-:-:S04]  /*59d0*/  IMAD R4, R3, 0x17, RZ ;  /* 0x0000001703047824 */ /* 0x000fc800078e02ff */
[----:B------:R1:W-:Y:S01]  /*59e0*/  STL [R1+0x330], R7 ;  /* 0x0003300701007387 */ /* 0x0003e20000100800 */
[----:B--2---:R-:W-:Y:S01]  /*59f0*/  IMAD R5, R3, 0x2a, RZ ;  /* 0x0000002a03057824 */ /* 0x004fe200078e02ff */
[----:B------:R-:W-:Y:S02]  /*5a00*/  LEA.HI.X.SX32 R6, R4, R2, 0x1, P0 ;  /* 0x0000000204067211 */ /* 0x000fe400000f0eff */
[----:B------:R-:W-:Y:S01]  /*5a10*/  STL [R1+0x4fc], R8 ;  /* 0x0004fc0801007387 */ /* 0x000fe20000100800 */
[----:B-1----:R-:W-:Y:S01]  /*5a20*/  IADD3 R7, P3, R27, R28, RZ ;  /* 0x0000001c1b077210 */ /* 0x002fe20007f7e0ff */
[----:B------:R-:W-:-:S04]  /*5a30*/  IMAD R4, R3, 0xb0, RZ ;  /* 0x000000b003047824 */ /* 0x000fc800078e02ff */
[----:B------:R1:W-:Y:S04]  /*5a40*/  STL [R1+0x520], R7 ;  /* 0x0005200701007387 */ /* 0x0003e80000100800 */
[----:B------:R2:W-:Y:S01]  /*5a50*/  STL [R1+0x5b4], R6 ;  /* 0x0005b40601007387 */ /* 0x0005e20000100800 */
[----:B-1----:R-:W-:Y:S02]  /*5a60*/  IADD3 R7, P0, R5, R28, RZ ;  /* 0x0000001c05077210 */ /* 0x002fe40007f1e0ff */
[----:B--2---:R-:W-:-:S03]  /*5a70*/  LEA.HI.X.SX32 R6, R27, R2, 0x1, P1 ;  /* 0x000000021b067211 */ /* 0x004fc600008f0eff */
[----:B------:R1:W-:Y:S01]  /*5a80*/  STL [R1+0x5c8], R7 ;  /* 0x0005c80701007387 */ /* 0x0003e20000100800 */
[----:B------:R-:W-:Y:S01]  /*5a90*/  IMAD R27, R3, 0x4c, RZ ;  /* 0x0000004c031b7824 */ /* 0x000fe200078e02ff */
        /* <DEDUP_REMOVED lines=15> */
[----:B------:R-:W-:-:S03]  /*5b90*/  IMAD R27, R3, 0x44, RZ ;  /* 0x00000044031b7824 */ /* 0x000fc600078e02ff */
[----:B------:R2:W-:Y:S01]  /*5ba0*/  STL [R1+0x40c], R5 ;  /* 0x00040c0501007387 */ /* 0x0005e20000100800 */
[----:B------:R-:W-:Y:S02]  /*5bb0*/  LEA.HI.X.SX32 R8, R6, R2, 0x1, P3 ;  /* 0x0000000206087211 */ /* 0x000fe400018f0eff */
[----:B-1----:R-:W-:Y:S01]  /*5bc0*/  IADD3 R7, P2, R4, R28, RZ ;  /* 0x0000001c04077210 */ /* 0x002fe20007f5e0ff */
[----:B--2---:R-:W-:-:S04]  /*5bd0*/  IMAD R5, R3, 0x13, RZ ;  /* 0x0000001303057824 */ /* 0x004fc800078e02ff */
[----:B------:R1:W-:Y:S01]  /*5be0*/  STL [R1+0x430], R7 ;  /* 0x0004300701007387 */ /* 0x0003e20000100800 */
[----:B------:R-:W-:Y:S01]  /*5bf0*/  IMAD R4, R3, 0x22, RZ ;  /* 0x0000002203047824 */ /* 0x000fe200078e02ff */
[----:B------:R-:W-:Y:S01]  /*5c00*/  LEA.HI.X.SX32 R6, R5, R2, 0x1, P0 ;  /* 0x0000000205067211 */ /* 0x000fe200000f0eff */
[----:B------:R-:W-:Y:S01]  /*5c10*/  IMAD R5, R3, 0xe0, RZ ;  /* 0x000000e003057824 */ /* 0x000fe200078e02ff */
[----:B------:R-:W-:Y:S01]  /*5c20*/  STL [R1+0x53c], R8 ;  /* 0x00053c0801007387 */ /* 0x000fe20000100800 */
[----:B-1----:R-:W-:-:S05]  /*5c30*/  IADD3 R7, P3, R27, R28, RZ ;  /* 0x0000001c1b077210 */ /* 0x002fca0007f7e0ff */
[----:B------:R1:W-:Y:S04]  /*5c40*/  STL [R1+0x560], R7 ;  /* 0x0005600701007387 */ /* 0x0003e80000100800 */
[----:B------:R2:W-:Y:S01]  /*5c50*/  STL [R1+0x5d4], R6 ;  /* 0x0005d40601007387 */ /* 0x0005e20000100800 */
[C---:B-1----:R-:W-:Y:S02]  /*5c60*/  IADD3 R7, P0, R4.reuse, R28, RZ ;  /* 0x0000001c04077210 */ /* 0x042fe40007f1e0ff */
[----:B--2---:R-:W-:Y:S01]  /*5c70*/  LEA.HI.X.SX32 R6, R27, R2, 0x1, P4 ;  /* 0x000000021b067211 */ /* 0x004fe200020f0eff */
[----:B------:R-:W-:Y:S01]  /*5c80*/  IMAD R27, R3, 0x78, RZ ;  /* 0x00000078031b7824 */ /* 0x000fe200078e02ff */
[----:B------:R-:W-:Y:S01]  /*5c90*/  IADD3 R5, P4, R5, R28, RZ ;  /* 0x0000001c05057210 */ /* 0x000fe20007f9e0ff */
[----:B------:R1:W-:Y:S01]  /*5ca0*/  STL [R1+0x5e8], R7 ;  /* 0x0005e80701007387 */ /* 0x0003e20000100800 */
[----:B------:R-:W-:-:S03]  /*5cb0*/  LEA.HI.X.SX32 R4, R4, R2, 0x1, P3 ;  /* 0x0000000204047211 */ /* 0x000fc600018f0eff */
[----:B------:R2:W-:Y:S04]  /*5cc0*/  STL [R1+0x44c], R6 ;  /* 0x00044c0601007387 */ /* 0x0005e80000100800 */
[----:B------:R3:W-:Y:S01]  /*5cd0*/  STL [R1+0x2f0], R5 ;  /* 0x0002f00501007387 */ /* 0x0007e20000100800 */
[----:B-1----:R-:W-:Y:S01]  /*5ce0*/  IADD3 R7, P3, R27, R28, RZ ;  /* 0x0000001c1b077210 */ /* 0x002fe20007f7e0ff */
[C---:B--2---:R-:W-:Y:S02]  /*5cf0*/  IMAD R6, R3.reuse, 0x11, RZ ;  /* 0x0000001103067824 */ /* 0x044fe400078e02ff */
[----:B------:R1:W-:Y:S01]  /*5d00*/  STL [R1+0x55c], R4 ;  /* 0x00055c0401007387 */ /* 0x0003e20000100800 */
[----:B---3--:R-:W-:Y:S02]  /*5d10*/  IMAD R5, R3, 0x3c, RZ ;  /* 0x0000003c03057824 */ /* 0x008fe400078e02ff */
[-C--:B------:R-:W-:Y:S01]  /*5d20*/  LEA.HI.X.SX32 R8, R6, R2.reuse, 0x1, P0 ;  /* 0x0000000206087211 */ /* 0x080fe200000f0eff */
[----:B------:R2:W-:Y:S01]  /*5d30*/  STL [R1+0x490], R7 ;  /* 0x0004900701007387 */ /* 0x0005e20000100800 */
[----:B------:R-:W-:Y:S01]  /*5d40*/  LEA.HI.X.SX32 R6, R27, R2, 0x1, P6 ;  /* 0x000000021b067211 */ /* 0x000fe200030f0eff */
[----:B-1----:R-:W-:-:S02]  /*5d50*/  IMAD R4, R3, 0x1e, RZ ;  /* 0x0000001e03047824 */ /* 0x002fc400078e02ff */
[----:B------:R-:W-:Y:S01]  /*5d60*/  STL [R1+0x5e4], R8 ;  /* 0x0005e40801007387 */ /* 0x000fe20000100800 */
[----:B--2---:R-:W-:Y:S01]  /*5d70*/  IADD3 R7, P0, R5, R28, RZ ;  /* 0x0000001c05077210 */ /* 0x004fe20007f1e0ff */
        /* <DEDUP_REMOVED lines=10> */
[C---:B------:R-:W-:Y:S02]  /*5e20*/  IMAD R27, R3.reuse, 0x34, RZ ;  /* 0x00000034031b7824 */ /* 0x040fe400078e02ff */
[----:B--2---:R-:W-:Y:S02]  /*5e30*/  IMAD R6, R3, 0xf, RZ ;  /* 0x0000000f03067824 */ /* 0x004fe400078e02ff */
[----:B------:R1:W-:Y:S04]  /*5e40*/  STL [R1+0x3f0], R7 ;  /* 0x0003f00701007387 */ /* 0x0003e80000100800 */
[----:B------:R2:W-:Y:S01]  /*5e50*/  STL [R1+0x57c], R4 ;  /* 0x00057c0401007387 */ /* 0x0005e20000100800 */
[----:B------:R-:W-:-:S02]  /*5e60*/  LEA.HI.X.SX32 R8, R6, R2, 0x1, P6 ;  /* 0x0000000206087211 */ /* 0x000fc400030f0eff */
[C---:B-1----:R-:W-:Y:S02]  /*5e70*/  IADD3 R7, P0, R5.reuse, R28, RZ ;  /* 0x0000001c05077210 */ /* 0x042fe40007f1e0ff */
[----:B------:R-:W-:-:S03]  /*5e80*/  LEA.HI.X.SX32 R6, R5, R2, 0x1, P5 ;  /* 0x0000000205067211 */ /* 0x000fc600028f0eff */
[----:B------:R1:W-:Y:S01]  /*5e90*/  STL [R1+0x4d0], R7 ;  /* 0x0004d00701007387 */ /* 0x0003e20000100800 */
[----:B--2---:R-:W-:-:S03]  /*5ea0*/  IMAD R4, R3, 0x1a, RZ ;  /* 0x0000001a03047824 */ /* 0x004fc600078e02ff */
        /* <DEDUP_REMOVED lines=10> */
[----:B-1----:R-:W-:Y:S01]  /*5f50*/  IADD3 R7, P0, R5, R28, RZ ;  /* 0x0000001c05077210 */ /* 0x002fe20007f1e0ff */
[C---:B------:R-:W-:Y:S01]  /*5f60*/  IMAD R5, R3.reuse, 0xd, RZ ;  /* 0x0000000d03057824 */ /* 0x040fe200078e02ff */
[-C--:B--2---:R-:W-:Y:S01]  /*5f70*/  LEA.HI.X.SX32 R6, R4, R2.reuse, 0x1, P6 ;  /* 0x0000000204067211 */ /* 0x084fe200030f0eff */
[----:B------:R-:W-:Y:S02]  /*5f80*/  IMAD R4, R3, 0x2c, RZ ;  /* 0x0000002c03047824 */ /* 0x000fe400078e02ff */
[----:B------:R1:W-:Y:S01]  /*5f90*/  STL [R1+0x370], R7 ;  /* 0x0003700701007387 */ /* 0x0003e20000100800 */
[----:B------:R-:W-:-:S03]  /*5fa0*/  LEA.HI.X.SX32 R5, R5, R2, 0x1, P5 ;  /* 0x0000000205057211 */ /* 0x000fc600028f0eff */
[----:B------:R2:W-:Y:S01]  /*5fb0*/  STL [R1+0x59c], R6 ;  /* 0x00059c0601007387 */ /* 0x0005e20000100800 */
[-C--:B------:R-:W-:Y:S02]  /*5fc0*/  IADD3 R8, P5, R4, R28.reuse, RZ ;  /* 0x0000001c04087210 */ /* 0x080fe40007fbe0ff */
[----:B-1----:R-:W-:Y:S01]  /*5fd0*/  IADD3 R7, P6, R27, R28, RZ ;  /* 0x0000001c1b077210 */ /* 0x002fe20007fde0ff */
[----:B--2---:R-:W-:-:S04]  /*5fe0*/  IMAD R6, R3, 0x16, RZ ;  /* 0x0000001603067824 */ /* 0x004fc800078e02ff */
[----:B------:R1:W-:Y:S04]  /*5ff0*/  STL [R1+0x510], R7 ;  /* 0x0005100701007387 */ /* 0x0003e80000100800 */
[----:B------:R2:W-:Y:S04]  /*6000*/  STL [R1+0x604], R5 ;  /* 0x0006040501007387 */ /* 0x0005e80000100800 */
[----:B------:R3:W-:Y:S01]  /*6010*/  STL [R1+0x5c0], R8 ;  /* 0x0005c00801007387 */ /* 0x0007e20000100800 */
[----:B-1----:R-:W-:Y:S01]  /*6020*/  LEA.HI.X.SX32 R7, R27, R2, 0x1, P1 ;  /* 0x000000021b077211 */ /* 0x002fe200008f0eff */
[----:B--2---:R-:W-:Y:S01]  /*6030*/  IMAD R5, R3, 0x48, RZ ;  /* 0x0000004803057824 */ /* 0x004fe200078e02ff */
[----:B---3--:R-:W-:-:S03]  /*6040*/  IADD3 R8, P1, R6, R28, RZ ;  /* 0x0000001c06087210 */ /* 0x008fc60007f3e0ff */
[----:B------:R1:W-:Y:S04]  /*6050*/  STL [R1+0x3ac], R7 ;  /* 0x0003ac0701007387 */ /* 0x0003e80000100800 */
[----:B------:R2:W-:Y:S01]  /*6060*/  STL [R1+0x618], R8 ;  /* 0x0006180801007387 */ /* 0x0005e20000100800 */
[----:B-1----:R-:W-:Y:S01]  /*6070*/  LEA.HI.X.SX32 R7, R4, R2, 0x1, P6 ;  /* 0x0000000204077211 */ /* 0x002fe200030f0eff */
[----:B------:R-:W-:Y:S01]  /*6080*/  IMAD R4, R3, 0x24, RZ ;  /* 0x0000002403047824 */ /* 0x000fe200078e02ff */
[----:B--2---:R-:W-:-:S03]  /*6090*/  IADD3 R8, P6, R5, R28, RZ ;  /* 0x0000001c05087210 */ /* 0x004fc60007fde0ff */
[----:B------:R1:W-:Y:S01]  /*60a0*/  STL [R1+0x50c], R7 ;  /* 0x00050c0701007387 */ /* 0x0003e20000100800 */
[----:B------:R-:W-:-:S03]  /*60b0*/  IMAD R27, R3, 0xb, RZ ;  /* 0x0000000b031b7824 */ /* 0x000fc600078e02ff */
[----:B------:R2:W-:Y:S01]  /*60c0*/  STL [R1+0x550], R8 ;  /* 0x0005500801007387 */ /* 0x0005e20000100800 */
[----:B-1----:R-:W-:Y:S01]  /*60d0*/  LEA.HI.X.SX32 R7, R6, R2, 0x1, P5 ;  /* 0x0000000206077211 */ /* 0x002fe200028f0eff */
[----:B------:R-:W-:Y:S01]  /*60e0*/  IMAD R6, R3, 0x12, RZ ;  /* 0x0000001203067824 */ /* 0x000fe200078e02ff */
[----:B--2---:R-:W-:-:S03]  /*60f0*/  IADD3 R8, P5, R4, R28, RZ ;  /* 0x0000001c04087210 */ /* 0x004fc60007fbe0ff */
[----:B------:R1:W-:Y:S04]  /*6100*/  STL [R1+0x5bc], R7 ;  /* 0x0005bc0701007387 */ /* 0x0003e80000100800 */
[----:B------:R2:W-:Y:S01]  /*6110*/  STL [R1+0x5e0], R8 ;  /* 0x0005e00801007387 */ /* 0x0005e20000100800 */
[----:B-1----:R-:W-:Y:S01]  /*6120*/  LEA.HI.X.SX32 R7, R27, R2, 0x1, P1 ;  /* 0x000000021b077211 */ /* 0x002fe200008f0eff */
[----:B------:R-:W-:Y:S01]  /*6130*/  IMAD R27, R3, 0x70, RZ ;  /* 0x00000070031b7824 */ /* 0x000fe200078e02ff */
[----:B--2---:R-:W-:-:S03]  /*6140*/  IADD3 R8, P1, R6, R28, RZ ;  /* 0x0000001c06087210 */ /* 0x004fc60007f3e0ff */
[----:B------:R1:W-:Y:S01]  /*6150*/  STL [R1+0x614], R7 ;  /* 0x0006140701007387 */ /* 0x0003e20000100800 */
[----:B------:R-:W-:-:S03]  /*6160*/  LEA.HI.X.SX32 R5, R5, R2, 0x1, P2 ;  /* 0x0000000205057211 */ /* 0x000fc600010f0eff */
[----:B------:R2:W-:Y:S01]  /*6170*/  STL [R1+0x628], R8 ;  /* 0x0006280801007387 */ /* 0x0005e20000100800 */
[----:B------:R-:W-:Y:S01]  /*6180*/  LEA.HI.X.SX32 R4, R4, R2, 0x1, P6 ;  /* 0x0000000204047211 */ /* 0x000fe200030f0eff */
[----:B-1----:R-:W-:Y:S01]  /*6190*/  IMAD R7, R3, 0x38, RZ ;  /* 0x0000003803077824 */ /* 0x002fe200078e02ff */
[-C--:B--2---:R-:W-:Y:S01]  /*61a0*/  IADD3 R8, P2, R27, R28.reuse, RZ ;  /* 0x0000001c1b087210 */ /* 0x084fe20007f5e0ff */
[----:B------:R1:W-:Y:S03]  /*61b0*/  STL [R1+0x42c], R5 ;  /* 0x00042c0501007387 */ /* 0x0003e60000100800 */
[----:B------:R-:W-:Y:S01]  /*61c0*/  IADD3 R9, P6, R7, R28, RZ ;  /* 0x0000001c07097210 */ /* 0x000fe20007fde0ff */
[----:B------:R2:W-:Y:S04]  /*61d0*/  STL [R1+0x4b0], R8 ;  /* 0x0004b00801007387 */ /* 0x0005e80000100800 */
[----:B------:R3:W-:Y:S01]  /*61e0*/  STL [R1+0x54c], R4 ;  /* 0x00054c0401007387 */ /* 0x0007e20000100800 */
[----:B-1----:R-:W-:Y:S01]  /*61f0*/  IMAD R5, R3, 0x1c, RZ ;  /* 0x0000001c03057824 */ /* 0x002fe200078e02ff */
[----:B--2---:R-:W-:-:S02]  /*6200*/  LEA.HI.X.SX32 R8, R6, R2, 0x1, P5 ;  /* 0x0000000206087211 */ /* 0x004fc400028f0eff */
[----:B------:R1:W-:Y:S01]  /*6210*/  STL [R1+0x590], R9 ;  /* 0x0005900901007387 */ /* 0x0003e20000100800 */
[----:B---3--:R-:W-:-:S03]  /*6220*/  IMAD R4, R3, 0x9, RZ ;  /* 0x0000000903047824 */ /* 0x008fc600078e02ff */
[----:B------:R2:W-:Y:S01]  /*6230*/  STL [R1+0x5dc], R8 ;  /* 0x0005dc0801007387 */ /* 0x0005e20000100800 */
[----:B------:R-:W-:Y:S01]  /*6240*/  IMAD R6, R3, 0xe, RZ ;  /* 0x0000000e03067824 */ /* 0x000fe200078e02ff */
[----:B-1----:R-:W-:Y:S02]  /*6250*/  IADD3 R9, P5, R5, R28, RZ ;  /* 0x0000001c05097210 */ /* 0x002fe40007fbe0ff */
[----:B--2---:R-:W-:-:S03]  /*6260*/  LEA.HI.X.SX32 R8, R4, R2, 0x1, P1 ;  /* 0x0000000204087211 */ /* 0x004fc600008f0eff */
[----:B------:R1:W-:Y:S01]  /*6270*/  STL [R1+0x600], R9 ;  /* 0x0006000901007387 */ /* 0x0003e20000100800 */
[----:B------:R-:W-:-:S03]  /*6280*/  IMAD R4, R3, 0x50, RZ ;  /* 0x0000005003047824 */ /* 0x000fc600078e02ff */
[----:B------:R2:W-:Y:S01]  /*6290*/  STL [R1+0x624], R8 ;  /* 0x0006240801007387 */ /* 0x0005e20000100800 */
[----:B-1----:R-:W-:Y:S02]  /*62a0*/  IADD3 R9, P1, R6, R28, RZ ;  /* 0x0000001c06097210 */ /* 0x002fe40007f3e0ff */
[----:B--2---:R-:W-:Y:S01]  /*62b0*/  LEA.HI.X.SX32 R8, R27, R2, 0x1, P4 ;  /* 0x000000021b087211 */ /* 0x004fe200020f0eff */
[----:B------:R-:W-:Y:S02]  /*62c0*/  IMAD R27, R3, 0x28, RZ ;  /* 0x00000028031b7824 */ /* 0x000fe400078e02ff */
[----:B------:R1:W-:Y:S01]  /*62d0*/  STL [R1+0x638], R9 ;  /* 0x0006380901007387 */ /* 0x0003e20000100800 */
[----:B------:R-:W-:-:S03]  /*62e0*/  IADD3 R10, P4, R4, R28, RZ ;  /* 0x0000001c040a7210 */ /* 0x000fc60007f9e0ff */
[----:B------:R2:W-:Y:S01]  /*62f0*/  STL [R1+0x2ec], R8 ;  /* 0x0002ec0801007387 */ /* 0x0005e20000100800 */
[-C--:B------:R-:W-:Y:S02]  /*6300*/  LEA.HI.X.SX32 R5, R5, R2.reuse, 0x1, P6 ;  /* 0x0000000205057211 */ /* 0x080fe400030f0eff */
[----:B-1----:R-:W-:Y:S02]  /*6310*/  LEA.HI.X.SX32 R9, R7, R2, 0x1, P2 ;  /* 0x0000000207097211 */ /* 0x002fe400010f0eff */
[----:B------:R-:W-:Y:S01]  /*6320*/  IADD3 R7, P2, R27, R28, RZ ;  /* 0x0000001c1b077210 */ /* 0x000fe20007f5e0ff */
[C---:B--2---:R-:W-:Y:S01]  /*6330*/  IMAD R8, R3.reuse, 0x14, RZ ;  /* 0x0000001403087824 */ /* 0x044fe200078e02ff */
[----:B------:R-:W-:Y:S04]  /*6340*/  STL [R1+0x530], R10 ;  /* 0x0005300a01007387 */ /* 0x000fe80000100800 */
[----:B------:R1:W-:Y:S04]  /*6350*/  STL [R1+0x4ac], R9 ;  /* 0x0004ac0901007387 */ /* 0x0003e80000100800 */
[----:B------:R2:W-:Y:S01]  /*6360*/  STL [R1+0x5d0], R7 ;  /* 0x0005d00701007387 */ /* 0x0005e20000100800 */
[----:B------:R-:W-:Y:S01]  /*6370*/  LEA.HI.X.SX32 R6, R6, R2, 0x1, P5 ;  /* 0x0000000206067211 */ /* 0x000fe200028f0eff */
[----:B-1----:R-:W-:-:S02]  /*6380*/  IMAD R9, R3, 0xa, RZ ;  /* 0x0000000a03097824 */ /* 0x002fc400078e02ff */
[----:B------:R1:W-:Y:S01]  /*6390*/  STL [R1+0x58c], R5 ;  /* 0x00058c0501007387 */ /* 0x0003e20000100800 */
[-C--:B--2---:R-:W-:Y:S02]  /*63a0*/  IADD3 R7, P6, R8, R28.reuse, RZ ;  /* 0x0000001c08077210 */ /* 0x084fe40007fde0ff */
[----:B------:R-:W-:-:S03]  /*63b0*/  IADD3 R10, P5, R9, R28, RZ ;  /* 0x0000001c090a7210 */ /* 0x000fc60007fbe0ff */
[----:B------:R2:W-:Y:S01]  /*63c0*/  STL [R1+0x620], R7 ;  /* 0x0006200701007387 */ /* 0x0005e20000100800 */
[----:B-1----:R-:W-:-:S03]  /*63d0*/  IMAD R5, R3, 0x7, RZ ;  /* 0x0000000703057824 */ /* 0x002fc600078e02ff */
[----:B------:R1:W-:Y:S02]  /*63e0*/  STL [R1+0x5fc], R6 ;  /* 0x0005fc0601007387 */ /* 0x0003e40000100800 */
[----:B------:R-:W-:Y:S01]  /*63f0*/  LEA.HI.X.SX32 R5, R5, R2, 0x1, P1 ;  /* 0x0000000205057211 */ /* 0x000fe200008f0eff */
[C---:B--2---:R-:W-:Y:S01]  /*6400*/  IMAD R7, R3.reuse, 0x60, RZ ;  /* 0x0000006003077824 */ /* 0x044fe200078e02ff */
[----:B------:R2:W-:Y:S01]  /*6410*/  STL [R1+0x648], R10 ;  /* 0x0006480a01007387 */ /* 0x0005e20000100800 */
[----:B-1----:R-:W-:-:S03]  /*6420*/  IMAD R6, R3, 0x30, RZ ;  /* 0x0000003003067824 */ /* 0x002fc600078e02ff */
[----:B------:R1:W-:Y:S01]  /*6430*/  STL [R1+0x634], R5 ;  /* 0x0006340501007387 */ /* 0x0003e20000100800 */
[----:B--2---:R-:W-:Y:S02]  /*6440*/  IADD3 R10, P1, R7, R28, RZ ;  /* 0x0000001c070a7210 */ /* 0x004fe40007f3e0ff */
[----:B-1----:R-:W-:-:S03]  /*6450*/  LEA.HI.X.SX32 R5, R4, R2, 0x1, P3 ;  /* 0x0000000204057211 */ /* 0x002fc600018f0eff */
[----:B------:R1:W-:Y:S01]  /*6460*/  STL [R1+0x4f0], R10 ;  /* 0x0004f00a01007387 */ /* 0x0003e20000100800 */
[----:B------:R-:W-:Y:S01]  /*6470*/  IADD3 R11, P3, R6, R28, RZ ;  /* 0x0000001c060b7210 */ /* 0x000fe20007f7e0ff */
[----:B------:R-:W-:Y:S02]  /*6480*/  IMAD R4, R3, 0x18, RZ ;  /* 0x0000001803047824 */ /* 0x000fe400078e02ff */
[----:B------:R2:W-:Y:S01]  /*6490*/  STL [R1+0x3ec], R5 ;  /* 0x0003ec0501007387 */ /* 0x0005e20000100800 */
[----:B-1----:R-:W-:-:S03]  /*64a0*/  LEA.HI.X.SX32 R10, R27, R2, 0x1, P4 ;  /* 0x000000021b0a7211 */ /* 0x002fc600020f0eff */
[----:B------:R1:W-:Y:S01]  /*64b0*/  STL [R1+0x5b0], R11 ;  /* 0x0005b00b01007387 */ /* 0x0003e20000100800 */
[C---:B------:R-:W-:Y:S02]  /*64c0*/  IMAD R27, R3.reuse, 0x6, RZ ;  /* 0x00000006031b7824 */ /* 0x040fe400078e02ff */
[C---:B--2---:R-:W-:Y:S01]  /*64d0*/  IMAD R5, R3.reuse, 0xc, RZ ;  /* 0x0000000c03057824 */ /* 0x044fe200078e02ff */
[----:B------:R2:W-:Y:S01]  /*64e0*/  STL [R1+0x52c], R10 ;  /* 0x00052c0a01007387 */ /* 0x0005e20000100800 */
[----:B-1----:R-:W-:Y:S02]  /*64f0*/  IADD3 R11, P4, R4, R28, RZ ;  /* 0x0000001c040b7210 */ /* 0x002fe40007f9e0ff */
[----:B--2---:R-:W-:Y:S01]  /*6500*/  LEA.HI.X.SX32 R10, R8, R2, 0x1, P2 ;  /* 0x00000002080a7211 */ /* 0x004fe200010f0eff */
[----:B------:R-:W-:Y:S02]  /*6510*/  IMAD R8, R3, 0x5, RZ ;  /* 0x0000000503087824 */ /* 0x000fe400078e02ff */
[----:B------:R-:W-:Y:S01]  /*6520*/  STL [R1+0x610], R11 ;  /* 0x0006100b01007387 */ /* 0x000fe20000100800 */
[----:B------:R-:W-:-:S03]  /*6530*/  IADD3 R12, P2, R5, R28, RZ ;  /* 0x0000001c050c7210 */ /* 0x000fc60007f5e0ff */
[----:B------:R1:W-:Y:S04]  /*6540*/  STL [R1+0x5cc], R10 ;  /* 0x0005cc0a01007387 */ /* 0x0003e80000100800 */
[----:B------:R-:W-:Y:S01]  /*6550*/  STL [R1+0x640], R12 ;  /* 0x0006400c01007387 */ /* 0x000fe20000100800 */
[----:B-1----:R-:W-:Y:S02]  /*6560*/  LEA.HI.X.SX32 R10, R9, R2, 0x1, P6 ;  /* 0x00000002090a7211 */ /* 0x002fe400030f0eff */
[----:B------:R-:W-:Y:S02]  /*6570*/  IADD3 R11, P6, R27, R28, RZ ;  /* 0x0000001c1b0b7210 */ /* 0x000fe40007fde0ff */
[-C--:B------:R-:W-:Y:S01]  /*6580*/  LEA.HI.X.SX32 R9, R8, R2.reuse, 0x1, P5 ;  /* 0x0000000208097211 */ /* 0x080fe200028f0eff */
[----:B------:R1:W-:Y:S01]  /*6590*/  STL [R1+0x61c], R10 ;  /* 0x00061c0a01007387 */ /* 0x0003e20000100800 */
[----:B------:R-:W-:-:S03]  /*65a0*/  LEA.HI.X.SX32 R8, R7, R2, 0x1, P0 ;  /* 0x0000000207087211 */ /* 0x000fc600000f0eff */
[----:B------:R-:W-:Y:S01]  /*65b0*/  STL [R1+0x658], R11 ;  /* 0x0006580b01007387 */ /* 0x000fe20000100800 */
[----:B------:R-:W-:-:S03]  /*65c0*/  LEA.HI.X.SX32 R7, R6, R2, 0x1, P1 ;  /* 0x0000000206077211 */ /* 0x000fc600008f0eff */
[----:B------:R2:W-:Y:S01]  /*65d0*/  STL [R1+0x644], R9 ;  /* 0x0006440901007387 */ /* 0x0005e20000100800 */
[----:B-1----:R-:W-:Y:S02]  /*65e0*/  LEA R10, P5, R3, R28, 0x7 ;  /* 0x0000001c030a7211 */ /* 0x002fe400078a38ff */
[----:B------:R-:W-:-:S03]  /*65f0*/  LEA.HI.X.SX32 R6, R4, R2, 0x1, P3 ;  /* 0x0000000204067211 */ /* 0x000fc600018f0eff */
[----:B------:R-:W-:Y:S01]  /*6600*/  STL [R1+0x470], R10 ;  /* 0x0004700a01007387 */ /* 0x000fe20000100800 */
[----:B--2---:R-:W-:-:S03]  /*6610*/  LEA R9, P0, R3, R28, 0x6 ;  /* 0x0000001c03097211 */ /* 0x004fc600078030ff */
[----:B------:R1:W-:Y:S04]  /*6620*/  STL [R1+0x36c], R8 ;  /* 0x00036c0801007387 */ /* 0x0003e80000100800 */
[----:B------:R-:W-:Y:S04]  /*6630*/  STL [R1+0x570], R9 ;  /* 0x0005700901007387 */ /* 0x000fe80000100800 */
[----:B------:R2:W-:Y:S01]  /*6640*/  STL [R1+0x4ec], R7 ;  /* 0x0004ec0701007387 */ /* 0x0005e20000100800 */
[C---:B-1----:R-:W-:Y:S01]  /*6650*/  LEA R8, P1, R3.reuse, R28, 0x5 ;  /* 0x0000001c03087211 */ /* 0x042fe200078228ff */
[----:B------:R-:W-:-:S04]  /*6660*/  IMAD.SHL.U32 R4, R3, 0x2, RZ ;  /* 0x0000000203047824 */ /* 0x000fc800078e00ff */
[----:B------:R-:W-:Y:S01]  /*6670*/  STL [R1+0x5f0], R8 ;  /* 0x0005f00801007387 */ /* 0x000fe20000100800 */
[----:B--2---:R-:W-:-:S03]  /*6680*/  LEA R7, P3, R3, R28, 0x4 ;  /* 0x0000001c03077211 */ /* 0x004fc600078620ff */
[----:B------:R1:W-:Y:S04]  /*6690*/  STL [R1+0x5ac], R6 ;  /* 0x0005ac0601007387 */ /* 0x0003e80000100800 */
[----:B------:R2:W-:Y:S01]  /*66a0*/  STL [R1+0x630], R7 ;  /* 0x0006300701007387 */ /* 0x0005e20000100800 */
[----:B-1----:R-:W-:Y:S01]  /*66b0*/  LEA.HI.X.SX32 R6, R5, R2, 0x1, P4 ;  /* 0x0000000205067211 */ /* 0x002fe200020f0eff */
[C---:B------:R-:W-:Y:S01]  /*66c0*/  IMAD R5, R3.reuse, 0x3, RZ ;  /* 0x0000000303057824 */ /* 0x040fe200078e02ff */
[----:B--2---:R-:W-:-:S03]  /*66d0*/  LEA R7, P4, R3, R28, 0x3 ;  /* 0x0000001c03077211 */ /* 0x004fc600078818ff */
[----:B------:R1:W-:Y:S01]  /*66e0*/  STL [R1+0x60c], R6 ;  /* 0x00060c0601007387 */ /* 0x0003e20000100800 */
[----:B------:R-:W-:-:S03]  /*66f0*/  LEA.HI.X.SX32 R5, R5, R2, 0x1, P6 ;  /* 0x0000000205057211 */ /* 0x000fc600030f0eff */
[----:B------:R2:W-:Y:S01]  /*6700*/  STL [R1+0x650], R7 ;  /* 0x0006500701007387 */ /* 0x0005e20000100800 */
[----:B-1----:R-:W-:Y:S01]  /*6710*/  LEA.HI.X.SX32 R6, R27, R2, 0x1, P2 ;  /* 0x000000021b067211 */ /* 0x002fe200010f0eff */
[----:B------:R-:W-:Y:S01]  /*6720*/  IMAD.SHL.U32 R27, R3, 0x40, RZ ;  /* 0x00000040031b7824 */ /* 0x000fe200078e00ff */
[----:B--2---:R-:W-:-:S03]  /*6730*/  IADD3 R7, P2, R4, R28, RZ ;  /* 0x0000001c04077210 */ /* 0x004fc60007f5e0ff */
[----:B------:R1:W-:Y:S04]  /*6740*/  STL [R1+0x63c], R6 ;  /* 0x00063c0601007387 */ /* 0x0003e80000100800 */
[----:B------:R2:W-:Y:S04]  /*6750*/  STL [R1+0x668], R7 ;  /* 0x0006680701007387 */ /* 0x0005e80000100800 */
[----:B------:R3:W-:Y:S01]  /*6760*/  STL [R1+0x654], R5 ;  /* 0x0006540501007387 */ /* 0x0007e20000100800 */
[C---:B-1----:R-:W-:Y:S01]  /*6770*/  LEA R6, P6, R3.reuse, R28, 0x2 ;  /* 0x0000001c03067211 */ /* 0x042fe200078c10ff */
[----:B--2---:R-:W-:Y:S01]  /*6780*/  IMAD.SHL.U32 R7, R3, 0x20, RZ ;  /* 0x0000002003077824 */ /* 0x004fe200078e00ff */
[----:B---3--:R-:W-:-:S03]  /*6790*/  LEA.HI.X.SX32 R5, R27, R2, 0x1, P5 ;  /* 0x000000021b057211 */ /* 0x008fc600028f0eff */
[----:B------:R1:W-:Y:S01]  /*67a0*/  STL [R1+0x660], R6 ;  /* 0x0006600601007387 */ /* 0x0003e20000100800 */
[----:B------:R-:W-:-:S03]  /*67b0*/  IMAD.SHL.U32 R27, R3, 0x4, RZ ;  /* 0x00000004031b7824 */ /* 0x000fc600078e00ff */
[----:B------:R2:W-:Y:S01]  /*67c0*/  STL [R1+0x46c], R5 ;  /* 0x00046c0501007387 */ /* 0x0005e20000100800 */
[----:B------:R-:W-:Y:S01]  /*67d0*/  LEA.HI.X.SX32 R8, R7, R2, 0x1, P0 ;  /* 0x0000000207087211 */ /* 0x000fe200000f0eff */
[C---:B-1----:R-:W-:Y:S02]  /*67e0*/  IMAD.SHL.U32 R6, R3.reuse, 0x10, RZ ;  /* 0x0000001003067824 */ /* 0x042fe400078e00ff */
[----:B--2---:R-:W-:-:S03]  /*67f0*/  IMAD.SHL.U32 R5, R3, 0x8, RZ ;  /* 0x0000000803057824 */ /* 0x004fc600078e00ff */
[-C--:B------:R-:W-:Y:S01]  /*6800*/  LEA.HI.X.SX32 R7, R6, R2.reuse, 0x1, P1 ;  /* 0x0000000206077211 */ /* 0x080fe200008f0eff */
[----:B------:R-:W-:Y:S01]  /*6810*/  STL [R1+0x56c], R8 ;  /* 0x00056c0801007387 */ /* 0x000fe20000100800 */
[-C--:B------:R-:W-:Y:S02]  /*6820*/  LEA.HI.X.SX32 R3, R3, R2.reuse, 0x1, P2 ;  /* 0x0000000203037211 */ /* 0x080fe400010f0eff */
[-C--:B------:R-:W-:Y:S02]  /*6830*/  LEA.HI.X.SX32 R6, R5, R2.reuse, 0x1, P3 ;  /* 0x0000000205067211 */ /* 0x080fe400018f0eff */
[-C--:B------:R-:W-:Y:S01]  /*6840*/  LEA.HI.X.SX32 R5, R27, R2.reuse, 0x1, P4 ;  /* 0x000000021b057211 */ /* 0x080fe200020f0eff */
[----:B------:R-:W-:Y:S01]  /*6850*/  STL [R1+0x5ec], R7 ;  /* 0x0005ec0701007387 */ /* 0x000fe20000100800 */
[----:B------:R-:W-:-:S03]  /*6860*/  LEA.HI.X.SX32 R2, R4, R2, 0x1, P6 ;  /* 0x0000000204027211 */ /* 0x000fc600030f0eff */
[----:B------:R-:W-:Y:S04]  /*6870*/  STL [R1+0x62c], R6 ;  /* 0x00062c0601007387 */ /* 0x000fe80000100800 */
[----:B------:R-:W-:Y:S04]  /*6880*/  STL [R1+0x64c], R5 ;  /* 0x00064c0501007387 */ /* 0x000fe80000100800 */
[----:B------:R-:W-:Y:S04]  /*6890*/  STL [R1+0x664], R3 ;  /* 0x0006640301007387 */ /* 0x000fe80000100800 */
[----:B------:R-:W-:Y:S04]  /*68a0*/  STL [R1+0xa4], RZ ;  /* 0x0000a4ff01007387 */ /* 0x000fe80000100800 */
[----:B------:R1:W-:Y:S04]  /*68b0*/  STL [R1+0x65c], R2 ;  /* 0x00065c0201007387 */ /* 0x0003e80000100800 */
[----:B------:R0:W-:Y:S04]  /*68c0*/  STL [R1+0xa8], RZ ;  /* 0x0000a8ff01007387 */ /* 0x0001e80000100800 */
[----:B------:R-:W2:Y:S04]  /*68d0*/  S2R R28, SR_TID.X ;  /* 0x00000000001c7919 */ /* 0x000ea80000002100 */
[----:B-1----:R-:W1:Y:S04]  /*68e0*/  S2R R2, SR_TID.X ;  /* 0x0000000000027919 */ /* 0x002e680000002100 */
[----:B------:R0:W-:Y:S04]  /*68f0*/  STL [R1+0xac], RZ ;  /* 0x0000acff01007387 */ /* 0x0001e80000100800 */
        /* <DEDUP_REMOVED lines=15> */
[----:B------:R0:W-:Y:S01]  /*69f0*/  STL [R1+0x2c], RZ ;  /* 0x00002cff01007387 */ /* 0x0001e20000100800 */
[----:B-1----:R-:W-:-:S02]  /*6a00*/  LOP3.LUT R4, R2, 0x7, RZ, 0xc0, !PT ;  /* 0x0000000702047812 */ /* 0x002fc400078ec0ff */
[----:B--2---:R-:W-:Y:S01]  /*6a10*/  LOP3.LUT R28, R28, 0x7f, RZ, 0xc0, !PT ;  /* 0x0000007f1c1c7812 */ /* 0x004fe200078ec0ff */
[----:B------:R-:W-:Y:S02]  /*6a20*/  IMAD.SHL.U32 R2, R2, 0x2, RZ ;  /* 0x0000000202027824 */ /* 0x000fe400078e00ff */
[----:B------:R-:W-:Y:S01]  /*6a30*/  IMAD R4, R4, 0x110, RZ ;  /* 0x0000011004047824 */ /* 0x000fe200078e02ff */
[----:B------:R-:W-:Y:S01]  /*6a40*/  ULDC UR4, c[0x0][0x18c] ;  /* 0x0000630000047ab9 */ /* 0x000fe20000000800 */
[----:B------:R-:W-:Y:S01]  /*6a50*/  IMAD.SHL.U32 R28, R28, 0x2, RZ ;  /* 0x000000021c1c7824 */ /* 0x000fe200078e00ff */
[----:B------:R-:W-:Y:S02]  /*6a60*/  USHF.L.U32 UR4, UR4, 0x7, URZ ;  /* 0x0000000704047899 */ /* 0x000fe4000800063f */
[----:B------:R-:W-:Y:S02]  /*6a70*/  LOP3.LUT R4, R4, 0x30, R2, 0x78, !PT ;  /* 0x0000003004047812 */ /* 0x000fe400078e7802 */
[C---:B------:R-:W-:Y:S01]  /*6a80*/  LOP3.LUT R3, R28.reuse, 0x10, RZ, 0x3c, !PT ;  /* 0x000000101c037812 */ /* 0x040fe200078e3cff */
[----:B------:R-:W-:Y:S01]  /*6a90*/  USHF.R.S32.HI UR5, URZ, 0x1f, UR4 ;  /* 0x0000001f3f057899 */ /* 0x000fe20008011404 */
[----:B------:R-:W-:-:S02]  /*6aa0*/  LOP3.LUT R5, R28, 0x30, RZ, 0x3c, !PT ;  /* 0x000000301c057812 */ /* 0x000fc400078e3cff */
[C---:B------:R-:W-:Y:S02]  /*6ab0*/  LOP3.LUT R3, R28.reuse, 0x40, RZ, 0x3c, !PT ;  /* 0x000000401c037812 */ /* 0x040fe400078e3cff */
[C---:B------:R-:W-:Y:S02]  /*6ac0*/  LOP3.LUT R2, R28.reuse, 0x50, RZ, 0x3c, !PT ;  /* 0x000000501c027812 */ /* 0x040fe400078e3cff */
[C---:B------:R-:W-:Y:S02]  /*6ad0*/  LOP3.LUT R6, R28.reuse, 0x20, RZ, 0x3c, !PT ;  /* 0x000000201c067812 */ /* 0x040fe400078e3cff */
[C---:B------:R-:W-:Y:S02]  /*6ae0*/  LOP3.LUT R5, R28.reuse, 0x60, RZ, 0x3c, !PT ;  /* 0x000000601c057812 */ /* 0x040fe400078e3cff */
[----:B------:R-:W-:Y:S02]  /*6af0*/  LOP3.LUT R3, R28, 0x70, RZ, 0x3c, !PT ;  /* 0x000000701c037812 */ /* 0x000fe400078e3cff */
[----:B------:R-:W-:Y:S01]  /*6b00*/  LOP3.LUT R2, R4, 0x40, RZ, 0x3c, !PT ;  /* 0x0000004004027812 */ /* 0x000fe200078e3cff */
[----:B------:R-:W-:-:S02]  /*6b10*/  USHF.L.U32 UR8, UR4, 0x1, URZ ;  /* 0x0000000104087899 */ /* 0x000fc4000800063f */
[----:B0-----:R-:W-:Y:S02]  /*6b20*/  USHF.L.U64.HI UR5, UR4, 0x1, UR5 ;  /* 0x0000000104057899 */ /* 0x001fe40008010205 */
.L_x_2:
[----:B-----5:R0:W-:Y:S04]  /*6b30*/  STL [R1+0x100c], R20 ;  /* 0x00100c1401007387 */ /* 0x0201e80000100800 */
[----:B------:R-:W2:Y:S04]  /*6b40*/  LDL R3, [R1+0x134] ;  /* 0x0001340001037983 */ /* 0x000ea80000100800 */
[----:B------:R-:W2:Y:S04]  /*6b50*/  LDL R2, [R1+0x138] ;  /* 0x0001380001027983 */ /* 0x000ea80000100800 */
[----:B0-----:R-:W3:Y:S04]  /*6b60*/  LDL R20, [R1+0x270] ;  /* 0x0002700001147983 */ /* 0x001ee80000100800 */
[----:B------:R-:W-:Y:S04]  /*6b70*/  STL [R1+0xff4], R19 ;  /* 0x000ff41301007387 */ /* 0x000fe80000100800 */
        /* <DEDUP_REMOVED lines=8> */
[----:B------:R0:W-:Y:S04]  /*6c00*/  STL [R1+0x1008], R18 ;  /* 0x0010081201007387 */ /* 0x0001e80000100800 */
        /* <DEDUP_REMOVED lines=98> */
[----:B------:R-:W-:Y:S01]  /*7230*/  STL [R1+0xe58], R27 ;  /* 0x000e581b01007387 */ /* 0x000fe20000100800 */
[----:B------:R-:W-:-:S03]  /*7240*/  IMAD.MOV.U32 R5, RZ, RZ, c[0x0][0x180] ;  /* 0x00006000ff057624 */ /* 0x000fc600078e00ff */
[----:B------:R-:W-:Y:S04]  /*7250*/  STL [R1+0xe54], R26 ;  /* 0x000e541a01007387 */ /* 0x000fe80000100800 */
[----:B------:R-:W-:Y:S04]  /*7260*/  STL [R1+0xe50], R25 ;  /* 0x000e501901007387 */ /* 0x000fe80000100800 */
[----:B------:R-:W-:Y:S04]  /*7270*/  STL [R1+0xe4c], R24 ;  /* 0x000e4c1801007387 */ /* 0x000fe80000100800 */
[----:B------:R-:W-:Y:S01]  /*7280*/  STL [R1+0xe48], R23 ;  /* 0x000e481701007387 */ /* 0x000fe20000100800 */
[----:B---3--:R-:W-:-:S03]  /*7290*/  IMAD R5, R20, -0x80, R5 ;  /* 0xffffff8014057824 */ /* 0x008fc600078e0205 */
[----:B------:R-:W-:Y:S04]  /*72a0*/  STL [R1+0xe44], R22 ;  /* 0x000e441601007387 */ /* 0x000fe80000100800 */
[----:B------:R-:W-:Y:S04]  /*72b0*/  STL [R1+0xe40], R21 ;  /* 0x000e401501007387 */ /* 0x000fe80000100800 */
[----:B-----5:R-:W-:Y:S04]  /*72c0*/  STL [R1+0xdd0], R29 ;  /* 0x000dd01d01007387 */ /* 0x020fe80000100800 */
[----:B------:R-:W-:Y:S04]  /*72d0*/  STL [R1+0x958], R0 ;  /* 0x0009580001007387 */ /* 0x000fe80000100800 */
[----:B------:R-:W3:Y:S01]  /*72e0*/  LDL.LU R20, [R1+0x100c] ;  /* 0x00100c0001147983 */ /* 0x000ee20000300800 */
[----:B------:R-:W-:-:S02]  /*72f0*/  ISETP.GT.AND P0, PT, R5, RZ, PT ;  /* 0x000000ff0500720c */ /* 0x000fc40003f04270 */
[----:B------:R-:W-:Y:S02]  /*7300*/  ISETP.GT.AND P1, PT, R5, 0x1, PT ;  /* 0x000000010500780c */ /* 0x000fe40003f24270 */
[----:B---3--:R-:W-:-:S09]  /*7310*/  PRMT R20, RZ, 0x7610, R20 ;  /* 0x00007610ff147816 */ /* 0x008fd20000000014 */
[----:B--2---:R1:W2:Y:S04]  /*7320*/  @P0 LDG.E.U16 R20, [R2.64] ;  /* 0x0000000602140981 */ /* 0x0042a8000c1e1500 */
[----:B-1----:R-:W3:Y:S04]  /*7330*/  LDL R2, [R1+0x664] ;  /* 0x0006640001027983 */ /* 0x002ee80000100800 */
[----:B------:R-:W3:Y:S01]  /*7340*/  LDL R3, [R1+0x668] ;  /* 0x0006680001037983 */ /* 0x000ee20000100800 */
[----:B0-----:R-:W-:Y:S02]  /*7350*/  PRMT R18, RZ, 0x7610, R18 ;  /* 0x00007610ff127816 */ /* 0x001fe40000000012 */
[----:B---3--:R-:W-:-:S04]  /*7360*/  @P1 LOP3.LUT R3, R3, R2, RZ, 0x3c, !PT ;  /* 0x0000000203031212 */ /* 0x008fc800078e3cff */
[----:B------:R-:W-:-:S04]  /*7370*/  @P1 LOP3.LUT R2, R3, R2, RZ, 0x3c, !PT ;  /* 0x0000000203021212 */ /* 0x000fc800078e3cff */
[----:B------:R-:W-:-:S05]  /*7380*/  @P1 LOP3.LUT R3, R3, R2, RZ, 0x3c, !PT ;  /* 0x0000000203031212 */ /* 0x000fca00078e3cff */
[----:B------:R-:W3:Y:S01]  /*7390*/  @P1 LDG.E.U16 R18, [R2.64] ;  /* 0x0000000602121981 */ /* 0x000ee2000c1e1500 */
[----:B------:R-:W-:-:S03]  /*73a0*/  ISETP.GT.AND P2, PT, R5, 0x2, PT ;  /* 0x000000020500780c */ /* 0x000fc60003f44270 */
[----:B---3--:R0:W-:Y:S04]  /*73b0*/  STL [R1+0x248], R18 ;  /* 0x0002481201007387 */ /* 0x0081e80000100800 */
[----:B0-----:R-:W3:Y:S04]  /*73c0*/  LDL.LU R18, [R1+0x1008] ;  /* 0x0010080001127983 */ /* 0x001ee80000300800 */
[----:B------:R-:W4:Y:S04]  /*73d0*/  LDL R2, [R1+0x65c] ;  /* 0x00065c0001027983 */ /* 0x000f280000100800 */
[----:B------:R-:W4:Y:S01]  /*73e0*/  LDL R3, [R1+0x660] ;  /* 0x0006600001037983 */ /* 0x000f220000100800 */
[----:B------:R-:W-:-:S02]  /*73f0*/  PRMT R19, RZ, 0x7610, R19 ;  /* 0x00007610ff137816 */ /* 0x000fc40000000013 */
[----:B----4-:R-:W-:-:S04]  /*7400*/  @P2 LOP3.LUT R3, R3, R2, RZ, 0x3c, !PT ;  /* 0x0000000203032212 */ /* 0x010fc800078e3cff */
[----:B------:R-:W-:-:S04]  /*7410*/  @P2 LOP3.LUT R2, R3, R2, RZ, 0x3c, !PT ;  /* 0x0000000203022212 */ /* 0x000fc800078e3cff */
[----:B------:R-:W-:-:S05]  /*7420*/  @P2 LOP3.LUT R3, R3, R2, RZ, 0x3c, !PT ;  /* 0x0000000203032212 */ /* 0x000fca00078e3cff */
[----:B------:R-:W4:Y:S01]  /*7430*/  @P2 LDG.E.U16 R19, [R2.64] ;  /* 0x0000000602132981 */ /* 0x000f22000c1e1500 */
[----:B------:R-:W-:-:S03]  /*7440*/  ISETP.GT.AND P3, PT, R5, 0x3, PT ;  /* 0x000000030500780c */ /* 0x000fc60003f64270 */
[----:B----4-:R0:W-:Y:S04]  /*7450*/  STL [R1+0x26c], R19 ;  /* 0x00026c1301007387 */ /* 0x0101e80000100800 */
[----:B0-----:R-:W4:Y:S04]  /*7460*/  LDL.LU R19, [R1+0x1004] ;  /* 0x0010040001137983 */ /* 0x001f280000300800 */
[----:B------:R-:W2:Y:S04]  /*7470*/  LDL R2, [R1+0x654] ;  /* 0x0006540001027983 */ /* 0x000ea80000100800 */
[----:B------:R-:W2:Y:S01]  /*7480*/  LDL R3, [R1+0x658] ;  /* 0x0006580001037983 */ /* 0x000ea20000100800 */
[----:B---3--:R-:W-:-:S02]  /*7490*/  PRMT R18, RZ, 0x7610, R18 ;  /* 0x00007610ff127816 */ /* 0x008fc40000000012 */
[----:B--2---:R-:W-:-:S04]  /*74a0*/  @P3 LOP3.LUT R3, R3, R2, RZ, 0x3c, !PT ;  /* 0x0000000203033212 */ /* 0x004fc800078e3cff */
[----:B------:R-:W-:-:S04]  /*74b0*/  @P3 LOP3.LUT R2, R3, R2, RZ, 0x3c, !PT ;  /* 0x0000000203023212 */ /* 0x000fc800078e3cff */
[----:B------:R-:W-:-:S05]  /*74c0*/  @P3 LOP3.LUT R3, R3, R2, RZ, 0x3c, !PT ;  /* 0x0000000203033212 */ /* 0x000fca00078e3cff */
[----:B------:R-:W2:Y:S01]  /*74d0*/  @P3 LDG.E.U16 R18, [R2.64] ;  /* 0x0000000602123981 */ /* 0x000ea2000c1e1500 */
[----:B------:R-:W-:-:S03]  /*74e0*/  ISETP.GT.AND P0, PT, R5, 0x4, PT ;  /* 0x000000040500780c */ /* 0x000fc60003f04270 */
[----:B--2---:R0:W-:Y:S04]  /*74f0*/  STL [R1+0x268], R18 ;  /* 0x0002681201007387 */ /* 0x0041e80000100800 */
[----:B0-----:R-:W2:Y:S04]  /*7500*/  LDL.LU R18, [R1+0x1000] ;  /* 0x0010000001127983 */ /* 0x001ea80000300800 */
[----:B------:R-:W3:Y:S04]  /*7510*/  LDL R2, [R1+0x64c] ;  /* 0x00064c0001027983 */ /* 0x000ee80000100800 */
[----:B------:R-:W3:Y:S01]  /*7520*/  LDL R3, [R1+0x650] ;  /* 0x0006500001037983 */ /* 0x000ee20000100800 */
[----:B----4-:R-:W-:-:S02]  /*7530*/  PRMT R19, RZ, 0x7610, R19 ;  /* 0x00007610ff137816 */ /* 0x010fc40000000013 */
        /* <DEDUP_REMOVED lines=9> */
[----:B--2---:R-:W-:-:S02]  /*75d0*/  PRMT R18, RZ, 0x7610, R18 ;  /* 0x00007610ff127816 */ /* 0x004fc40000000012 */
[----:B----4-:R-:W-:-:S04]  /*75e0*/  @P1 LOP3.LUT R3, R3, R2, RZ, 0x3c, !PT ;  /* 0x0000000203031212 */ /* 0x010fc800078e3cff */
[----:B------:R-:W-:-:S04]  /*75f0*/  @P1 LOP3.LUT R2, R3, R2, RZ, 0x3c, !PT ;  /* 0x0000000203021212 */ /* 0x000fc800078e3cff */
[----:B------:R-:W-:-:S05]  /*7600*/  @P1 LOP3.LUT R3, R3, R2, RZ, 0x3c, !PT ;  /* 0x0000000203031212 */ /* 0x000fca00078e3cff */
[----:B------:R-:W2:Y:S01]  /*7610*/  @P1 LDG.E.U16 R18, [R2.64] ;  /* 0x0000000602121981 */ /* 0x000ea2000c1e1500 */
[----:B------:R-:W-:-:S03]  /*7620*/  ISETP.GT.AND P2, PT, R5, 0x6, PT ;  /* 0x000000060500780c */ /* 0x000fc60003f44270 */
[----:B--2---:R0:W-:Y:S04]  /*7630*/  STL [R1+0x260], R18 ;  /* 0x0002601201007387 */ /* 0x0041e80000100800 */
[----:B0-----:R-:W2:Y:S04]  /*7640*/  LDL.LU R18, [R1+0xff8] ;  /* 0x000ff80001127983 */ /* 0x001ea80000300800 */
[----:B------:R-:W4:Y:S04]  /*7650*/  LDL R2, [R1+0x63c] ;  /* 0x00063c0001027983 */ /* 0x000f280000100800 */
[----:B------:R-:W4:Y:S01]  /*7660*/  LDL R3, [R1+0x640] ;  /* 0x0006400001037983 */ /* 0x000f220000100800 */
[----:B---3--:R-:W-:-:S02]  /*7670*/  PRMT R19, RZ, 0x7610, R19 ;  /* 0x00007610ff137816 */ /* 0x008fc40000000013 */
[----:B----4-:R-:W-:-:S04]  /*7680*/  @P2 LOP3.LUT R3, R3, R2, RZ, 0x3c, !PT ;  /* 0x0000000203032212 */ /* 0x010fc800078e3cff */
        /* <DEDUP_REMOVED lines=22> */
[----:B------:R0:W3:Y:S04]  /*77f0*/  @P0 LDG.E.U16 R19, [R2.64] ;  /* 0x0000000602130981 */ /* 0x0000e8000c1e1500 */
[----:B0-----:R-:W4:Y:S04]  /*7800*/  LDL R2, [R1+0x624] ;  /* 0x0006240001027983 */ /* 0x001f280000100800 */
[----:B------:R-:W4:Y:S01]  /*7810*/  LDL R3, [R1+0x628] ;  /* 0x0006280001037983 */ /* 0x000f220000100800 */
[----:B------:R-:W-:Y:S02]  /*7820*/  ISETP.GT.AND P1, PT, R5, 0x9, PT ;  /* 0x000000090500780c */ /* 0x000fe40003f24270 */
[----:B------:R-:W-:-:S11]  /*7830*/  PRMT R17, RZ, 0x7610, R17 ;  /* 0x00007610ff117816 */ /* 0x000fd60000000011 */
[----:B----4-:R-:W-:-:S04]  /*7840*/  @P1 LOP3.LUT R3, R3, R2, RZ, 0x3c, !PT ;  /* 0x0000000203031212 */ /* 0x010fc800078e3cff */
[----:B------:R-:W-:-:S04]  /*7850*/  @P1 LOP3.LUT R2, R3, R2, RZ, 0x3c, !PT ;  /* 0x0000000203021212 */ /* 0x000fc800078e3cff */
[----:B------:R-:W-:-:S05]  /*7860*/  @P1 LOP3.LUT R3, R3, R2, RZ, 0x3c, !PT ;  /* 0x0000000203031212 */ /* 0x000fca00078e3cff */
[----:B------:R-:W4:Y:S01]  /*7870*/  @P1 LDG.E.U16 R17, [R2.64] ;  /* 0x0000000602111981 */ /* 0x000f22000c1e1500 */
[----:B------:R-:W-:-:S03]  /*7880*/  ISETP.GT.AND P2, PT, R5, 0xa, PT ;  /* 0x0000000a0500780c */ /* 0x000fc60003f44270 */
[----:B----4-:R0:W-:Y:S04]  /*7890*/  STL [R1+0x230], R17 ;  /* 0x0002301101007387 */ /* 0x0101e80000100800 */
[----:B0-----:R-:W4:Y:S04]  /*78a0*/  LDL.LU R17, [R1+0xfec] ;  /* 0x000fec0001117983 */ /* 0x001f280000300800 */
[----:B------:R-:W3:Y:S04]  /*78b0*/  LDL R2, [R1+0x61c] ;  /* 0x00061c0001027983 */ /* 0x000ee80000100800 */
[----:B------:R-:W3:Y:S01]  /*78c0*/  LDL R3, [R1+0x620] ;  /* 0x0006200001037983 */ /* 0x000ee20000100800 */
[----:B--2---:R-:W-:-:S02]  /*78d0*/  PRMT R18, RZ, 0x7610, R18 ;  /* 0x00007610ff127816 */ /* 0x004fc40000000012 */
[----:B---3--:R-:W-:-:S04]  /*78e0*/  @P2 LOP3.LUT R3, R3, R2, RZ, 0x3c, !PT ;  /* 0x0000000203032212 */ /* 0x008fc800078e3cff */
        /* <DEDUP_REMOVED lines=62> */
[----:B------:R0:W2:Y:S04]  /*7cd0*/  @P0 LDG.E.U16 R18, [R2.64] ;  /* 0x0000000602120981 */ /* 0x0000a8000c1e1500 */
        /* <DEDUP_REMOVED lines=783> */
[----:B---3--:R-:W-:-:S11]  /*add0*/  PRMT R4, RZ, 0x7610, R4 ;  /* 0x00007610ff047816 */ /* 0x008fd60000000004 */
        /* <DEDUP_REMOVED lines=49> */
[----:B------:R-:W-:-:S02]  /*b0f0*/  PRMT R0, RZ, 0x7610, R0 ;  /* 0x00007610ff007816 */ /* 0x000fc40000000000 */
[----:B----4-:R-:W-:-:S04]  /*b100*/  @P4 LOP3.LUT R3, R3, R2, RZ, 0x3c, !PT ;  /* 0x0000000203034212 */ /* 0x010fc800078e3cff */
[----:B------:R-:W-:-:S04]  /*b110*/  @P4 LOP3.LUT R2, R3, R2, RZ, 0x3c, !PT ;  /* 0x0000000203024212 */ /* 0x000fc800078e3cff */
[----:B------:R-:W-:-:S05]  /*b120*/  @P4 LOP3.LUT R3, R3, R2, RZ, 0x3c, !PT ;  /* 0x0000000203034212 */ /* 0x000fca00078e3cff */
[----:B------:R0:W4:Y:S04]  /*b130*/  @P4 LDG.E.U16 R0, [R2.64] ;  /* 0x0000000602004981 */ /* 0x000128000c1e1500 */
[----:B0-----:R-:W2:Y:S04]  /*b140*/  LDL R2, [R1+0x334] ;  /* 0x0003340001027983 */ /* 0x001ea80000100800 */
[----:B------:R-:W2:Y:S01]  /*b150*/  LDL R3, [R1+0x338] ;  /* 0x0003380001037983 */ /* 0x000ea20000100800 */
[----:B------:R-:W-:Y:S02]  /*b160*/  ISETP.GT.AND P0, PT, R5, 0x67, PT ;  /* 0x000000670500780c */ /* 0x000fe40003f04270 */
[----:B---3--:R-:W-:-:S11]  /*b170*/  PRMT R6, RZ, 0x7610, R6 ;  /* 0x00007610ff067816 */ /* 0x008fd60000000006 */
[----:B--2---:R-:W-:-:S04]  /*b180*/  @P0 LOP3.LUT R3, R3, R2, RZ, 0x3c, !PT ;  /* 0x0000000203030212 */ /* 0x004fc800078e3cff */
[----:B------:R-:W-:-:S04]  /*b190*/  @P0 LOP3.LUT R2, R3, R2, RZ, 0x3c, !PT ;  /* 0x0000000203020212 */ /* 0x000fc800078e3cff */
[----:B------:R-:W-:-:S05]  /*b1a0*/  @P0 LOP3.LUT R3, R3, R2, RZ, 0x3c, !PT ;  /* 0x0000000203030212 */ /* 0x000fca00078e3cff */
[----:B------:R-:W2:Y:S04]  /*b1b0*/  @P0 LDG.E.U16 R6, [R2.64] ;  /* 0x0000000602060981 */ /* 0x000ea8000c1e1500 */
[----:B----4-:R-:W-:Y:S01]  /*b1c0*/  STL [R1+0xe28], R0 ;  /* 0x000e280001007387 */ /* 0x010fe20000100800 */
[----:B------:R-:W-:-:S03]  /*b1d0*/  ISETP.GT.AND P1, PT, R5, 0x68, PT ;  /* 0x000000680500780c */ /* 0x000fc60003f24270 */
[----:B--2---:R0:W-:Y:S04]  /*b1e0*/  STL [R1+0xf4], R6 ;  /* 0x0000f40601007387 */ /* 0x0041e80000100800 */
[----:B0-----:R-:W2:Y:S04]  /*b1f0*/  LDL.LU R6, [R1+0xea4] ;  /* 0x000ea40001067983 */ /* 0x001ea80000300800 */
[----:B------:R-:W3:Y:S04]  /*b200*/  LDL R2, [R1+0x32c] ;  /* 0x00032c0001027983 */ /* 0x000ee80000100800 */
[----:B------:R-:W3:Y:S01]  /*b210*/  LDL R3, [R1+0x330] ;  /* 0x0003300001037983 */ /* 0x000ee20000100800 */
[----:B------:R-:W-:-:S02]  /*b220*/  PRMT R4, RZ, 0x7610, R4 ;  /* 0x00007610ff047816 */ /* 0x000fc40000000004 */
[----:B---3--:R-:W-:-:S04]  /*b230*/  @P1 LOP3.LUT R3, R3, R2, RZ, 0x3c, !PT ;  /* 0x0000000203031212 */ /* 0x008fc800078e3cff */
        /* <DEDUP_REMOVED lines=20> */
[----:B------:R0:W2:Y:S04]  /*b380*/  @P1 LDG.E.U16 R6, [R2.64] ;  /* 0x0000000602061981 */ /* 0x0000a8000c1e1500 */
[----:B0-----:R-:W3:Y:S04]  /*b390*/  LDL R2, [R1+0x2ac] ;  /* 0x0002ac0001027983 */ /* 0x001ee80000100800 */
[----:B------:R-:W3:Y:S01]  /*b3a0*/  LDL R3, [R1+0x2b0] ;  /* 0x0002b00001037983 */ /* 0x000ee20000100800 */
[----:B------:R-:W-:Y:S02]  /*b3b0*/  ISETP.GT.AND P2, PT, R5, 0x78, PT ;  /* 0x000000780500780c */ /* 0x000fe40003f44270 */
[----:B----4-:R-:W-:-:S11]  /*b3c0*/  PRMT R7, RZ, 0x7610, R7 ;  /* 0x00007610ff077816 */ /* 0x010fd60000000007 */
        /* <DEDUP_REMOVED lines=17> */
[----:B----4-:R-:W-:-:S02]  /*b4e0*/  PRMT R28, RZ, 0x7610, R28 ;  /* 0x00007610ff1c7816 */ /* 0x010fc4000000001c */
[----:B--2---:R-:W-:-:S04]  /*b4f0*/  @P1 LOP3.LUT R3, R3, R2, RZ, 0x3c, !PT ;  /* 0x0000000203031212 */ /* 0x004fc800078e3cff */
        /* <DEDUP_REMOVED lines=156> */
[----:B------:R-:W-:Y:S01]  /*bec0*/  PRMT R0, RZ, 0x7610, R0 ;  /* 0x00007610ff007816 */ /* 0x000fe20000000000 */
[----:B--2---:R0:W-:Y:S10]  /*bed0*/  STL [R1+0x6c], R28 ;  /* 0x00006c1c01007387 */ /* 0x0041f40000100800 */
[----:B----4-:R-:W-:-:S04]  /*bee0*/  @P1 LOP3.LUT R3, R3, R2, RZ, 0x3c, !PT ;  /* 0x0000000203031212 */ /* 0x010fc800078e3cff */
[----:B------:R-:W-:-:S04]  /*bef0*/  @P1 LOP3.LUT R2, R3, R2, RZ, 0x3c, !PT ;  /* 0x0000000203021212 */ /* 0x000fc800078e3cff */
[----:B------:R-:W-:-:S05]  /*bf00*/  @P1 LOP3.LUT R3, R3, R2, RZ, 0x3c, !PT ;  /* 0x0000000203031212 */ /* 0x000fca00078e3cff */
[----:B------:R1:W2:Y:S04]  /*bf10*/  @P1 LDG.E.U16 R0, [R2.64] ;  /* 0x0000000602001981 */ /* 0x0002a8000c1e1500 */
[----:B-1----:R-:W4:Y:S04]  /*bf20*/  LDL R2, [R1+0x27c] ;  /* 0x00027c0001027983 */ /* 0x002f280000100800 */
[----:B------:R-:W4:Y:S01]  /*bf30*/  LDL R3, [R1+0x280] ;  /* 0x0002800001037983 */ /* 0x000f220000100800 */
[----:B------:R-:W-:Y:S02]  /*bf40*/  ISETP.GT.AND P2, PT, R5, 0x7e, PT ;  /* 0x0000007e0500780c */ /* 0x000fe40003f44270 */
[----:B------:R-:W-:Y:S01]  /*bf50*/  PRMT R27, RZ, 0x7610, R27 ;  /* 0x00007610ff1b7816 */ /* 0x000fe2000000001b */
[----:B0-----:R-:W0:Y:S10]  /*bf60*/  S2R R28, SR_TID.X ;  /* 0x00000000001c7919 */ /* 0x001e340000002100 */
[----:B----4-:R-:W-:-:S04]  /*bf70*/  @P2 LOP3.LUT R3, R3, R2, RZ, 0x3c, !PT ;  /* 0x0000000203032212 */ /* 0x010fc800078e3cff */
[----:B------:R-:W-:-:S04]  /*bf80*/  @P2 LOP3.LUT R2, R3, R2, RZ, 0x3c, !PT ;  /* 0x0000000203022212 */ /* 0x000fc800078e3cff */
[----:B------:R-:W-:-:S05]  /*bf90*/  @P2 LOP3.LUT R3, R3, R2, RZ, 0x3c, !PT ;  /* 0x0000000203032212 */ /* 0x000fca00078e3cff */
[----:B------:R-:W4:Y:S01]  /*bfa0*/  @P2 LDG.E.U16 R27, [R2.64] ;  /* 0x00000006021b2981 */ /* 0x000f22000c1e1500 */
[----:B0-----:R-:W-:-:S04]  /*bfb0*/  LOP3.LUT R28, R28, 0x7f, RZ, 0xc0, !PT ;  /* 0x0000007f1c1c7812 */ /* 0x001fc800078ec0ff */
[----:B------:R-:W-:Y:S02]  /*bfc0*/  ISETP.GE.AND P0, PT, R28, R5, PT ;  /* 0x000000051c00720c */ /* 0x000fe40003f06270 */
[----:B------:R-:W2:Y:S01]  /*bfd0*/  LDL.LU R28, [R1+0xe5c] ;  /* 0x000e5c00011c7983 */ /* 0x000ea20000300800 */
[----:B------:R-:W-:-:S03]  /*bfe0*/  ISETP.GT.AND P1, PT, R5, 0x7f, PT ;  /* 0x0000007f0500780c */ /* 0x000fc60003f24270 */
[----:B----4-:R0:W-:Y:S04]  /*bff0*/  STL [R1+0x64], R27 ;  /* 0x0000641b01007387 */ /* 0x0101e80000100800 */
[----:B0-----:R-:W4:Y:S04]  /*c000*/  LDL.LU R27, [R1+0xe58] ;  /* 0x000e5800011b7983 */ /* 0x001f280000300800 */
[----:B------:R-:W2:Y:S04]  /*c010*/  LDL R2, [R1+0x274] ;  /* 0x0002740001027983 */ /* 0x000ea80000100800 */
[----:B------:R-:W2:Y:S01]  /*c020*/  LDL R3, [R1+0x278] ;  /* 0x0002780001037983 */ /* 0x000ea20000100800 */
[----:B------:R-:W-:-:S02]  /*c030*/  PRMT R26, RZ, 0x7610, R26 ;  /* 0x00007610ff1a7816 */ /* 0x000fc4000000001a */
[----:B--2---:R-:W-:-:S04]  /*c040*/  @P1 LOP3.LUT R3, R3, R2, RZ, 0x3c, !PT ;  /* 0x0000000203031212 */ /* 0x004fc800078e3cff */
[----:B------:R-:W-:-:S04]  /*c050*/  @P1 LOP3.LUT R2, R3, R2, RZ, 0x3c, !PT ;  /* 0x0000000203021212 */ /* 0x000fc800078e3cff */
[----:B------:R-:W-:-:S05]  /*c060*/  @P1 LOP3.LUT R3, R3, R2, RZ, 0x3c, !PT ;  /* 0x0000000203031212 */ /* 0x000fca00078e3cff */
[----:B------:R-:W2:Y:S01]  /*c070*/  @P1 LDG.E.U16 R26, [R2.64] ;  /* 0x00000006021a1981 */ /* 0x000ea2000c1e1500 */
[----:B------:R-:W-:-:S03]  /*c080*/  PRMT R5, RZ, 0x7610, R5 ;  /* 0x00007610ff057816 */ /* 0x000fc60000000005 */
[----:B------:R-:W-:Y:S06]  /*c090*/  BAR.SYNC.DEFER_BLOCKING 0x0 ;  /* 0x0000000000007b1d */ /* 0x000fec0000010000 */
[----:B--2---:R0:W-:Y:S04]  /*c0a0*/  STL [R1+0x60], R26 ;  /* 0x0000601a01007387 */ /* 0x0041e80000100800 */
[----:B0-----:R-:W2:Y:S04]  /*c0b0*/  LDL.LU R26, [R1+0xe54] ;  /* 0x000e5400011a7983 */ /* 0x001ea80000300800 */
[----:B------:R-:W2:Y:S04]  /*c0c0*/  LDL R2, [R1+0x684] ;  /* 0x0006840001027983 */ /* 0x000ea80000100800 */
[----:B------:R-:W2:Y:S02]  /*c0d0*/  LDL R3, [R1+0x688] ;  /* 0x0006880001037983 */ /* 0x000ea40000100800 */
[----:B--2---:R-:W-:-:S04]  /*c0e0*/  @!P0 LOP3.LUT R3, R3, R2, RZ, 0x3c, !PT ;  /* 0x0000000203038212 */ /* 0x004fc800078e3cff */
[----:B------:R-:W-:-:S04]  /*c0f0*/  @!P0 LOP3.LUT R2, R3, R2, RZ, 0x3c, !PT ;  /* 0x0000000203028212 */ /* 0x000fc800078e3cff */
[----:B------:R-:W-:-:S05]  /*c100*/  @!P0 LOP3.LUT R3, R3, R2, RZ, 0x3c, !PT ;  /* 0x0000000203038212 */ /* 0x000fca00078e3cff */
[----:B------:R0:W2:Y:S04]  /*c110*/  @!P0 LDG.E.U16 R5, [R2.64] ;  /* 0x0000000602058981 */ /* 0x0000a8000c1e1500 */
[----:B0-----:R-:W2:Y:S04]  /*c120*/  LDL R2, [R1+0x680] ;  /* 0x0006800001027983 */ /* 0x001ea80000100800 */
[----:B------:R-:W2:Y:S01]  /*c130*/  LDL R3, [R1+0x768] ;  /* 0x0007680001037983 */ /* 0x000ea20000100800 */
[----:B------:R-:W-:Y:S02]  /*c140*/  PRMT R25, RZ, 0x7610, R25 ;  /* 0x00007610ff197816 */ /* 0x000fe40000000019 */
[----:B--2---:R-:W-:-:S04]  /*c150*/  @!P0 LOP3.LUT R3, R3, R2, RZ, 0x3c, !PT ;  /* 0x0000000203038212 */ /* 0x004fc800078e3cff */
[----:B------:R-:W-:-:S04]  /*c160*/  @!P0 LOP3.LUT R2, R3, R2, RZ, 0x3c, !PT ;  /* 0x0000000203028212 */ /* 0x000fc800078e3cff */
[----:B------:R-:W-:-:S05]  /*c170*/  @!P0 LOP3.LUT R3, R3, R2, RZ, 0x3c, !PT ;  /* 0x0000000203038212 */ /* 0x000fca00078e3cff */
[----:B------:R-:W2:Y:S04]  /*c180*/  @!P0 LDG.E.U16 R25, [R2.64] ;  /* 0x0000000602198981 */ /* 0x000ea8000c1e1500 */
[----:B------:R0:W-:Y:S04]  /*c190*/  STL [R1+0x1c], R5 ;  /* 0x00001c0501007387 */ /* 0x0001e80000100800 */
[----:B0-----:R-:W3:Y:S04]  /*c1a0*/  LDL R5, [R1+0x754] ;  /* 0x0007540001057983 */ /* 0x001ee80000100800 */
[----:B--2---:R0:W-:Y:S04]  /*c1b0*/  STL [R1+0x18], R25 ;  /* 0x0000181901007387 */ /* 0x0041e80000100800 */
[----:B0-----:R-:W2:Y:S04]  /*c1c0*/  LDL.LU R25, [R1+0xe50] ;  /* 0x000e500001197983 */ /* 0x001ea80000300800 */
[----:B------:R-:W2:Y:S04]  /*c1d0*/  LDL R2, [R1+0x67c] ;  /* 0x00067c0001027983 */ /* 0x000ea80000100800 */
[----:B------:R-:W2:Y:S01]  /*c1e0*/  LDL R3, [R1+0x764] ;  /* 0x0007640001037983 */ /* 0x000ea20000100800 */
[----:B------:R-:W-:-:S02]  /*c1f0*/  PRMT R24, RZ, 0x7610, R24 ;  /* 0x00007610ff187816 */ /* 0x000fc40000000018 */
[----:B--2---:R-:W-:-:S04]  /*c200*/  @!P0 LOP3.LUT R3, R3, R2, RZ, 0x3c, !PT ;  /* 0x0000000203038212 */ /* 0x004fc800078e3cff */
[----:B------:R-:W-:-:S04]  /*c210*/  @!P0 LOP3.LUT R2, R3, R2, RZ, 0x3c, !PT ;  /* 0x0000000203028212 */ /* 0x000fc800078e3cff */
[----:B------:R-:W-:-:S05]  /*c220*/  @!P0 LOP3.LUT R3, R3, R2, RZ, 0x3c, !PT ;  /* 0x0000000203038212 */ /* 0x000fca00078e3cff */
[----:B------:R-:W2:Y:S04]  /*c230*/  @!P0 LDG.E.U16 R24, [R2.64] ;  /* 0x0000000602188981 */ /* 0x000ea8000c1e1500 */
        /* <DEDUP_REMOVED lines=26> */
[----:B------:R-:W2:Y:S01]  /*c3e0*/  @!P0 LDG.E.U16 R21, [R2.64] ;  /* 0x0000000602158981 */ /* 0x000ea2000c1e1500 */
[----:B------:R-:W-:-:S03]  /*c3f0*/  PRMT R29, RZ, 0x7610, R29 ;  /* 0x00007610ff1d7816 */ /* 0x000fc6000000001d */
[----:B--2---:R0:W-:Y:S04]  /*c400*/  STL [R1+0x8], R21 ;  /* 0x0000081501007387 */ /* 0x0041e80000100800 */
[----:B0-----:R-:W2:Y:S04]  /*c410*/  LDL.LU R21, [R1+0xe40] ;  /* 0x000e400001157983 */ /* 0x001ea80000300800 */
[----:B------:R-:W2:Y:S01]  /*c420*/  LDL R3, [R1+0x66c] ;  /* 0x00066c0001037983 */ /* 0x000ea20000100800 */
[----:B---3--:R-:W-:Y:S01]  /*c430*/  @!P0 IMAD.MOV.U32 R2, RZ, RZ, R5 ;  /* 0x000000ffff028224 */ /* 0x008fe200078e0005 */
[----:B------:R-:W-:-:S02]  /*c440*/  PRMT R28, RZ, 0x7610, R28 ;  /* 0x00007610ff1c7816 */ /* 0x000fc4000000001c */
[----:B------:R-:W3:Y:S04]  /*c450*/  LDL R5, [R1+0x738] ;  /* 0x0007380001057983 */ /* 0x000ee80000100800 */
[----:B--2---:R0:W2:Y:S04]  /*c460*/  @!P0 LDG.E.U16 R29, [R2.64] ;  /* 0x00000006021d8981 */ /* 0x0040a8000c1e1500 */
[----:B0-----:R-:W2:Y:S04]  /*c470*/  LDL R2, [R1+0x74c] ;  /* 0x00074c0001027983 */ /* 0x001ea80000100800 */
[----:B------:R-:W2:Y:S02]  /*c480*/  LDL R3, [R1+0x750] ;  /* 0x0007500001037983 */ /* 0x000ea40000100800 */
[----:B--2---:R-:W-:-:S04]  /*c490*/  @!P0 LOP3.LUT R3, R3, R2, RZ, 0x3c, !PT ;  /* 0x0000000203038212 */ /* 0x004fc800078e3cff */
[----:B------:R-:W-:-:S04]  /*c4a0*/  @!P0 LOP3.LUT R2, R3, R2, RZ, 0x3c, !PT ;  /* 0x0000000203028212 */ /* 0x000fc800078e3cff */
[----:B------:R-:W-:-:S05]  /*c4b0*/  @!P0 LOP3.LUT R3, R3, R2, RZ, 0x3c, !PT ;  /* 0x0000000203038212 */ /* 0x000fca00078e3cff */
[----:B------:R-:W2:Y:S04]  /*c4c0*/  @!P0 LDG.E.U16 R28, [R2.64] ;  /* 0x00000006021c8981 */ /* 0x000ea8000c1e1500 */
[----:B------:R0:W-:Y:S04]  /*c4d0*/  STL [R1+0xdd4], R29 ;  /* 0x000dd41d01007387 */ /* 0x0001e80000100800 */
[----:B0-----:R-:W3:Y:S04]  /*c4e0*/  LDL R29, [R1+0x734] ;  /* 0x00073400011d7983 */ /* 0x001ee80000100800 */
[----:B--2---:R-:W-:Y:S04]  /*c4f0*/  STL [R1], R28 ;  /* 0x0000001c01007387 */ /* 0x004fe80000100800 */
[----:B------:R-:W2:Y:S04]  /*c500*/  LDL R2, [R1+0x744] ;  /* 0x0007440001027983 */ /* 0x000ea80000100800 */
[----:B------:R-:W2:Y:S01]  /*c510*/  LDL R3, [R1+0x748] ;  /* 0x0007480001037983 */ /* 0x000ea20000100800 */
[----:B----4-:R-:W-:-:S02]  /*c520*/  PRMT R27, RZ, 0x7610, R27 ;  /* 0x00007610ff1b7816 */ /* 0x010fc4000000001b */
[----:B--2---:R-:W-:-:S04]  /*c530*/  @!P0 LOP3.LUT R3, R3, R2, RZ, 0x3c, !PT ;  /* 0x0000000203038212 */ /* 0x004fc800078e3cff */
[----:B------:R-:W-:-:S04]  /*c540*/  @!P0 LOP3.LUT R2, R3, R2, RZ, 0x3c, !PT ;  /* 0x0000000203028212 */ /* 0x000fc800078e3cff */
[----:B------:R-:W-:-:S05]  /*c550*/  @!P0 LOP3.LUT R3, R3, R2, RZ, 0x3c, !PT ;  /* 0x0000000203038212 */ /* 0x000fca00078e3cff */
[----:B------:R0:W2:Y:S04]  /*c560*/  @!P0 LDG.E.U16 R27, [R2.64] ;  /* 0x00000006021b8981 */ /* 0x0000a8000c1e1500 */
[----:B0-----:R-:W4:Y:S04]  /*c570*/  LDL R2, [R1+0x73c] ;  /* 0x00073c0001027983 */ /* 0x001f280000100800 */
[----:B------:R-:W4:Y:S01]  /*c580*/  LDL R3, [R1+0x740] ;  /* 0x0007400001037983 */ /* 0x000f220000100800 */
[----:B------:R-:W-:Y:S02]  /*c590*/  PRMT R26, RZ, 0x7610, R26 ;  /* 0x00007610ff1a7816 */ /* 0x000fe4000000001a */
[----:B----4-:R-:W-:-:S04]  /*c5a0*/  @!P0 LOP3.LUT R3, R3, R2, RZ, 0x3c, !PT ;  /* 0x0000000203038212 */ /* 0x010fc800078e3cff */
[----:B------:R-:W-:-:S04]  /*c5b0*/  @!P0 LOP3.LUT R2, R3, R2, RZ, 0x3c, !PT ;  /* 0x0000000203028212 */ /* 0x000fc800078e3cff */
[----:B------:R-:W-:-:S05]  /*c5c0*/  @!P0 LOP3.LUT R3, R3, R2, RZ, 0x3c, !PT ;  /* 0x0000000203038212 */ /* 0x000fca00078e3cff */
[----:B------:R3:W4:Y:S01]  /*c5d0*/  @!P0 LDG.E.U16 R26, [R2.64] ;  /* 0x00000006021a8981 */ /* 0x000722000c1e1500 */
[----:B------:R-:W-:-:S03]  /*c5e0*/  PRMT R25, RZ, 0x7610, R25 ;  /* 0x00007610ff197816 */ /* 0x000fc60000000019 */
[----:B--2---:R0:W-:Y:S01]  /*c5f0*/  STL [R1+0xddc], R27 ;  /* 0x000ddc1b01007387 */ /* 0x0041e20000100800 */
[----:B---3--:R-:W-:Y:S02]  /*c600*/  @!P0 IMAD.MOV.U32 R2, RZ, RZ, R5 ;  /* 0x000000ffff028224 */ /* 0x008fe400078e0005 */
[----:B------:R-:W-:Y:S01]  /*c610*/  @!P0 IMAD.MOV.U32 R3, RZ, RZ, R29 ;  /* 0x000000ffff038224 */ /* 0x000fe200078e001d */
[----:B0-----:R-:W2:Y:S04]  /*c620*/  LDL R27, [R1+0x730] ;  /* 0x00073000011b7983 */ /* 0x001ea80000100800 */
[----:B------:R2:W3:Y:S04]  /*c630*/  @!P0 LDG.E.U16 R25, [R2.64] ;  /* 0x0000000602198981 */ /* 0x0004e8000c1e1500 */
[----:B----4-:R0:W-:Y:S01]  /*c640*/  STL [R1+0xdd8], R26 ;  /* 0x000dd81a01007387 */ /* 0x0101e20000100800 */
[----:B------:R-:W-:-:S03]  /*c650*/  PRMT R24, RZ, 0x7610, R24 ;  /* 0x00007610ff187816 */ /* 0x000fc60000000018 */
[----:B------:R-:W4:Y:S04]  /*c660*/  LDL R29, [R1+0x71c] ;  /* 0x00071c00011d7983 */ /* 0x000f280000100800 */
[----:B------:R-:W4:Y:S04]  /*c670*/  LDL R5, [R1+0x720] ;  /* 0x0007200001057983 */ /* 0x000f280000100800 */
[----:B0-----:R-:W4:Y:S01]  /*c680*/  LDL R26, [R1+0x72c] ;  /* 0x00072c00011a7983 */ /* 0x001f220000100800 */
[----:B--2---:R-:W-:-:S03]  /*c690*/  @!P0 IMAD.MOV.U32 R2, RZ, RZ, R27 ;  /* 0x000000ffff028224 */ /* 0x004fc600078e001b */
[----:B---3--:R0:W-:Y:S01]  /*c6a0*/  STL [R1+0xde0], R25 ;  /* 0x000de01901007387 */ /* 0x0081e20000100800 */
[----:B------:R-:W-:Y:S02]  /*c6b0*/  PRMT R23, RZ, 0x7610, R23 ;  /* 0x00007610ff177816 */ /* 0x000fe40000000017 */
[----:B------:R-:W-:Y:S01]  /*c6c0*/  PRMT R22, RZ, 0x7610, R22 ;  /* 0x00007610ff167816 */ /* 0x000fe20000000016 */
[----:B------:R-:W2:Y:S04]  /*c6d0*/  LDL R27, [R1+0x714] ;  /* 0x00071400011b7983 */ /* 0x000ea80000100800 */
[----:B0-----:R-:W3:Y:S01]  /*c6e0*/  LDL R25, [R1+0x728] ;  /* 0x0007280001197983 */ /* 0x001ee20000100800 */
[----:B----4-:R-:W-:-:S03]  /*c6f0*/  @!P0 IMAD.MOV.U32 R3, RZ, RZ, R26 ;  /* 0x000000ffff038224 */ /* 0x010fc600078e001a */
[----:B------:R-:W4:Y:S04]  /*c700*/  LDL R26, [R1+0x718] ;  /* 0x00071800011a7983 */ /* 0x000f280000100800 */
[----:B------:R0:W2:Y:S04]  /*c710*/  @!P0 LDG.E.U16 R24, [R2.64] ;  /* 0x0000000602188981 */ /* 0x0000a8000c1e1500 */
[----:B0-----:R-:W2:Y:S01]  /*c720*/  LDL R3, [R1+0x724] ;  /* 0x0007240001037983 */ /* 0x001ea20000100800 */
[----:B---3--:R-:W-:-:S05]  /*c730*/  @!P0 IMAD.MOV.U32 R2, RZ, RZ, R25 ;  /* 0x000000ffff028224 */ /* 0x008fca00078e0019 */
[----:B--2---:R0:W2:Y:S02]  /*c740*/  @!P0 LDG.E.U16 R23, [R2.64] ;  /* 0x0000000602178981 */ /* 0x0040a4000c1e1500 */
[----:B0-----:R-:W-:Y:S02]  /*c750*/  @!P0 IMAD.MOV.U32 R2, RZ, RZ, R5 ;  /* 0x000000ffff028224 */ /* 0x001fe400078e0005 */
[----:B------:R-:W-:-:S05]  /*c760*/  @!P0 IMAD.MOV.U32 R3, RZ, RZ, R29 ;  /* 0x000000ffff038224 */ /* 0x000fca00078e001d */
[----:B------:R4:W3:Y:S04]  /*c770*/  @!P0 LDG.E.U16 R22, [R2.64] ;  /* 0x0000000602168981 */ /* 0x0008e8000c1e1500 */
[----:B------:R0:W-:Y:S04]  /*c780*/  STL [R1+0xde4], R24 ;  /* 0x000de41801007387 */ /* 0x0001e80000100800 */
[----:B------:R-:W3:Y:S04]  /*c790*/  LDL R25, [R1+0x70c] ;  /* 0x00070c0001197983 */ /* 0x000ee80000100800 */
[----:B0-----:R-:W3:Y:S01]  /*c7a0*/  LDL R24, [R1+0x710] ;  /* 0x0007100001187983 */ /* 0x001ee20000100800 */
[----:B----4-:R-:W-:-:S03]  /*c7b0*/  @!P0 IMAD.MOV.U32 R2, RZ, RZ, R26 ;  /* 0x000000ffff028224 */ /* 0x010fc600078e001a */
[----:B------:R-:W0:Y:S04]  /*c7c0*/  S2R R28, SR_TID.X ;  /* 0x00000000001c7919 */ /* 0x000e280000002100 */
[----:B--2---:R1:W-:Y:S04]  /*c7d0*/  STL [R1+0xde8], R23 ;  /* 0x000de81701007387 */ /* 0x0043e80000100800 */
[----:B------:R-:W2:Y:S04]  /*c7e0*/  LDL R5, [R1+0x708] ;  /* 0x0007080001057983 */ /* 0x000ea80000100800 */
[----:B-1----:R-:W4:Y:S04]  /*c7f0*/  LDL R23, [R1+0x704] ;  /* 0x0007040001177983 */ /* 0x002f280000100800 */
[----:B---3--:R1:W-:Y:S04]  /*c800*/  STL [R1+0xdec], R22 ;  /* 0x000dec1601007387 */ /* 0x0083e80000100800 */
[----:B------:R-:W3:Y:S04]  /*c810*/  LDL R26, [R1+0x6fc] ;  /* 0x0006fc00011a7983 */ /* 0x000ee80000100800 */
[----:B-1----:R-:W3:Y:S01]  /*c820*/  LDL R22, [R1+0x700] ;  /* 0x0007000001167983 */ /* 0x002ee20000100800 */
[----:B0-----:R-:W-:Y:S01]  /*c830*/  LOP3.LUT R28, R28, 0x7f, RZ, 0xc0, !PT ;  /* 0x0000007f1c1c7812 */ /* 0x001fe200078ec0ff */
[----:B------:R-:W-:Y:S01]  /*c840*/  @!P0 IMAD.MOV.U32 R3, RZ, RZ, R27 ;  /* 0x000000ffff038224 */ /* 0x000fe200078e001b */
[----:B------:R-:W-:-:S03]  /*c850*/  PRMT R21, RZ, 0x7610, R21 ;  /* 0x00007610ff157816 */ /* 0x000fc60000000015 */
[----:B------:R-:W-:-:S03]  /*c860*/  IMAD.SHL.U32 R28, R28, 0x2, RZ ;  /* 0x000000021c1c7824 */ /* 0x000fc600078e00ff */
[----:B------:R0:W3:Y:S04]  /*c870*/  @!P0 LDG.E.U16 R21, [R2.64] ;  /* 0x0000000602158981 */ /* 0x0000e8000c1e1500 */
[----:B------:R1:W-:Y:S01]  /*c880*/  STS.U16 [R28], R20 ;  /* 0x000000141c007388 */ /* 0x0003e20000000400 */
[----:B0-----:R-:W-:Y:S02]  /*c890*/  @!P0 IMAD.MOV.U32 R2, RZ, RZ, R24 ;  /* 0x000000ffff028224 */ /* 0x001fe400078e0018 */
[----:B------:R-:W-:Y:S01]  /*c8a0*/  @!P0 IMAD.MOV.U32 R3, RZ, RZ, R25 ;  /* 0x000000ffff038224 */ /* 0x000fe200078e0019 */
[----:B-1----:R-:W-:Y:S01]  /*c8b0*/  PRMT R20, RZ, 0x7610, R20 ;  /* 0x00007610ff147816 */ /* 0x002fe20000000014 */
[----:B------:R0:W-:Y:S05]  /*c8c0*/  STS.U16 [R28+0x800], R19 ;  /* 0x000800131c007388 */ /* 0x0001ea0000000400 */
[----:B------:R2:W3:Y:S01]  /*c8d0*/  @!P0 LDG.E.U16 R20, [R2.64] ;  /* 0x0000000602148981 */ /* 0x0004e2000c1e1500 */
[----:B0-----:R-:W-:-:S03]  /*c8e0*/  PRMT R19, RZ, 0x7610, R19 ;  /* 0x00007610ff137816 */ /* 0x001fc60000000013 */
[----:B------:R0:W-:Y:S02]  /*c8f0*/  STS.U16 [R28+0x1000], R18 ;  /* 0x001000121c007388 */ /* 0x0001e40000000400 */
[----:B0-----:R-:W-:Y:S01]  /*c900*/  PRMT R18, RZ, 0x7610, R18 ;  /* 0x00007610ff127816 */ /* 0x001fe20000000012 */
[----:B--2---:R-:W-:Y:S02]  /*c910*/  @!P0 IMAD.MOV.U32 R2, RZ, RZ, R5 ;  /* 0x000000ffff028224 */ /* 0x004fe400078e0005 */
[----:B----4-:R-:W-:-:S05]  /*c920*/  @!P0 IMAD.MOV.U32 R3, RZ, RZ, R23 ;  /* 0x000000ffff038224 */ /* 0x010fca00078e0017 */
[----:B------:R3:W2:Y:S02]  /*c930*/  @!P0 LDG.E.U16 R19, [R2.64] ;  /* 0x0000000602138981 */ /* 0x0006a4000c1e1500 */
[----:B---3--:R-:W-:Y:S02]  /*c940*/  @!P0 IMAD.MOV.U32 R3, RZ, RZ, R26 ;  /* 0x000000ffff038224 */ /* 0x008fe400078e001a */
[----:B------:R-:W-:-:S05]  /*c950*/  @!P0 IMAD.MOV.U32 R2, RZ, RZ, R22 ;  /* 0x000000ffff028224 */ /* 0x000fca00078e0016 */
[----:B------:R-:W3:Y:S04]  /*c960*/  @!P0 LDG.E.U16 R18, [R2.64] ;  /* 0x0000000602128981 */ /* 0x000ee8000c1e1500 */
[----:B------:R0:W-:Y:S04]  /*c970*/  STL [R1+0xdf0], R21 ;  /* 0x000df01501007387 */ /* 0x0001e80000100800 */
[----:B------:R-:W2:Y:S04]  /*c980*/  LDL R25, [R1+0x6f4] ;  /* 0x0006f40001197983 */ /* 0x000ea80000100800 */
[----:B------:R-:W2:Y:S04]  /*c990*/  LDL R24, [R1+0x6f8] ;  /* 0x0006f80001187983 */ /* 0x000ea80000100800 */
[----:B------:R1:W-:Y:S04]  /*c9a0*/  STL [R1+0xdf4], R20 ;  /* 0x000df41401007387 */ /* 0x0003e80000100800 */
[----:B------:R-:W2:Y:S04]  /*c9b0*/  LDL R23, [R1+0x6ec] ;  /* 0x0006ec0001177983 */ /* 0x000ea80000100800 */
[----:B------:R-:W2:Y:S04]  /*c9c0*/  LDL R5, [R1+0x6f0] ;  /* 0x0006f00001057983 */ /* 0x000ea80000100800 */
[----:B--2---:R2:W-:Y:S04]  /*c9d0*/  STL [R1+0xdf8], R19 ;  /* 0x000df81301007387 */ /* 0x0045e80000100800 */
[----:B------:R-:W4:Y:S04]  /*c9e0*/  LDL R22, [R1+0x6e4] ;  /* 0x0006e40001167983 */ /* 0x000f280000100800 */
[----:B0-----:R-:W4:Y:S04]  /*c9f0*/  LDL R21, [R1+0x6e8] ;  /* 0x0006e80001157983 */ /* 0x001f280000100800 */
[----:B---3--:R-:W-:Y:S04]  /*ca00*/  STL [R1+0xdfc], R18 ;  /* 0x000dfc1201007387 */ /* 0x008fe80000100800 */
[----:B-1----:R-:W3:Y:S04]  /*ca10*/  LDL R20, [R1+0x6dc] ;  /* 0x0006dc0001147983 */ /* 0x002ee80000100800 */
[----:B--2---:R-:W2:Y:S01]  /*ca20*/  LDL R19, [R1+0x6e0] ;  /* 0x0006e00001137983 */ /* 0x004ea20000100800 */
[----:B------:R-:W-:-:S03]  /*ca30*/  @!P0 IMAD.MOV.U32 R3, RZ, RZ, R25 ;  /* 0x000000ffff038224 */ /* 0x000fc600078e0019 */
[----:B------:R0:W-:Y:S01]  /*ca40*/  STS.U16 [R28+0x1800], R17 ;  /* 0x001800111c007388 */ /* 0x0001e20000000400 */
[----:B------:R-:W-:-:S03]  /*ca50*/  @!P0 IMAD.MOV.U32 R2, RZ, RZ, R24 ;  /* 0x000000ffff028224 */ /* 0x000fc600078e0018 */
[----:B------:R1:W-:Y:S01]  /*ca60*/  STS.U16 [R28+0x2000], R16 ;  /* 0x002000101c007388 */ /* 0x0003e20000000400 */
[----:B0-----:R-:W-:Y:S02]  /*ca70*/  PRMT R17, RZ, 0x7610, R17 ;  /* 0x00007610ff117816 */ /* 0x001fe40000000011 */
[----:B-1----:R-:W-:-:S04]  /*ca80*/  PRMT R16, RZ, 0x7610, R16 ;  /* 0x00007610ff107816 */ /* 0x002fc80000000010 */
[----:B------:R0:W2:Y:S04]  /*ca90*/  @!P0 LDG.E.U16 R17, [R2.64] ;  /* 0x0000000602118981 */ /* 0x0000a8000c1e1500 */
[----:B------:R1:W-:Y:S01]  /*caa0*/  STS.U16 [R28+0x2800], R15 ;  /* 0x0028000f1c007388 */ /* 0x0003e20000000400 */
[----:B0-----:R-:W-:Y:S02]  /*cab0*/  @!P0 IMAD.MOV.U32 R2, RZ, RZ, R5 ;  /* 0x000000ffff028224 */ /* 0x001fe400078e0005 */
[----:B------:R-:W-:Y:S01]  /*cac0*/  @!P0 IMAD.MOV.U32 R3, RZ, RZ, R23 ;  /* 0x000000ffff038224 */ /* 0x000fe200078e0017 */
[----:B-1----:R-:W-:-:S04]  /*cad0*/  PRMT R15, RZ, 0x7610, R15 ;  /* 0x00007610ff0f7816 */ /* 0x002fc8000000000f */
[----:B------:R4:W2:Y:S04]  /*cae0*/  @!P0 LDG.E.U16 R16, [R2.64] ;  /* 0x0000000602108981 */ /* 0x0008a8000c1e1500 */
[----:B------:R0:W-:Y:S02]  /*caf0*/  STS.U16 [R28+0x3000], R14 ;  /* 0x0030000e1c007388 */ /* 0x0001e40000000400 */
[----:B0-----:R-:W-:Y:S01]  /*cb00*/  PRMT R14, RZ, 0x7610, R14 ;  /* 0x00007610ff0e7816 */ /* 0x001fe2000000000e */
[----:B----4-:R-:W-:Y:S02]  /*cb10*/  @!P0 IMAD.MOV.U32 R3, RZ, RZ, R22 ;  /* 0x000000ffff038224 */ /* 0x010fe400078e0016 */
[----:B------:R-:W-:-:S05]  /*cb20*/  @!P0 IMAD.MOV.U32 R2, RZ, RZ, R21 ;  /* 0x000000ffff028224 */ /* 0x000fca00078e0015 */
[----:B------:R3:W4:Y:S02]  /*cb30*/  @!P0 LDG.E.U16 R15, [R2.64] ;  /* 0x00000006020f8981 */ /* 0x000724000c1e1500 */
[----:B---3--:R-:W-:Y:S02]  /*cb40*/  @!P0 IMAD.MOV.U32 R3, RZ, RZ, R20 ;  /* 0x000000ffff038224 */ /* 0x008fe400078e0014 */
[----:B--2---:R-:W-:-:S05]  /*cb50*/  @!P0 IMAD.MOV.U32 R2, RZ, RZ, R19 ;  /* 0x000000ffff028224 */ /* 0x004fca00078e0013 */
[----:B------:R-:W2:Y:S04]  /*cb60*/  @!P0 LDG.E.U16 R14, [R2.64] ;  /* 0x00000006020e8981 */ /* 0x000ea8000c1e1500 */
[----:B------:R0:W-:Y:S04]  /*cb70*/  STL [R1+0xe00], R17 ;  /* 0x000e001101007387 */ /* 0x0001e80000100800 */
[----:B------:R-:W3:Y:S04]  /*cb80*/  LDL R18, [R1+0x6d4] ;  /* 0x0006d40001127983 */ /* 0x000ee80000100800 */
[----:B------:R-:W3:Y:S04]  /*cb90*/  LDL R5, [R1+0x6d8] ;  /* 0x0006d80001057983 */ /* 0x000ee80000100800 */
[----:B------:R-:W3:Y:S04]  /*cba0*/  LDL.LU R23, [R1+0x248] ;  /* 0x0002480001177983 */ /* 0x000ee80000300800 */
[----:B------:R-:W-:Y:S04]  /*cbb0*/  STL [R1+0xe04], R16 ;  /* 0x000e041001007387 */ /* 0x000fe80000100800 */
[----:B------:R-:W3:Y:S04]  /*cbc0*/  LDL.LU R27, [R1+0x230] ;  /* 0x00023000011b7983 */ /* 0x000ee80000300800 */
[----:B------:R-:W-:Y:S04]  /*cbd0*/  STS.U16 [R28+0x7000], R6 ;  /* 0x007000061c007388 */ /* 0x000fe80000000400 */
[----:B----4-:R1:W-:Y:S04]  /*cbe0*/  STL [R1+0xe08], R15 ;  /* 0x000e080f01007387 */ /* 0x0103e80000100800 */
[----:B0-----:R-:W4:Y:S04]  /*cbf0*/  LDL R17, [R1+0x6cc] ;  /* 0x0006cc0001117983 */ /* 0x001f280000100800 */
[----:B-1----:R-:W4:Y:S04]  /*cc00*/  LDL R15, [R1+0x6d0] ;  /* 0x0006d000010f7983 */ /* 0x002f280000100800 */
[----:B------:R-:W4:Y:S04]  /*cc10*/  LDL.LU R25, [R1+0x21c] ;  /* 0x00021c0001197983 */ /* 0x000f280000300800 */
[----:B--2---:R-:W-:Y:S04]  /*cc20*/  STL [R1+0xe0c], R14 ;  /* 0x000e0c0e01007387 */ /* 0x004fe80000100800 */
[----:B------:R-:W2:Y:S04]  /*cc30*/  LDL R16, [R1+0x6c4] ;  /* 0x0006c40001107983 */ /* 0x000ea80000100800 */
[----:B------:R-:W2:Y:S04]  /*cc40*/  LDL R6, [R1+0x6c8] ;  /* 0x0006c80001067983 */ /* 0x000ea80000100800 */
[----:B------:R0:W-:Y:S01]  /*cc50*/  STS.U16 [R28+0x4000], R12 ;  /* 0x0040000c1c007388 */ /* 0x0001e20000000400 */
[----:B---3--:R-:W-:Y:S01]  /*cc60*/  @!P0 IMAD.MOV.U32 R3, RZ, RZ, R18 ;  /* 0x000000ffff038224 */ /* 0x008fe200078e0012 */
[----:B0-----:R-:W-:Y:S01]  /*cc70*/  PRMT R12, RZ, 0x7610, R12 ;  /* 0x00007610ff0c7816 */ /* 0x001fe2000000000c */
[----:B------:R-:W-:Y:S01]  /*cc80*/  @!P0 IMAD.MOV.U32 R2, RZ, RZ, R5 ;  /* 0x000000ffff028224 */ /* 0x000fe200078e0005 */
[----:B------:R0:W-:Y:S04]  /*cc90*/  STS.U16 [R28+0x5000], R10 ;  /* 0x0050000a1c007388 */ /* 0x0001e80000000400 */
[----:B------:R4:W3:Y:S04]  /*cca0*/  @!P0 LDG.E.U16 R12, [R2.64] ;  /* 0x00000006020c8981 */ /* 0x0008e8000c1e1500 */
[----:B------:R1:W-:Y:S01]  /*ccb0*/  STS.U16 [R28+0x6000], R8 ;  /* 0x006000081c007388 */ /* 0x0003e20000000400 */
[----:B0-----:R-:W-:-:S03]  /*ccc0*/  PRMT R10, RZ, 0x7610, R10 ;  /* 0x00007610ff0a7816 */ /* 0x001fc6000000000a */
[----:B------:R0:W-:Y:S04]  /*ccd0*/  STS.U16 [R28+0x6800], R4 ;  /* 0x006800041c007388 */ /* 0x0001e80000000400 */
[----:B------:R-:W3:Y:S01]  /*cce0*/  LDL R5, [R1+0x6bc] ;  /* 0x0006bc0001057983 */ /* 0x000ee20000100800 */
[----:B-1----:R-:W-:-:S03]  /*ccf0*/  PRMT R8, RZ, 0x7610, R8 ;  /* 0x00007610ff087816 */ /* 0x002fc60000000008 */
[----:B0-----:R-:W3:Y:S04]  /*cd00*/  LDL R4, [R1+0x6c0] ;  /* 0x0006c00001047983 */ /* 0x001ee80000100800 */
[----:B------:R-:W3:Y:S04]  /*cd10*/  LDL.LU R24, [R1+0x200] ;  /* 0x0002000001187983 */ /* 0x000ee80000300800 */
[----:B------:R-:W3:Y:S01]  /*cd20*/  LDL.LU R26, [R1+0x1e8] ;  /* 0x0001e800011a7983 */ /* 0x000ee20000300800 */
[----:B----4-:R-:W-:Y:S02]  /*cd30*/  @!P0 IMAD.MOV.U32 R3, RZ, RZ, R17 ;  /* 0x000000ffff038224 */ /* 0x010fe400078e0011 */
[----:B------:R-:W-:-:S05]  /*cd40*/  @!P0 IMAD.MOV.U32 R2, RZ, RZ, R15 ;  /* 0x000000ffff028224 */ /* 0x000fca00078e000f */
[----:B------:R2:W4:Y:S02]  /*cd50*/  @!P0 LDG.E.U16 R10, [R2.64] ;  /* 0x00000006020a8981 */ /* 0x000524000c1e1500 */
[----:B--2---:R-:W-:Y:S02]  /*cd60*/  @!P0 IMAD.MOV.U32 R3, RZ, RZ, R16 ;  /* 0x000000ffff038224 */ /* 0x004fe400078e0010 */
[----:B------:R-:W-:-:S05]  /*cd70*/  @!P0 IMAD.MOV.U32 R2, RZ, RZ, R6 ;  /* 0x000000ffff028224 */ /* 0x000fca00078e0006 */
[----:B------:R-:W2:Y:S04]  /*cd80*/  @!P0 LDG.E.U16 R8, [R2.64] ;  /* 0x0000000602088981 */ /* 0x000ea8000c1e1500 */
[----:B---3--:R-:W-:Y:S04]  /*cd90*/  STL [R1+0xe10], R12 ;  /* 0x000e100c01007387 */ /* 0x008fe80000100800 */
[----:B------:R-:W3:Y:S04]  /*cda0*/  LDL R15, [R1+0x6b4] ;  /* 0x0006b400010f7983 */ /* 0x000ee80000100800 */
[----:B------:R-:W3:Y:S04]  /*cdb0*/  LDL R14, [R1+0x6b8] ;  /* 0x0006b800010e7983 */ /* 0x000ee80000100800 */
[----:B------:R0:W-:Y:S04]  /*cdc0*/  STS.U16 [R28+0x7800], R7 ;  /* 0x007800071c007388 */ /* 0x0001e80000000400 */
[----:B----4-:R-:W-:Y:S04]  /*cdd0*/  STL [R1+0xe14], R10 ;  /* 0x000e140a01007387 */ /* 0x010fe80000100800 */
[----:B0-----:R-:W4:Y:S04]  /*cde0*/  LDL R7, [R1+0x6ac] ;  /* 0x0006ac0001077983 */ /* 0x001f280000100800 */
[----:B------:R-:W4:Y:S04]  /*cdf0*/  LDL R6, [R1+0x6b0] ;  /* 0x0006b00001067983 */ /* 0x000f280000100800 */
[----:B--2---:R0:W-:Y:S04]  /*ce00*/  STL [R1+0xe18], R8 ;  /* 0x000e180801007387 */ /* 0x0041e80000100800 */
[----:B------:R-:W2:Y:S04]  /*ce10*/  LDL R12, [R1+0x6a4] ;  /* 0x0006a400010c7983 */ /* 0x000ea80000100800 */
[----:B0-----:R-:W2:Y:S01]  /*ce20*/  LDL R8, [R1+0x6a8] ;  /* 0x0006a80001087983 */ /* 0x001ea20000100800 */
[----:B------:R-:W-:-:S02]  /*ce30*/  PRMT R2, RZ, 0x7610, R2 ;  /* 0x00007610ff027816 */ /* 0x000fc40000000002 */
[----:B------:R-:W-:-:S04]  /*ce40*/  PRMT R3, RZ, 0x7610, R3 ;  /* 0x00007610ff037816 */ /* 0x000fc80000000003 */
[----:B------:R3:W2:Y:S02]  /*ce50*/  @!P0 LDG.E.U16 R2, [R4.64] ;  /* 0x0000000604028981 */ /* 0x0006a4000c1e1500 */
[----:B---3--:R-:W-:Y:S02]  /*ce60*/  @!P0 IMAD.MOV.U32 R4, RZ, RZ, R14 ;  /* 0x000000ffff048224 */ /* 0x008fe400078e000e */
[----:B------:R-:W-:-:S05]  /*ce70*/  @!P0 IMAD.MOV.U32 R5, RZ, RZ, R15 ;  /* 0x000000ffff058224 */ /* 0x000fca00078e000f */
[----:B------:R0:W3:Y:S02]  /*ce80*/  @!P0 LDG.E.U16 R3, [R4.64] ;  /* 0x0000000604038981 */ /* 0x0000e4000c1e1500 */
[----:B0-----:R-:W-:Y:S02]  /*ce90*/  PRMT R4, RZ, 0x7610, R4 ;  /* 0x00007610ff047816 */ /* 0x001fe40000000004 */
[----:B------:R-:W-:-:S04]  /*cea0*/  PRMT R5, RZ, 0x7610, R5 ;  /* 0x00007610ff057816 */ /* 0x000fc80000000005 */
[----:B----4-:R2:W4:Y:S02]  /*ceb0*/  @!P0 LDG.E.U16 R4, [R6.64] ;  /* 0x0000000606048981 */ /* 0x010524000c1e1500 */
[----:B--2---:R-:W-:Y:S02]  /*cec0*/  @!P0 IMAD.MOV.U32 R7, RZ, RZ, R12 ;  /* 0x000000ffff078224 */ /* 0x004fe400078e000c */
[----:B------:R-:W-:-:S05]  /*ced0*/  @!P0 IMAD.MOV.U32 R6, RZ, RZ, R8 ;  /* 0x000000ffff068224 */ /* 0x000fca00078e0008 */
[----:B------:R-:W2:Y:S01]  /*cee0*/  @!P0 LDG.E.U16 R5, [R6.64] ;  /* 0x0000000606058981 */ /* 0x000ea2000c1e1500 */
[----:B------:R-:W-:-:S03]  /*cef0*/  LOP3.LUT R29, R28, 0x10, RZ, 0x3c, !PT ;  /* 0x000000101c1d7812 */ /* 0x000fc600078e3cff */
[----:B------:R-:W-:Y:S04]  /*cf00*/  STS.U16 [R28+0x3800], R13 ;  /* 0x0038000d1c007388 */ /* 0x000fe80000000400 */
[----:B------:R-:W-:Y:S04]  /*cf10*/  STS.U16 [R28+0x4800], R11 ;  /* 0x0048000b1c007388 */ /* 0x000fe80000000400 */
[----:B------:R-:W-:Y:S04]  /*cf20*/  STS.U16 [R28+0x5800], R9 ;  /* 0x005800091c007388 */ /* 0x000fe80000000400 */
[----:B------:R-:W-:Y:S04]  /*cf30*/  STS.U16 [R29+0x100], R23 ;  /* 0x000100171d007388 */ /* 0x000fe80000000400 */
[----:B------:R0:W-:Y:S04]  /*cf40*/  STS.U16 [R29+0x900], R27 ;  /* 0x0009001b1d007388 */ /* 0x0001e80000000400 */
[----:B------:R1:W-:Y:S04]  /*cf50*/  STS.U16 [R29+0x1100], R25 ;  /* 0x001100191d007388 */ /* 0x0003e80000000400 */
[----:B0-----:R-:W2:Y:S04]  /*cf60*/  LDL.LU R27, [R1+0x1d0] ;  /* 0x0001d000011b7983 */ /* 0x001ea80000300800 */
[----:B------:R-:W-:Y:S04]  /*cf70*/  STL [R1+0xe1c], R2 ;  /* 0x000e1c0201007387 */ /* 0x000fe80000100800 */
[----:B-1----:R-:W2:Y:S04]  /*cf80*/  LDL.LU R25, [R1+0x1bc] ;  /* 0x0001bc0001197983 */ /* 0x002ea80000300800 */
[----:B---3--:R-:W-:Y:S04]  /*cf90*/  STL [R1+0xe20], R3 ;  /* 0x000e200301007387 */ /* 0x008fe80000100800 */
[----:B------:R-:W-:Y:S04]  /*cfa0*/  STS.U16 [R29+0x1900], R24 ;  /* 0x001900181d007388 */ /* 0x000fe80000000400 */
[----:B------:R-:W-:Y:S04]  /*cfb0*/  STS.U16 [R29+0x2100], R26 ;  /* 0x0021001a1d007388 */ /* 0x000fe80000000400 */
[----:B----4-:R0:W-:Y:S04]  /*cfc0*/  STL [R1+0xe24], R4 ;  /* 0x000e240401007387 */ /* 0x0101e80000100800 */
[----:B------:R-:W3:Y:S04]  /*cfd0*/  LDL.LU R10, [R1+0x1a4] ;  /* 0x0001a400010a7983 */ /* 0x000ee80000300800 */
[----:B------:R-:W4:Y:S04]  /*cfe0*/  LDL R18, [R1+0x69c] ;  /* 0x00069c0001127983 */ /* 0x000f280000100800 */
[----:B------:R-:W3:Y:S04]  /*cff0*/  LDL R17, [R1+0x6a0] ;  /* 0x0006a00001117983 */ /* 0x000ee80000100800 */
[----:B------:R-:W3:Y:S04]  /*d000*/  LDL R8, [R1+0x694] ;  /* 0x0006940001087983 */ /* 0x000ee80000100800 */
[----:B0-----:R-:W3:Y:S04]  /*d010*/  LDL R4, [R1+0x698] ;  /* 0x0006980001047983 */ /* 0x001ee80000100800 */
[----:B------:R-:W3:Y:S04]  /*d020*/  LDL.LU R12, [R1+0x18c] ;  /* 0x00018c00010c7983 */ /* 0x000ee80000300800 */
[----:B------:R-:W3:Y:S04]  /*d030*/  LDL.LU R14, [R1+0x170] ;  /* 0x00017000010e7983 */ /* 0x000ee80000300800 */
[----:B------:R-:W3:Y:S04]  /*d040*/  LDL.LU R15, [R1+0x154] ;  /* 0x00015400010f7983 */ /* 0x000ee80000300800 */
[----:B------:R-:W3:Y:S04]  /*d050*/  LDL.LU R16, [R1+0x128] ;  /* 0x0001280001107983 */ /* 0x000ee80000300800 */
[----:B------:R-:W3:Y:S04]  /*d060*/  LDL.LU R19, [R1+0x10c] ;  /* 0x00010c0001137983 */ /* 0x000ee80000300800 */
[----:B------:R-:W3:Y:S04]  /*d070*/  LDL.LU R20, [R1+0xf0] ;  /* 0x0000f00001147983 */ /* 0x000ee80000300800 */
[----:B------:R-:W3:Y:S04]  /*d080*/  LDL.LU R26, [R1+0x94] ;  /* 0x00009400011a7983 */ /* 0x000ee80000300800 */
[----:B--2---:R-:W-:Y:S04]  /*d090*/  STL [R1+0xe2c], R5 ;  /* 0x000e2c0501007387 */ /* 0x004fe80000100800 */
[----:B------:R-:W2:Y:S04]  /*d0a0*/  LDL R3, [R1+0x68c] ;  /* 0x00068c0001037983 */ /* 0x000ea80000100800 */
[----:B------:R-:W2:Y:S01]  /*d0b0*/  LDL R2, [R1+0x690] ;  /* 0x0006900001027983 */ /* 0x000ea20000100800 */
[----:B------:R-:W-:-:S02]  /*d0c0*/  PRMT R9, RZ, 0x7610, R9 ;  /* 0x00007610ff097816 */ /* 0x000fc40000000009 */
[----:B------:R-:W-:Y:S02]  /*d0d0*/  PRMT R11, RZ, 0x7610, R11 ;  /* 0x00007610ff0b7816 */ /* 0x000fe4000000000b */
[----:B------:R-:W-:Y:S01]  /*d0e0*/  PRMT R13, RZ, 0x7610, R13 ;  /* 0x00007610ff0d7816 */ /* 0x000fe2000000000d */
[----:B------:R0:W-:Y:S04]  /*d0f0*/  STS.U16 [R29+0x2900], R27 ;  /* 0x0029001b1d007388 */ /* 0x0001e80000000400 */
[----:B------:R-:W2:Y:S04]  /*d100*/  LDL.LU R21, [R1+0x78] ;  /* 0x0000780001157983 */ /* 0x000ea80000300800 */
[----:B0-----:R-:W2:Y:S01]  /*d110*/  LDL.LU R27, [R1+0x26c] ;  /* 0x00026c00011b7983 */ /* 0x001ea20000300800 */
[----:B----4-:R-:W-:-:S02]  /*d120*/  @!P0 IMAD.MOV.U32 R7, RZ, RZ, R18 ;  /* 0x000000ffff078224 */ /* 0x010fc400078e0012 */
[----:B---3--:R-:W-:-:S05]  /*d130*/  @!P0 IMAD.MOV.U32 R6, RZ, RZ, R17 ;  /* 0x000000ffff068224 */ /* 0x008fca00078e0011 */
[----:B------:R0:W3:Y:S02]  /*d140*/  @!P0 LDG.E.U16 R9, [R6.64] ;  /* 0x0000000606098981 */ /* 0x0000e4000c1e1500 */
[----:B0-----:R-:W-:Y:S02]  /*d150*/  @!P0 IMAD.MOV.U32 R6, RZ, RZ, R4 ;  /* 0x000000ffff068224 */ /* 0x001fe400078e0004 */
[----:B------:R-:W-:-:S05]  /*d160*/  @!P0 IMAD.MOV.U32 R7, RZ, RZ, R8 ;  /* 0x000000ffff078224 */ /* 0x000fca00078e0008 */
[----:B------:R2:W4:Y:S02]  /*d170*/  @!P0 LDG.E.U16 R11, [R6.64] ;  /* 0x00000006060b8981 */ /* 0x000524000c1e1500 */
[----:B--2---:R-:W-:Y:S02]  /*d180*/  @!P0 IMAD.MOV.U32 R7, RZ, RZ, R3 ;  /* 0x000000ffff078224 */ /* 0x004fe400078e0003 */
[----:B------:R-:W-:-:S05]  /*d190*/  @!P0 IMAD.MOV.U32 R6, RZ, RZ, R2 ;  /* 0x000000ffff068224 */ /* 0x000fca00078e0002 */
[----:B------:R-:W2:Y:S04]  /*d1a0*/  @!P0 LDG.E.U16 R13, [R6.64] ;  /* 0x00000006060d8981 */ /* 0x000ea8000c1e1500 */
[----:B------:R0:W-:Y:S04]  /*d1b0*/  STS.U16 [R29+0x3100], R25 ;  /* 0x003100191d007388 */ /* 0x0001e80000000400 */
[----:B------:R-:W-:Y:S04]  /*d1c0*/  STS.U16 [R29+0x3900], R10 ;  /* 0x0039000a1d007388 */ /* 0x000fe80000000400 */
[----:B------:R-:W-:Y:S04]  /*d1d0*/  STS.U16 [R29+0x4100], R12 ;  /* 0x0041000c1d007388 */ /* 0x000fe80000000400 */
[----:B------:R-:W-:Y:S04]  /*d1e0*/  STS.U16 [R29+0x4900], R14 ;  /* 0x0049000e1d007388 */ /* 0x000fe80000000400 */
[----:B------:R-:W-:Y:S04]  /*d1f0*/  STS.U16 [R29+0x5100], R15 ;  /* 0x0051000f1d007388 */ /* 0x000fe80000000400 */
[----:B------:R-:W-:Y:S04]  /*d200*/  STS.U16 [R29+0x5900], R16 ;  /* 0x005900101d007388 */ /* 0x000fe80000000400 */
[----:B------:R-:W-:Y:S04]  /*d210*/  STS.U16 [R29+0x6100], R19 ;  /* 0x006100131d007388 */ /* 0x000fe80000000400 */
[----:B------:R-:W-:Y:S04]  /*d220*/  STS.U16 [R29+0x6900], R20 ;  /* 0x006900141d007388 */ /* 0x000fe80000000400 */
[----:B------:R1:W-:Y:S04]  /*d230*/  STS.U16 [R29+0x7100], R26 ;  /* 0x0071001a1d007388 */ /* 0x0003e80000000400 */
[----:B---3--:R-:W-:Y:S04]  /*d240*/  STL [R1+0xe30], R9 ;  /* 0x000e300901007387 */ /* 0x008fe80000100800 */
[----:B------:R-:W3:Y:S04]  /*d250*/  LDL.LU R17, [R1+0x254] ;  /* 0x0002540001117983 */ /* 0x000ee80000300800 */
[----:B------:R-:W3:Y:S04]  /*d260*/  LDL.LU R22, [R1+0x238] ;  /* 0x0002380001167983 */ /* 0x000ee80000300800 */
[----:B------:R-:W3:Y:S04]  /*d270*/  LDL.LU R18, [R1+0x218] ;  /* 0x0002180001127983 */ /* 0x000ee80000300800 */
[----:B------:R-:W3:Y:S04]  /*d280*/  LDL.LU R23, [R1+0x1fc] ;  /* 0x0001fc0001177983 */ /* 0x000ee80000300800 */
[----:B------:R-:W3:Y:S04]  /*d290*/  LDL.LU R24, [R1+0x1e0] ;  /* 0x0001e00001187983 */ /* 0x000ee80000300800 */
[----:B0-----:R-:W3:Y:S04]  /*d2a0*/  LDL.LU R25, [R1+0x1c4] ;  /* 0x0001c40001197983 */ /* 0x001ee80000300800 */
[----:B----4-:R0:W-:Y:S04]  /*d2b0*/  STL [R1+0xe34], R11 ;  /* 0x000e340b01007387 */ /* 0x0101e80000100800 */
[----:B--2---:R-:W-:Y:S04]  /*d2c0*/  STL [R1+0xe38], R13 ;  /* 0x000e380d01007387 */ /* 0x004fe80000100800 */
[----:B-1----:R-:W2:Y:S01]  /*d2d0*/  LDL.LU R26, [R1+0x1a8] ;  /* 0x0001a800011a7983 */ /* 0x002ea20000300800 */
[----:B------:R-:W-:-:S03]  /*d2e0*/  LOP3.LUT R2, R28, 0x20, RZ, 0x3c, !PT ;  /* 0x000000201c027812 */ /* 0x000fc600078e3cff */
[----:B------:R-:W-:Y:S04]  /*d2f0*/  STL [R1+0xe3c], R29 ;  /* 0x000e3c1d01007387 */ /* 0x000fe80000100800 */
[----:B------:R-:W4:Y:S04]  /*d300*/  LDL.LU R6, [R1+0x188] ;  /* 0x0001880001067983 */ /* 0x000f280000300800 */
[----:B------:R-:W2:Y:S04]  /*d310*/  LDL.LU R7, [R1+0x16c] ;  /* 0x00016c0001077983 */ /* 0x000ea80000300800 */
[----:B0-----:R-:W2:Y:S04]  /*d320*/  LDL.LU R11, [R1+0x150] ;  /* 0x00015000010b7983 */ /* 0x001ea80000300800 */
[----:B------:R0:W-:Y:S04]  /*d330*/  STS.U16 [R29+0x7900], R21 ;  /* 0x007900151d007388 */ /* 0x0001e80000000400 */
[----:B------:R-:W2:Y:S04]  /*d340*/  LDL.LU R19, [R1+0x124] ;  /* 0x0001240001137983 */ /* 0x000ea80000300800 */
[----:B------:R1:W-:Y:S04]  /*d350*/  STS.U16 [R2+0x200], R27 ;  /* 0x0002001b02007388 */ /* 0x0003e80000000400 */
[----:B------:R-:W2:Y:S04]  /*d360*/  LDL.LU R20, [R1+0x108] ;  /* 0x0001080001147983 */ /* 0x000ea80000300800 */
[----:B0-----:R-:W2:Y:S04]  /*d370*/  LDL.LU R21, [R1+0xec] ;  /* 0x0000ec0001157983 */ /* 0x001ea80000300800 */
[----:B-1----:R-:W4:Y:S04]  /*d380*/  LDL.LU R27, [R1+0x90] ;  /* 0x00009000011b7983 */ /* 0x002f280000300800 */
[----:B---3--:R-:W-:Y:S04]  /*d390*/  STS.U16 [R2+0xa00], R17 ;  /* 0x000a001102007388 */ /* 0x008fe80000000400 */
[----:B------:R0:W-:Y:S04]  /*d3a0*/  STS.U16 [R2+0x1200], R22 ;  /* 0x0012001602007388 */ /* 0x0001e80000000400 */
[----:B0-----:R-:W3:Y:S04]  /*d3b0*/  LDL.LU R22, [R1+0x74] ;  /* 0x0000740001167983 */ /* 0x001ee80000300800 */
[----:B------:R-:W3:Y:S04]  /*d3c0*/  LDL.LU R9, [R1+0x268] ;  /* 0x0002680001097983 */ /* 0x000ee80000300800 */
[----:B------:R-:W3:Y:S04]  /*d3d0*/  LDL.LU R5, [R1+0x250] ;  /* 0x0002500001057983 */ /* 0x000ee80000300800 */
[----:B------:R-:W3:Y:S04]  /*d3e0*/  LDL.LU R4, [R1+0x234] ;  /* 0x0002340001047983 */ /* 0x000ee80000300800 */
[----:B------:R-:W3:Y:S04]  /*d3f0*/  LDL.LU R3, [R1+0x214] ;  /* 0x0002140001037983 */ /* 0x000ee80000300800 */
[----:B------:R-:W3:Y:S04]  /*d400*/  LDL.LU R8, [R1+0x1f8] ;  /* 0x0001f80001087983 */ /* 0x000ee80000300800 */
[----:B------:R-:W3:Y:S04]  /*d410*/  LDL.LU R10, [R1+0x1dc] ;  /* 0x0001dc00010a7983 */ /* 0x000ee80000300800 */
[----:B------:R-:W3:Y:S04]  /*d420*/  LDL.LU R12, [R1+0x1c0] ;  /* 0x0001c000010c7983 */ /* 0x000ee80000300800 */
[----:B------:R-:W3:Y:S04]  /*d430*/  LDL.LU R14, [R1+0x1a0] ;  /* 0x0001a000010e7983 */ /* 0x000ee80000300800 */
[----:B------:R0:W-:Y:S04]  /*d440*/  STS.U16 [R2+0x1a00], R18 ;  /* 0x001a001202007388 */ /* 0x0001e80000000400 */
[----:B------:R-:W3:Y:S04]  /*d450*/  LDL.LU R15, [R1+0x184] ;  /* 0x00018400010f7983 */ /* 0x000ee80000300800 */
[----:B------:R1:W-:Y:S04]  /*d460*/  STS.U16 [R2+0x2200], R23 ;  /* 0x0022001702007388 */ /* 0x0003e80000000400 */
[----:B------:R-:W3:Y:S04]  /*d470*/  LDL.LU R16, [R1+0x168] ;  /* 0x0001680001107983 */ /* 0x000ee80000300800 */
[----:B------:R-:W-:Y:S04]  /*d480*/  STS.U16 [R2+0x2a00], R24 ;  /* 0x002a001802007388 */ /* 0x000fe80000000400 */
[----:B------:R-:W3:Y:S04]  /*d490*/  LDL.LU R17, [R1+0x14c] ;  /* 0x00014c0001117983 */ /* 0x000ee80000300800 */
[----:B------:R-:W-:Y:S04]  /*d4a0*/  STS.U16 [R2+0x3200], R25 ;  /* 0x0032001902007388 */ /* 0x000fe80000000400 */
[----:B0-----:R-:W3:Y:S04]  /*d4b0*/  LDL.LU R18, [R1+0x120] ;  /* 0x0001200001127983 */ /* 0x001ee80000300800 */
[----:B-1----:R-:W3:Y:S04]  /*d4c0*/  LDL.LU R23, [R1+0x104] ;  /* 0x0001040001177983 */ /* 0x002ee80000300800 */
[----:B--2---:R0:W-:Y:S04]  /*d4d0*/  STS.U16 [R2+0x3a00], R26 ;  /* 0x003a001a02007388 */ /* 0x0041e80000000400 */
[----:B0-----:R-:W2:Y:S04]  /*d4e0*/  LDL.LU R26, [R1+0xe8] ;  /* 0x0000e800011a7983 */ /* 0x001ea80000300800 */
[----:B----4-:R-:W-:Y:S04]  /*d4f0*/  STS.U16 [R2+0x4200], R6 ;  /* 0x0042000602007388 */ /* 0x010fe80000000400 */
[----:B------:R-:W-:Y:S04]  /*d500*/  STS.U16 [R2+0x4a00], R7 ;  /* 0x004a000702007388 */ /* 0x000fe80000000400 */
[----:B------:R-:W-:Y:S04]  /*d510*/  STS.U16 [R2+0x5200], R11 ;  /* 0x0052000b02007388 */ /* 0x000fe80000000400 */
[----:B------:R0:W-:Y:S04]  /*d520*/  STS.U16 [R2+0x5a00], R19 ;  /* 0x005a001302007388 */ /* 0x0001e80000000400 */
[----:B------:R-:W-:Y:S04]  /*d530*/  STS.U16 [R2+0x6200], R20 ;  /* 0x0062001402007388 */ /* 0x000fe80000000400 */
[----:B------:R-:W-:Y:S04]  /*d540*/  STS.U16 [R2+0x6a00], R21 ;  /* 0x006a001502007388 */ /* 0x000fe80000000400 */
[----:B------:R1:W-:Y:S04]  /*d550*/  STS.U16 [R2+0x7200], R27 ;  /* 0x0072001b02007388 */ /* 0x0003e80000000400 */
[----:B------:R-:W4:Y:S04]  /*d560*/  LDL.LU R24, [R1+0x8c] ;  /* 0x00008c0001187983 */ /* 0x000f280000300800 */
[----:B------:R-:W4:Y:S04]  /*d570*/  LDL.LU R25, [R1+0x70] ;  /* 0x0000700001197983 */ /* 0x000f280000300800 */
[----:B0-----:R-:W4:Y:S04]  /*d580*/  LDL.LU R19, [R1+0x264] ;  /* 0x0002640001137983 */ /* 0x001f280000300800 */
[----:B-1----:R-:W4:Y:S04]  /*d590*/  LDL.LU R27, [R1+0x24c] ;  /* 0x00024c00011b7983 */ /* 0x002f280000300800 */
[----:B------:R-:W4:Y:S04]  /*d5a0*/  LDL.LU R20, [R1+0x22c] ;  /* 0x00022c0001147983 */ /* 0x000f280000300800 */
[----:B------:R-:W4:Y:S04]  /*d5b0*/  LDL.LU R21, [R1+0x210] ;  /* 0x0002100001157983 */ /* 0x000f280000300800 */
[----:B---3--:R0:W-:Y:S02]  /*d5c0*/  STS.U16 [R2+0x7a00], R22 ;  /* 0x007a001602007388 */ /* 0x0081e40000000400 */
[----:B0-----:R-:W-:-:S02]  /*d5d0*/  LOP3.LUT R2, R28, 0x30, RZ, 0x3c, !PT ;  /* 0x000000301c027812 */ /* 0x001fc400078e3cff */
[----:B------:R-:W3:Y:S04]  /*d5e0*/  LDL.LU R22, [R1+0x1f4] ;  /* 0x0001f40001167983 */ /* 0x000ee80000300800 */
[----:B------:R-:W-:Y:S04]  /*d5f0*/  STS.U16 [R2+0x300], R9 ;  /* 0x0003000902007388 */ /* 0x000fe80000000400 */
        /* <DEDUP_REMOVED lines=12> */
[----:B--2---:R0:W-:Y:S04]  /*d6c0*/  STS.U16 [R2+0x6b00], R26 ;  /* 0x006b001a02007388 */ /* 0x0041e80000000400 */
[----:B0-----:R-:W2:Y:S01]  /*d6d0*/  LDL.LU R26, [R1+0x1d8] ;  /* 0x0001d800011a7983 */ /* 0x001ea20000300800 */
[----:B------:R-:W-:-:S03]  /*d6e0*/  LOP3.LUT R5, R28, 0x40, RZ, 0x3c, !PT ;  /* 0x000000401c057812 */ /* 0x000fc600078e3cff */
[----:B------:R-:W2:Y:S04]  /*d6f0*/  LDL.LU R13, [R1+0x1b8] ;  /* 0x0001b800010d7983 */ /* 0x000ea80000300800 */
[----:B------:R-:W2:Y:S04]  /*d700*/  LDL.LU R6, [R1+0x19c] ;  /* 0x00019c0001067983 */ /* 0x000ea80000300800 */
[----:B------:R-:W2:Y:S04]  /*d710*/  LDL.LU R7, [R1+0x180] ;  /* 0x0001800001077983 */ /* 0x000ea80000300800 */
[----:B------:R-:W2:Y:S04]  /*d720*/  LDL.LU R11, [R1+0x164] ;  /* 0x00016400010b7983 */ /* 0x000ea80000300800 */
[----:B------:R-:W2:Y:S04]  /*d730*/  LDL.LU R23, [R1+0x148] ;  /* 0x0001480001177983 */ /* 0x000ea80000300800 */
[----:B----4-:R0:W-:Y:S04]  /*d740*/  STS.U16 [R2+0x7300], R24 ;  /* 0x0073001802007388 */ /* 0x0101e80000000400 */
[----:B------:R1:W-:Y:S04]  /*d750*/  STS.U16 [R2+0x7b00], R25 ;  /* 0x007b001902007388 */ /* 0x0003e80000000400 */
[----:B------:R-:W-:Y:S04]  /*d760*/  STS.U16 [R5+0x400], R19 ;  /* 0x0004001305007388 */ /* 0x000fe80000000400 */
[----:B0-----:R-:W4:Y:S04]  /*d770*/  LDL.LU R24, [R1+0x11c] ;  /* 0x00011c0001187983 */ /* 0x001f280000300800 */
[----:B-1----:R-:W4:Y:S04]  /*d780*/  LDL.LU R25, [R1+0x100] ;  /* 0x0001000001197983 */ /* 0x002f280000300800 */
[----:B------:R0:W-:Y:S04]  /*d790*/  STS.U16 [R5+0xc00], R27 ;  /* 0x000c001b05007388 */ /* 0x0001e80000000400 */
[----:B0-----:R-:W4:Y:S04]  /*d7a0*/  LDL.LU R27, [R1+0xe4] ;  /* 0x0000e400011b7983 */ /* 0x001f280000300800 */
[----:B------:R-:W4:Y:S04]  /*d7b0*/  LDL.LU R9, [R1+0x88] ;  /* 0x0000880001097983 */ /* 0x000f280000300800 */
        /* <DEDUP_REMOVED lines=11> */
[----:B------:R0:W-:Y:S04]  /*d870*/  STS.U16 [R5+0x1400], R20 ;  /* 0x0014001405007388 */ /* 0x0001e80000000400 */
[----:B------:R-:W4:Y:S04]  /*d880*/  LDL.LU R19, [R1+0x144] ;  /* 0x0001440001137983 */ /* 0x000f280000300800 */
[----:B------:R1:W-:Y:S04]  /*d890*/  STS.U16 [R5+0x1c00], R21 ;  /* 0x001c001505007388 */ /* 0x0003e80000000400 */
[----:B0-----:R-:W4:Y:S04]  /*d8a0*/  LDL.LU R20, [R1+0x118] ;  /* 0x0001180001147983 */ /* 0x001f280000300800 */
[----:B-1----:R-:W4:Y:S04]  /*d8b0*/  LDL.LU R21, [R1+0xfc] ;  /* 0x0000fc0001157983 */ /* 0x002f280000300800 */
[----:B---3--:R0:W-:Y:S04]  /*d8c0*/  STS.U16 [R5+0x2400], R22 ;  /* 0x0024001605007388 */ /* 0x0081e80000000400 */
[----:B0-----:R-:W3:Y:S04]  /*d8d0*/  LDL.LU R22, [R1+0xe0] ;  /* 0x0000e00001167983 */ /* 0x001ee80000300800 */
[----:B--2---:R0:W-:Y:S04]  /*d8e0*/  STS.U16 [R5+0x2c00], R26 ;  /* 0x002c001a05007388 */ /* 0x0041e80000000400 */
[----:B0-----:R-:W2:Y:S04]  /*d8f0*/  LDL.LU R26, [R1+0x84] ;  /* 0x00008400011a7983 */ /* 0x001ea80000300800 */
[----:B------:R-:W-:Y:S04]  /*d900*/  STS.U16 [R5+0x3400], R13 ;  /* 0x0034000d05007388 */ /* 0x000fe80000000400 */
[----:B------:R0:W-:Y:S04]  /*d910*/  STS.U16 [R5+0x3c00], R6 ;  /* 0x003c000605007388 */ /* 0x0001e80000000400 */
[----:B------:R-:W-:Y:S04]  /*d920*/  STS.U16 [R5+0x4400], R7 ;  /* 0x0044000705007388 */ /* 0x000fe80000000400 */
[----:B------:R-:W-:Y:S01]  /*d930*/  STS.U16 [R5+0x4c00], R11 ;  /* 0x004c000b05007388 */ /* 0x000fe20000000400 */
[----:B0-----:R-:W-:-:S03]  /*d940*/  LOP3.LUT R6, R28, 0x50, RZ, 0x3c, !PT ;  /* 0x000000501c067812 */ /* 0x001fc600078e3cff */
[----:B------:R0:W-:Y:S04]  /*d950*/  STS.U16 [R5+0x5400], R23 ;  /* 0x0054001705007388 */ /* 0x0001e80000000400 */
[----:B----4-:R1:W-:Y:S04]  /*d960*/  STS.U16 [R5+0x5c00], R24 ;  /* 0x005c001805007388 */ /* 0x0103e80000000400 */
[----:B------:R4:W-:Y:S04]  /*d970*/  STS.U16 [R5+0x6400], R25 ;  /* 0x0064001905007388 */ /* 0x0009e80000000400 */
[----:B0-----:R-:W2:Y:S04]  /*d980*/  LDL.LU R23, [R1+0x25c] ;  /* 0x00025c0001177983 */ /* 0x001ea80000300800 */
[----:B-1----:R-:W2:Y:S04]  /*d990*/  LDL.LU R24, [R1+0x240] ;  /* 0x0002400001187983 */ /* 0x002ea80000300800 */
[----:B----4-:R-:W4:Y:S04]  /*d9a0*/  LDL.LU R25, [R1+0x224] ;  /* 0x0002240001197983 */ /* 0x010f280000300800 */
[----:B------:R0:W-:Y:S04]  /*d9b0*/  STS.U16 [R5+0x6c00], R27 ;  /* 0x006c001b05007388 */ /* 0x0001e80000000400 */
[----:B------:R1:W-:Y:S04]  /*d9c0*/  STS.U16 [R5+0x7400], R9 ;  /* 0x0074000905007388 */ /* 0x0003e80000000400 */
        /* <DEDUP_REMOVED lines=11> */
[----:B0-----:R-:W4:Y:S04]  /*da80*/  LDL.LU R27, [R1+0x208] ;  /* 0x00020800011b7983 */ /* 0x001f280000300800 */
[----:B------:R-:W-:Y:S04]  /*da90*/  STS.U16 [R6+0x5500], R19 ;  /* 0x0055001306007388 */ /* 0x000fe80000000400 */
[----:B------:R-:W4:Y:S04]  /*daa0*/  LDL.LU R29, [R1+0x1ec] ;  /* 0x0001ec00011d7983 */ /* 0x000f280000300800 */
[----:B------:R-:W-:Y:S04]  /*dab0*/  STS.U16 [R6+0x5d00], R20 ;  /* 0x005d001406007388 */ /* 0x000fe80000000400 */
[----:B------:R-:W-:Y:S04]  /*dac0*/  STS.U16 [R6+0x6500], R21 ;  /* 0x0065001506007388 */ /* 0x000fe80000000400 */
[----:B------:R-:W4:Y:S04]  /*dad0*/  LDL.LU R13, [R1+0x1cc] ;  /* 0x0001cc00010d7983 */ /* 0x000f280000300800 */
[----:B------:R-:W4:Y:S04]  /*dae0*/  LDL.LU R11, [R1+0x1b0] ;  /* 0x0001b000010b7983 */ /* 0x000f280000300800 */
[----:B-1----:R-:W4:Y:S04]  /*daf0*/  LDL.LU R9, [R1+0x194] ;  /* 0x0001940001097983 */ /* 0x002f280000300800 */
[----:B------:R-:W4:Y:S04]  /*db00*/  LDL.LU R5, [R1+0x178] ;  /* 0x0001780001057983 */ /* 0x000f280000300800 */
[----:B---3--:R-:W-:Y:S04]  /*db10*/  STS.U16 [R6+0x6d00], R22 ;  /* 0x006d001606007388 */ /* 0x008fe80000000400 */
[----:B--2---:R-:W-:Y:S04]  /*db20*/  STS.U16 [R6+0x7500], R26 ;  /* 0x0075001a06007388 */ /* 0x004fe80000000400 */
[----:B------:R0:W-:Y:S04]  /*db30*/  STS.U16 [R6+0x7d00], R0 ;  /* 0x007d000006007388 */ /* 0x0001e80000000400 */
[----:B0-----:R-:W2:Y:S01]  /*db40*/  LDL.LU R0, [R1+0x15c] ;  /* 0x00015c0001007983 */ /* 0x001ea20000300800 */
[----:B------:R-:W-:-:S03]  /*db50*/  LOP3.LUT R7, R28, 0x60, RZ, 0x3c, !PT ;  /* 0x000000601c077812 */ /* 0x000fc600078e3cff */
        /* <DEDUP_REMOVED lines=19> */
[----:B0-----:R-:W3:Y:S04]  /*dc90*/  LDL.LU R23, [R1+0xf4] ;  /* 0x0000f40001177983 */ /* 0x001ee80000300800 */
[----:B----4-:R0:W-:Y:S04]  /*dca0*/  STS.U16 [R7+0x1600], R25 ;  /* 0x0016001907007388 */ /* 0x0101e80000000400 */
[----:B-1----:R-:W4:Y:S04]  /*dcb0*/  LDL.LU R24, [R1+0x98] ;  /* 0x0000980001187983 */ /* 0x002f280000300800 */
[----:B------:R1:W-:Y:S04]  /*dcc0*/  STS.U16 [R7+0x1e00], R27 ;  /* 0x001e001b07007388 */ /* 0x0003e80000000400 */
[----:B0-----:R-:W4:Y:S04]  /*dcd0*/  LDL.LU R25, [R1+0x7c] ;  /* 0x00007c0001197983 */ /* 0x001f280000300800 */
[----:B------:R0:W-:Y:S04]  /*dce0*/  STS.U16 [R7+0x2600], R29 ;  /* 0x0026001d07007388 */ /* 0x0001e80000000400 */
        /* <DEDUP_REMOVED lines=9> */
[----:B0-----:R-:W4:Y:S04]  /*dd80*/  LDL.LU R5, [R1+0xe2c] ;  /* 0x000e2c0001057983 */ /* 0x001f280000300800 */
[----:B--2---:R0:W-:Y:S04]  /*dd90*/  STS.U16 [R7+0x4e00], R0 ;  /* 0x004e000007007388 */ /* 0x0041e80000000400 */
[----:B0-----:R-:W2:Y:S04]  /*dda0*/  LDL.LU R0, [R1+0xe28] ;  /* 0x000e280001007983 */ /* 0x001ea80000300800 */
[----:B---3--:R0:W-:Y:S04]  /*ddb0*/  STS.U16 [R7+0x5600], R26 ;  /* 0x0056001a07007388 */ /* 0x0081e80000000400 */
[----:B------:R1:W-:Y:S04]  /*ddc0*/  STS.U16 [R7+0x5e00], R28 ;  /* 0x005e001c07007388 */ /* 0x0003e80000000400 */
[----:B0-----:R-:W3:Y:S04]  /*ddd0*/  LDL.LU R26, [R1+0x18] ;  /* 0x00001800011a7983 */ /* 0x001ee80000300800 */
[----:B-1----:R-:W0:Y:S02]  /*dde0*/  S2R R28, SR_TID.X ;  /* 0x00000000001c7919 */ /* 0x002e240000002100 */
[----:B0-----:R-:W-:-:S05]  /*ddf0*/  LOP3.LUT R28, R28, 0x7f, RZ, 0xc0, !PT ;  /* 0x0000007f1c1c7812 */ /* 0x001fca00078ec0ff */
[----:B------:R-:W-:Y:S01]  /*de00*/  IMAD.SHL.U32 R28, R28, 0x2, RZ ;  /* 0x000000021c1c7824 */ /* 0x000fe200078e00ff */
[----:B--2---:R0:W-:Y:S04]  /*de10*/  STS.U16 [R7+0x6600], R0 ;  /* 0x0066000007007388 */ /* 0x0041e80000000400 */
[----:B0-----:R-:W-:Y:S02]  /*de20*/  LOP3.LUT R0, R28, 0x70, RZ, 0x3c, !PT ;  /* 0x000000701c007812 */ /* 0x001fe400078e3cff */
[----:B------:R-:W2:Y:S04]  /*de30*/  LDL.LU R28, [R1+0x60] ;  /* 0x00006000011c7983 */ /* 0x000ea80000300800 */
[----:B------:R0:W-:Y:S04]  /*de40*/  STS.U16 [R7+0x6e00], R4 ;  /* 0x006e000407007388 */ /* 0x0001e80000000400 */
        /* <DEDUP_REMOVED lines=15> */
[----:B----4-:R4:W-:Y:S04]  /*df40*/  STS.U16 [R0+0x6f00], R24 ;  /* 0x006f001800007388 */ /* 0x0109e80000000400 */
[----:B------:R3:W-:Y:S04]  /*df50*/  STS.U16 [R0+0x7700], R25 ;  /* 0x0077001900007388 */ /* 0x0007e80000000400 */
[----:B0-----:R-:W2:Y:S04]  /*df60*/  LDL.LU R4, [R1+0xe24] ;  /* 0x000e240001047983 */ /* 0x001ea80000300800 */
[----:B-1----:R-:W2:Y:S04]  /*df70*/  LDL.LU R3, [R1+0xe20] ;  /* 0x000e200001037983 */ /* 0x002ea80000300800 */
[----:B------:R-:W2:Y:S04]  /*df80*/  LDL.LU R2, [R1+0xe1c] ;  /* 0x000e1c0001027983 */ /* 0x000ea80000300800 */
        /* <DEDUP_REMOVED lines=13> */
[----:B----4-:R-:W4:Y:S04]  /*e060*/  LDL.LU R24, [R1+0xde4] ;  /* 0x000de40001187983 */ /* 0x010f280000300800 */
[----:B---3--:R-:W3:Y:S04]  /*e070*/  LDL.LU R25, [R1+0xde0] ;  /* 0x000de00001197983 */ /* 0x008ee80000300800 */
[----:B--2---:R0:W-:Y:S04]  /*e080*/  STS.U16 [R0+0x7f00], R28 ;  /* 0x007f001c00007388 */ /* 0x0041e80000000400 */
[----:B0-----:R-:W0:Y:S02]  /*e090*/  S2R R28, SR_TID.X ;  /* 0x00000000001c7919 */ /* 0x001e240000002100 */
[----:B0-----:R-:W-:-:S05]  /*e0a0*/  LOP3.LUT R28, R28, 0x7f, RZ, 0xc0, !PT ;  /* 0x0000007f1c1c7812 */ /* 0x001fca00078ec0ff */
[----:B------:R-:W-:-:S05]  /*e0b0*/  IMAD.SHL.U32 R28, R28, 0x2, RZ ;  /* 0x000000021c1c7824 */ /* 0x000fca00078e00ff */
[----:B------:R0:W-:Y:S04]  /*e0c0*/  STS.U16 [R28+0x8000], R27 ;  /* 0x0080001b1c007388 */ /* 0x0001e80000000400 */
[----:B0-----:R-:W2:Y:S04]  /*e0d0*/  LDL.LU R27, [R1+0xddc] ;  /* 0x000ddc00011b7983 */ /* 0x001ea80000300800 */
[----:B------:R-:W-:Y:S04]  /*e0e0*/  STS.U16 [R28+0x9800], R8 ;  /* 0x009800081c007388 */ /* 0x000fe80000000400 */
[----:B------:R-:W-:Y:S04]  /*e0f0*/  STS.U16 [R28+0x9000], R19 ;  /* 0x009000131c007388 */ /* 0x000fe80000000400 */
[----:B--2---:R0:W-:Y:S04]  /*e100*/  STS.U16 [R28+0x8800], R27 ;  /* 0x0088001b1c007388 */ /* 0x0041e80000000400 */
[----:B------:R1:W-:Y:S04]  /*e110*/  STS.U16 [R29+0x8100], R26 ;  /* 0x0081001a1d007388 */ /* 0x0003e80000000400 */
[----:B0-----:R-:W2:Y:S04]  /*e120*/  LDL.LU R27, [R1] ;  /* 0x00000000011b7983 */ /* 0x001ea80000300800 */
[----:B------:R-:W2:Y:S04]  /*e130*/  LDL.LU R19, [R1+0x8] ;  /* 0x0000080001137983 */ /* 0x000ea80000300800 */
[----:B------:R-:W2:Y:S04]  /*e140*/  LDL.LU R8, [R1+0xc] ;  /* 0x00000c0001087983 */ /* 0x000ea80000300800 */
[----:B-1----:R-:W2:Y:S04]  /*e150*/  LDL.LU R26, [R1+0xdd8] ;  /* 0x000dd800011a7983 */ /* 0x002ea80000300800 */
[----:B------:R-:W0:Y:S04]  /*e160*/  S2R R28, SR_TID.X ;  /* 0x00000000001c7919 */ /* 0x000e280000002100 */
[----:B--2---:R1:W-:Y:S04]  /*e170*/  STS.U16 [R29+0x8900], R26 ;  /* 0x0089001a1d007388 */ /* 0x0043e80000000400 */
[----:B-1----:R-:W2:Y:S04]  /*e180*/  LDL.LU R26, [R1+0x14] ;  /* 0x00001400011a7983 */ /* 0x002ea80000300800 */
[----:B------:R1:W-:Y:S04]  /*e190*/  STS.U16 [R29+0x9100], R18 ;  /* 0x009100121d007388 */ /* 0x0003e80000000400 */
[----:B-1----:R-:W4:Y:S04]  /*e1a0*/  LDL.LU R18, [R1+0x10] ;  /* 0x0000100001127983 */ /* 0x002f280000300800 */
[----:B------:R1:W-:Y:S04]  /*e1b0*/  STS.U16 [R29+0x9900], R2 ;  /* 0x009900021d007388 */ /* 0x0003e80000000400 */
[----:B-1----:R-:W4:Y:S04]  /*e1c0*/  LDL.LU R29, [R1+0xdd4] ;  /* 0x000dd400011d7983 */ /* 0x002f280000300800 */
[----:B------:R-:W1:Y:S01]  /*e1d0*/  S2R R2, SR_TID.X ;  /* 0x0000000000027919 */ /* 0x000e620000002100 */
[----:B0-----:R-:W-:-:S02]  /*e1e0*/  LOP3.LUT R28, R28, 0x7f, RZ, 0xc0, !PT ;  /* 0x0000007f1c1c7812 */ /* 0x001fc400078ec0ff */
[----:B-1----:R-:W-:-:S05]  /*e1f0*/  LOP3.LUT R2, R2, 0x7f, RZ, 0xc0, !PT ;  /* 0x0000007f02027812 */ /* 0x002fca00078ec0ff */
[----:B------:R-:W-:-:S05]  /*e200*/  IMAD.SHL.U32 R2, R2, 0x2, RZ ;  /* 0x0000000202027824 */ /* 0x000fca00078e00ff */
[----:B------:R-:W-:-:S05]  /*e210*/  LOP3.LUT R2, R2, 0x20, RZ, 0x3c, !PT ;  /* 0x0000002002027812 */ /* 0x000fca00078e3cff */
[----:B--2---:R0:W-:Y:S02]  /*e220*/  STS.U16 [R2+0x8200], R26 ;  /* 0x0082001a02007388 */ /* 0x0041e40000000400 */
[C---:B0-----:R-:W-:Y:S02]  /*e230*/  IMAD.SHL.U32 R26, R28.reuse, 0x2, RZ ;  /* 0x000000021c1a7824 */ /* 0x041fe400078e00ff */
[----:B------:R-:W-:Y:S01]  /*e240*/  IMAD.SHL.U32 R28, R28, 0x2, RZ ;  /* 0x000000021c1c7824 */ /* 0x000fe200078e00ff */
[----:B---3--:R-:W-:Y:S02]  /*e250*/  STS.U16 [R2+0x8a00], R25 ;  /* 0x008a001902007388 */ /* 0x008fe40000000400 */
[----:B------:R-:W-:Y:S02]  /*e260*/  LOP3.LUT R26, R26, 0x30, RZ, 0x3c, !PT ;  /* 0x000000301a1a7812 */ /* 0x000fe400078e3cff */
[----:B------:R-:W-:Y:S01]  /*e270*/  STS.U16 [R2+0x9200], R17 ;  /* 0x0092001102007388 */ /* 0x000fe20000000400 */
[----:B------:R-:W-:-:S03]  /*e280*/  LOP3.LUT R28, R28, 0x40, RZ, 0x3c, !PT ;  /* 0x000000401c1c7812 */ /* 0x000fc600078e3cff */
[----:B------:R-:W-:Y:S04]  /*e290*/  STS.U16 [R2+0x9a00], R3 ;  /* 0x009a000302007388 */ /* 0x000fe80000000400 */
[----:B----4-:R-:W-:Y:S04]  /*e2a0*/  STS.U16 [R26+0x8300], R18 ;  /* 0x008300121a007388 */ /* 0x010fe80000000400 */
        /* <DEDUP_REMOVED lines=11> */
[----:B0-----:R-:W0:Y:S04]  /*e360*/  S2R R6, SR_TID.X ;  /* 0x0000000000067919 */ /* 0x001e280000002100 */
[----:B------:R-:W-:Y:S04]  /*e370*/  STS.U16 [R7+0x8600], R29 ;  /* 0x0086001d07007388 */ /* 0x000fe80000000400 */
[----:B------:R-:W-:Y:S04]  /*e380*/  STS.U16 [R7+0x8e00], R21 ;  /* 0x008e001507007388 */ /* 0x000fe80000000400 */
[----:B------:R-:W-:Y:S04]  /*e390*/  STS.U16 [R7+0x9600], R12 ;  /* 0x0096000c07007388 */ /* 0x000fe80000000400 */
[----:B------:R0:W-:Y:S04]  /*e3a0*/  STS.U16 [R7+0x9e00], R11 ;  /* 0x009e000b07007388 */ /* 0x0001e80000000400 */
[----:B------:R-:W-:Y:S04]  /*e3b0*/  STS.U16 [R0+0x8700], R27 ;  /* 0x0087001b00007388 */ /* 0x000fe80000000400 */
[----:B------:R-:W-:Y:S04]  /*e3c0*/  STS.U16 [R0+0x8f00], R20 ;  /* 0x008f001400007388 */ /* 0x000fe80000000400 */
[----:B------:R-:W-:Y:S04]  /*e3d0*/  STS.U16 [R0+0x9700], R10 ;  /* 0x0097000a00007388 */ /* 0x000fe80000000400 */
[----:B------:R-:W-:Y:S01]  /*e3e0*/  STS.U16 [R0+0x9f00], R13 ;  /* 0x009f000d00007388 */ /* 0x000fe20000000400 */
[C---:B0-----:R-:W-:Y:S01]  /*e3f0*/  LOP3.LUT R7, R6.reuse, 0x7, RZ, 0xc0, !PT ;  /* 0x0000000706077812 */ /* 0x041fe200078ec0ff */
[----:B------:R-:W-:-:S02]  /*e400*/  IMAD.SHL.U32 R6, R6, 0x2, RZ ;  /* 0x0000000206067824 */ /* 0x000fc400078e00ff */
[----:B------:R-:W2:Y:S04]  /*e410*/  LDL.LU R29, [R1+0xdd0] ;  /* 0x000dd000011d7983 */ /* 0x000ea80000300800 */
[----:B------:R-:W-:Y:S01]  /*e420*/  BAR.SYNC.DEFER_BLOCKING 0x0 ;  /* 0x0000000000007b1d */ /* 0x000fe20000010000 */
[----:B------:R-:W-:-:S05]  /*e430*/  IMAD R7, R7, 0x110, RZ ;  /* 0x0000011007077824 */ /* 0x000fca00078e02ff */
[----:B------:R-:W-:-:S05]  /*e440*/  LOP3.LUT R3, R7, 0x30, R6, 0x78, !PT ;  /* 0x0000003007037812 */ /* 0x000fca00078e7806 */
[----:B------:R-:W0:Y:S04]  /*e450*/  LDSM.16.M88.4 R16, [R3+0x8000] ;  /* 0x008000000310783b */ /* 0x000e280000000200 */
[----:B------:R-:W1:Y:S04]  /*e460*/  LDSM.16.M88.4 R24, [R3+0x9000] ;  /* 0x009000000318783b */ /* 0x000e680000000200 */
[----:B------:R-:W3:Y:S01]  /*e470*/  LDSM.16.M88.4 R12, [R3+0x8800] ;  /* 0x00880000030c783b */ /* 0x000ee20000000200 */
[----:B0-----:R-:W-:Y:S02]  /*e480*/  IMAD.MOV.U32 R0, RZ, RZ, R19 ;  /* 0x000000ffff007224 */ /* 0x001fe400078e0013 */
[----:B------:R-:W-:Y:S01]  /*e490*/  IMAD.MOV.U32 R2, RZ, RZ, R18 ;  /* 0x000000ffff027224 */ /* 0x000fe200078e0012 */
[----:B------:R-:W-:Y:S01]  /*e4a0*/  STL.64 [R1+0x10], R16 ;  /* 0x0000101001007387 */ /* 0x000fe20000100a00 */
[----:B------:R-:W-:-:S03]  /*e4b0*/  IMAD.MOV.U32 R5, RZ, RZ, R16 ;  /* 0x000000ffff057224 */ /* 0x000fc600078e0010 */
[----:B------:R-:W-:Y:S01]  /*e4c0*/  STL [R1+0xd4c], R0 ;  /* 0x000d4c0001007387 */ /* 0x000fe20000100800 */
[----:B------:R-:W-:-:S03]  /*e4d0*/  IMAD.MOV.U32 R4, RZ, RZ, R17 ;  /* 0x000000ffff047224 */ /* 0x000fc600078e0011 */
[----:B------:R-:W-:Y:S04]  /*e4e0*/  STL [R1+0xd48], R2 ;  /* 0x000d480201007387 */ /* 0x000fe80000100800 */
[----:B-1----:R-:W-:Y:S04]  /*e4f0*/  STL [R1+0xd54], R26 ;  /* 0x000d541a01007387 */ /* 0x002fe80000100800 */
[----:B---3--:R-:W-:Y:S04]  /*e500*/  STL.64 [R1], R12 ;  /* 0x0000000c01007387 */ /* 0x008fe80000100a00 */
[----:B------:R-:W-:Y:S04]  /*e510*/  STL.64 [R1+0x8], R14 ;  /* 0x0000080e01007387 */ /* 0x000fe80000100a00 */
[----:B------:R-:W-:Y:S04]  /*e520*/  STL [R1+0xd50], R27 ;  /* 0x000d501b01007387 */ /* 0x000fe80000100800 */
[----:B------:R0:W-:Y:S02]  /*e530*/  STL.64 [R1+0xdc0], R24 ;  /* 0x000dc01801007387 */ /* 0x0001e40000100a00 */
[----:B0-----:R-:W-:-:S02]  /*e540*/  IMAD.MOV.U32 R24, RZ, RZ, R5 ;  /* 0x000000ffff187224 */ /* 0x001fc400078e0005 */
[----:B------:R-:W-:Y:S02]  /*e550*/  IMAD.MOV.U32 R25, RZ, RZ, R4 ;  /* 0x000000ffff197224 */ /* 0x000fe400078e0004 */
[----:B------:R-:W0:Y:S04]  /*e560*/  LDSM.16.M88.4 R4, [R3+0x9800] ;  /* 0x009800000304783b */ /* 0x000e280000000200 */
[----:B0-----:R-:W-:Y:S04]  /*e570*/  STL [R1+0xcf4], R6 ;  /* 0x000cf40601007387 */ /* 0x001fe80000100800 */
[----:B------:R-:W-:Y:S04]  /*e580*/  STL [R1+0xcf0], R7 ;  /* 0x000cf00701007387 */ /* 0x000fe80000100800 */
[----:B------:R0:W-:Y:S04]  /*e590*/  STL.64 [R1+0xdc8], R4 ;  /* 0x000dc80401007387 */ /* 0x0001e80000100a00 */
[----:B0-----:R-:W3:Y:S04]  /*e5a0*/  LDL.LU.64 R4, [R1+0xd0] ;  /* 0x0000d00001047983 */ /* 0x001ee80000300a00 */
[----:B------:R-:W3:Y:S04]  /*e5b0*/  LDL.LU.64 R6, [R1+0xd8] ;  /* 0x0000d80001067983 */ /* 0x000ee80000300a00 */
[----:B--2---:R-:W-:Y:S04]  /*e5c0*/  LDSM.16.MT88.4 R8, [R29] ;  /* 0x000000001d08783b */ /* 0x004fe80000004200 */
[----:B------:R-:W0:Y:S04]  /*e5d0*/  LDSM.16.MT88.4 R12, [R29+0x80] ;  /* 0x000080001d0c783b */ /* 0x000e280000004200 */
[----:B------:R-:W1:Y:S04]  /*e5e0*/  LDSM.16.MT88.4 R16, [R29+0x1000] ;  /* 0x001000001d10783b */ /* 0x000e680000004200 */
[----:B------:R-:W2:Y:S04]  /*e5f0*/  LDSM.16.MT88.4 R20, [R29+0x1080] ;  /* 0x001080001d14783b */ /* 0x000ea80000004200 */
[----:B0-----:R-:W-:Y:S04]  /*e600*/  STL.64 [R1+0xdb8], R14 ;  /* 0x000db80e01007387 */ /* 0x001fe80000100a00 */
[----:B------:R0:W-:Y:S04]  /*e610*/  STL.64 [R1+0xdb0], R12 ;  /* 0x000db00c01007387 */ /* 0x0001e80000100a00 */
[----:B0-----:R-:W4:Y:S04]  /*e620*/  LDL.LU.64 R12, [R1+0xc0] ;  /* 0x0000c000010c7983 */ /* 0x001f280000300a00 */
[----:B------:R-:W4:Y:S04]  /*e630*/  LDL.LU.64 R14, [R1+0xc8] ;  /* 0x0000c800010e7983 */ /* 0x000f280000300a00 */
[----:B-1----:R-:W-:Y:S04]  /*e640*/  STL [R1+0xd64], R16 ;  /* 0x000d641001007387 */ /* 0x002fe80000100800 */
[----:B------:R0:W-:Y:S04]  /*e650*/  STL [R1+0xd60], R17 ;  /* 0x000d601101007387 */ /* 0x0001e80000100800 */
[----:B------:R-:W-:Y:S04]  /*e660*/  STL [R1+0xd5c], R18 ;  /* 0x000d5c1201007387 */ /* 0x000fe80000100800 */
[----:B------:R-:W-:Y:S04]  /*e670*/  STL [R1+0xd58], R19 ;  /* 0x000d581301007387 */ /* 0x000fe80000100800 */
[----:B0-----:R-:W4:Y:S04]  /*e680*/  LDL.LU.64 R16, [R1] ;  /* 0x0000000001107983 */ /* 0x001f280000300a00 */
[----:B------:R-:W-:Y:S04]  /*e690*/  STL [R1+0xd68], R29 ;  /* 0x000d681d01007387 */ /* 0x000fe80000100800 */
[----:B--2---:R-:W-:Y:S04]  /*e6a0*/  STL.64 [R1+0xce8], R22 ;  /* 0x000ce81601007387 */ /* 0x004fe80000100a00 */
[----:B------:R0:W-:Y:S04]  /*e6b0*/  STL.64 [R1+0xce0], R20 ;  /* 0x000ce01401007387 */ /* 0x0001e80000100a00 */
[----:B0-----:R-:W2:Y:S04]  /*e6c0*/  LDL.LU.64 R20, [R1+0xb0] ;  /* 0x0000b00001147983 */ /* 0x001ea80000300a00 */
[----:B------:R-:W2:Y:S01]  /*e6d0*/  LDL.LU.64 R22, [R1+0xb8] ;  /* 0x0000b80001167983 */ /* 0x000ea20000300a00 */
[C---:B---3--:R-:W-:Y:S03]  /*e6e0*/  HMMA.16816.F32.BF16 R24, R8.reuse, R24, R4 ;  /* 0x000000180818723c */ /* 0x048fe60000041804 */
[----:B------:R-:W3:Y:S11]  /*e6f0*/  LDL.LU.64 R4, [R1+0xdc8] ;  /* 0x000dc80001047983 */ /* 0x000ef60000300a00 */
[----:B------:R-:W-:Y:S10]  /*e700*/  @!UPT UIADD3 URZ, URZ, URZ, URZ ;  /* 0x0000003f3f3ff290 */ /* 0x000ff4000fffe03f */
[----:B------:R-:W-:Y:S02]  /*e710*/  IMAD.MOV.U32 R0, RZ, RZ, R24 ;  /* 0x000000ffff007224 */ /* 0x000fe400078e0018 */
[----:B------:R-:W-:Y:S02]  /*e720*/  IMAD.MOV.U32 R2, RZ, RZ, R25 ;  /* 0x000000ffff027224 */ /* 0x000fe400078e0019 */
[----:B------:R-:W2:Y:S01]  /*e730*/  LDL.LU.64 R24, [R1+0xdc0] ;  /* 0x000dc00001187983 */ /* 0x000ea20000300a00 */
[----:B------:R-:W-:Y:S02]  /*e740*/  IMAD.MOV.U32 R3, RZ, RZ, R26 ;  /* 0x000000ffff037224 */ /* 0x000fe400078e001a */
[----:B------:R-:W-:Y:S01]  /*e750*/  IMAD.MOV.U32 R28, RZ, RZ, R27 ;  /* 0x000000ffff1c7224 */ /* 0x000fe200078e001b */
[----:B------:R0:W-:Y:S01]  /*e760*/  STL [R1+0xd6c], R0 ;  /* 0x000d6c0001007387 */ /* 0x0001e20000100800 */
[----:B----4-:R-:W-:Y:S01]  /*e770*/  HMMA.16816.F32.BF16 R12, R8, R16, R12 ;  /* 0x00000010080c723c */ /* 0x010fe2000004180c */
[----:B------:R-:W-:-:S02]  /*e780*/  IMAD.MOV.U32 R7, RZ, RZ, R16 ;  /* 0x000000ffff077224 */ /* 0x000fc400078e0010 */
[----:B------:R-:W-:Y:S11]  /*e790*/  IMAD.MOV.U32 R6, RZ, RZ, R17 ;  /* 0x000000ffff067224 */ /* 0x000ff600078e0011 */
[----:B------:R-:W-:Y:S10]  /*e7a0*/  @!UPT UIADD3 URZ, URZ, URZ, URZ ;  /* 0x0000003f3f3ff290 */ /* 0x000ff4000fffe03f */
[----:B------:R-:W-:Y:S02]  /*e7b0*/  IMAD.MOV.U32 R26, RZ, RZ, R14 ;  /* 0x000000ffff1a7224 */ /* 0x000fe400078e000e */
[----:B------:R-:W-:Y:S02]  /*e7c0*/  IMAD.MOV.U32 R27, RZ, RZ, R15 ;  /* 0x000000ffff1b7224 */ /* 0x000fe400078e000f */
[----:B------:R-:W-:Y:S01]  /*e7d0*/  IMAD.MOV.U32 R18, RZ, RZ, R12 ;  /* 0x000000ffff127224 */ /* 0x000fe200078e000c */
[----:B------:R-:W4:Y:S01]  /*e7e0*/  LDL.LU.64 R14, [R1+0xdb8] ;  /* 0x000db800010e7983 */ /* 0x000f220000300a00 */
[----:B------:R-:W-:-:S03]  /*e7f0*/  IMAD.MOV.U32 R19, RZ, RZ, R13 ;  /* 0x000000ffff137224 */ /* 0x000fc600078e000d */
[----:B------:R-:W4:Y:S01]  /*e800*/  LDL.LU.64 R12, [R1+0xdb0] ;  /* 0x000db000010c7983 */ /* 0x000f220000300a00 */
[----:B--2---:R-:W-:Y:S11]  /*e810*/  HMMA.16816.F32.BF16 R20, R8, R24, R20 ;  /* 0x000000180814723c */ /* 0x004ff60000041814 */
[----:B------:R-:W-:Y:S11]  /*e820*/  @!UPT UIADD3 URZ, URZ, URZ, URZ ;  /* 0x0000003f3f3ff290 */ /* 0x000ff6000fffe03f */
[----:B------:R-:W-:Y:S02]  /*e830*/  @!UPT UIADD3 URZ, URZ, URZ, URZ ;  /* 0x0000003f3f3ff290 */ /* 0x000fe4000fffe03f */
[----:B0-----:R-:W-:Y:S02]  /*e840*/  IMAD.MOV.U32 R0, RZ, RZ, R20 ;  /* 0x000000ffff007224 */ /* 0x001fe400078e0014 */
[----:B------:R-:W-:Y:S02]  /*e850*/  IMAD.MOV.U32 R29, RZ, RZ, R21 ;  /* 0x000000ffff1d7224 */ /* 0x000fe400078e0015 */
[----:B------:R-:W-:Y:S01]  /*e860*/  IMAD.MOV.U32 R16, RZ, RZ, R22 ;  /* 0x000000ffff107224 */ /* 0x000fe200078e0016 */
[----:B------:R-:W3:Y:S01]  /*e870*/  LDL.LU.64 R20, [R1+0xa0] ;  /* 0x0000a00001147983 */ /* 0x000ee20000300a00 */
[----:B------:R-:W-:-:S03]  /*e880*/  IMAD.MOV.U32 R17, RZ, RZ, R23 ;  /* 0x000000ffff117224 */ /* 0x000fc600078e0017 */
[----:B------:R-:W3:Y:S04]  /*e890*/  LDL.LU.64 R22, [R1+0xa8] ;  /* 0x0000a80001167983 */ /* 0x000ee80000300a00 */
[----:B------:R-:W-:Y:S04]  /*e8a0*/  STL.64 [R1+0xd88], R26 ;  /* 0x000d881a01007387 */ /* 0x000fe80000100a00 */
[----:B------:R0:W-:Y:S04]  /*e8b0*/  STL.64 [R1+0xd80], R24 ;  /* 0x000d801801007387 */ /* 0x0001e80000100a00 */
[----:B0-----:R-:W2:Y:S04]  /*e8c0*/  LDL.LU.64 R24, [R1+0x40] ;  /* 0x0000400001187983 */ /* 0x001ea80000300a00 */
[----:B------:R-:W2:Y:S04]  /*e8d0*/  LDL.LU.64 R26, [R1+0x48] ;  /* 0x00004800011a7983 */ /* 0x000ea80000300a00 */
[----:B--2---:R-:W-:Y:S04]  /*e8e0*/  STL.64 [R1+0xd98], R26 ;  /* 0x000d981a01007387 */ /* 0x004fe80000100a00 */
[----:B------:R0:W-:Y:S04]  /*e8f0*/  STL.64 [R1+0xd90], R24 ;  /* 0x000d901801007387 */ /* 0x0001e80000100a00 */
[----:B0-----:R-:W4:Y:S04]  /*e900*/  LDL.LU R24, [R1+0x10] ;  /* 0x0000100001187983 */ /* 0x001f280000300800 */
[----:B------:R-:W4:Y:S04]  /*e910*/  LDL.LU R25, [R1+0x14] ;  /* 0x0000140001197983 */ /* 0x000f280000300800 */
[----:B------:R-:W-:Y:S04]  /*e920*/  STL.64 [R1+0xd78], R18 ;  /* 0x000d781201007387 */ /* 0x000fe80000100a00 */
[----:B------:R0:W-:Y:S04]  /*e930*/  STL.64 [R1+0xd70], R16 ;  /* 0x000d701001007387 */ /* 0x0001e80000100a00 */
[----:B0-----:R-:W2:Y:S04]  /*e940*/  LDL.LU.64 R16, [R1+0x30] ;  /* 0x0000300001107983 */ /* 0x001ea80000300a00 */
[----:B------:R-:W2:Y:S01]  /*e950*/  LDL.LU.64 R18, [R1+0x38] ;  /* 0x0000380001127983 */ /* 0x000ea20000300a00 */
[----:B---3--:R-:W-:Y:S03]  /*e960*/  HMMA.16816.F32.BF16 R20, R8, R4, R20 ;  /* 0x000000040814723c */ /* 0x008fe60000041814 */
[----:B--2---:R-:W-:Y:S04]  /*e970*/  STL.64 [R1+0xda8], R18 ;  /* 0x000da81201007387 */ /* 0x004fe80000100a00 */
[----:B------:R0:W-:Y:S04]  /*e980*/  STL.64 [R1+0xda0], R16 ;  /* 0x000da01001007387 */ /* 0x0001e80000100a00 */
[----:B0-----:R-:W4:Y:S04]  /*e990*/  LDL.LU.64 R16, [R1+0x50] ;  /* 0x0000500001107983 */ /* 0x001f280000300a00 */
[----:B------:R-:W4:Y:S04]  /*e9a0*/  LDL.LU.64 R18, [R1+0x58] ;  /* 0x0000580001127983 */ /* 0x000f280000300a00 */
[----:B------:R-:W2:Y:S04]  /*e9b0*/  LDL.LU.64 R8, [R1+0x20] ;  /* 0x0000200001087983 */ /* 0x000ea80000300a00 */
[----:B------:R-:W2:Y:S04]  /*e9c0*/  LDL.LU.64 R10, [R1+0x28] ;  /* 0x00002800010a7983 */ /* 0x000ea80000300a00 */
[----:B------:R-:W-:Y:S04]  /*e9d0*/  STL [R1+0xd04], R20 ;  /* 0x000d041401007387 */ /* 0x000fe80000100800 */
[----:B------:R-:W-:Y:S04]  /*e9e0*/  STL [R1+0xd00], R21 ;  /* 0x000d001501007387 */ /* 0x000fe80000100800 */
[----:B------:R-:W-:Y:S04]  /*e9f0*/  STL [R1+0xcfc], R22 ;  /* 0x000cfc1601007387 */ /* 0x000fe80000100800 */
[----:B------:R-:W-:Y:S01]  /*ea00*/  STL [R1+0xcf8], R23 ;  /* 0x000cf81701007387 */ /* 0x000fe20000100800 */
[----:B----4-:R-:W-:Y:S03]  /*ea10*/  HMMA.16816.F32.BF16 R24, R12, R24, R16 ;  /* 0x000000180c18723c */ /* 0x010fe60000041810 */
[----:B------:R-:W3:Y:S04]  /*ea20*/  LDL.LU.64 R18, [R1+0xda8] ;  /* 0x000da80001127983 */ /* 0x000ee80000300a00 */
[----:B------:R-:W3:Y:S11]  /*ea30*/  LDL.LU.64 R16, [R1+0xda0] ;  /* 0x000da00001107983 */ /* 0x000ef60000300a00 */
[----:B------:R-:W-:Y:S05]  /*ea40*/  @!UPT UIADD3 URZ, URZ, URZ, URZ ;  /* 0x0000003f3f3ff290 */ /* 0x000fea000fffe03f */
[----:B------:R-:W-:Y:S04]  /*ea50*/  STL.64 [R1+0x50], R24 ;  /* 0x0000501801007387 */ /* 0x000fe80000100a00 */
[----:B------:R0:W-:Y:S04]  /*ea60*/  STL.64 [R1+0x58], R26 ;  /* 0x0000581a01007387 */ /* 0x0001e80000100a00 */
[----:B0-----:R-:W4:Y:S04]  /*ea70*/  LDL.LU.64 R26, [R1+0xd98] ;  /* 0x000d9800011a7983 */ /* 0x001f280000300a00 */
[----:B------:R-:W4:Y:S01]  /*ea80*/  LDL.LU.64 R24, [R1+0xd90] ;  /* 0x000d900001187983 */ /* 0x000f220000300a00 */
[----:B------:R-:W-:-:S02]  /*ea90*/  IMAD.MOV.U32 R20, RZ, RZ, R7 ;  /* 0x000000ffff147224 */ /* 0x000fc400078e0007 */
[----:B------:R-:W-:-:S07]  /*eaa0*/  IMAD.MOV.U32 R21, RZ, RZ, R6 ;  /* 0x000000ffff157224 */ /* 0x000fce00078e0006 */
[C---:B----4-:R-:W-:Y:S01]  /*eab0*/  HMMA.16816.F32.BF16 R20, R12.reuse, R20, R24 ;  /* 0x000000140c14723c */ /* 0x050fe20000041818 */
[----:B------:R-:W4:Y:S04]  /*eac0*/  LDL.LU.64 R26, [R1+0xd88] ;  /* 0x000d8800011a7983 */ /* 0x000f280000300a00 */
[----:B------:R-:W3:Y:S03]  /*ead0*/  LDL.LU.64 R24, [R1+0xd80] ;  /* 0x000d800001187983 */ /* 0x000ee60000300a00 */
[----:B--2---:R-:W-:Y:S11]  /*eae0*/  HMMA.16816.F32.BF16 R8, R12, R4, R8 ;  /* 0x000000040c08723c */ /* 0x004ff60000041808 */
[----:B------:R-:W-:Y:S04]  /*eaf0*/  @!UPT UIADD3 URZ, URZ, URZ, URZ ;  /* 0x0000003f3f3ff290 */ /* 0x000fe8000fffe03f */
[----:B------:R0:W-:Y:S04]  /*eb00*/  STL.64 [R1+0x40], R20 ;  /* 0x0000401401007387 */ /* 0x0001e80000100a00 */
[----:B------:R1:W-:Y:S05]  /*eb10*/  STL.64 [R1+0x48], R22 ;  /* 0x0000481601007387 */ /* 0x0003ea0000100a00 */
[----:B------:R-:W-:Y:S02]  /*eb20*/  IMAD.MOV.U32 R5, RZ, RZ, R10 ;  /* 0x000000ffff057224 */ /* 0x000fe400078e000a */
[----:B------:R-:W-:-:S02]  /*eb30*/  IMAD.MOV.U32 R4, RZ, RZ, R11 ;  /* 0x000000ffff047224 */ /* 0x000fc400078e000b */
[----:B0-----:R-:W-:Y:S02]  /*eb40*/  IMAD.MOV.U32 R20, RZ, RZ, R8 ;  /* 0x000000ffff147224 */ /* 0x001fe400078e0008 */
[----:B------:R-:W-:Y:S01]  /*eb50*/  IMAD.MOV.U32 R21, RZ, RZ, R9 ;  /* 0x000000ffff157224 */ /* 0x000fe200078e0009 */
[----:B---3--:R-:W-:Y:S11]  /*eb60*/  HMMA.16816.F32.BF16 R16, R12, R24, R16 ;  /* 0x000000180c10723c */ /* 0x008ff60000041810 */
[----:B------:R-:W-:Y:S11]  /*eb70*/  @!UPT UIADD3 URZ, URZ, URZ, URZ ;  /* 0x0000003f3f3ff290 */ /* 0x000ff6000fffe03f */
[----:B------:R-:W-:Y:S02]  /*eb80*/  @!UPT UIADD3 URZ, URZ, URZ, URZ ;  /* 0x0000003f3f3ff290 */ /* 0x000fe4000fffe03f */
[----:B------:R-:W-:Y:S02]  /*eb90*/  IMAD.MOV.U32 R6, RZ, RZ, R18 ;  /* 0x000000ffff067224 */ /* 0x000fe400078e0012 */
[----:B------:R-:W-:Y:S02]  /*eba0*/  IMAD.MOV.U32 R7, RZ, RZ, R19 ;  /* 0x000000ffff077224 */ /* 0x000fe400078e0013 */
[----:B-1----:R-:W-:Y:S01]  /*ebb0*/  IMAD.MOV.U32 R22, RZ, RZ, R16 ;  /* 0x000000ffff167224 */ /* 0x002fe200078e0010 */
[----:B------:R-:W2:Y:S01]  /*ebc0*/  LDL.LU.64 R18, [R1+0xd78] ;  /* 0x000d780001127983 */ /* 0x000ea20000300a00 */
[----:B------:R-:W-:-:S03]  /*ebd0*/  IMAD.MOV.U32 R23, RZ, RZ, R17 ;  /* 0x000000ffff177224 */ /* 0x000fc600078e0011 */
[----:B------:R-:W3:Y:S04]  /*ebe0*/  LDL.LU.64 R16, [R1+0xd70] ;  /* 0x000d700001107983 */ /* 0x000ee80000300a00 */
[----:B------:R-:W-:Y:S04]  /*ebf0*/  STL.64 [R1+0xd20], R6 ;  /* 0x000d200601007387 */ /* 0x000fe80000100a00 */
[----:B------:R-:W-:Y:S04]  /*ec00*/  STL.64 [R1+0xd18], R4 ;  /* 0x000d180401007387 */ /* 0x000fe80000100a00 */
[----:B------:R-:W-:Y:S04]  /*ec10*/  STL.64 [R1+0xd10], R22 ;  /* 0x000d101601007387 */ /* 0x000fe80000100a00 */
[----:B------:R0:W-:Y:S02]  /*ec20*/  STL.64 [R1+0xd08], R20 ;  /* 0x000d081401007387 */ /* 0x0001e40000100a00 */
[----:B0-----:R-:W-:-:S02]  /*ec30*/  IMAD.MOV.U32 R20, RZ, RZ, R0 ;  /* 0x000000ffff147224 */ /* 0x001fc400078e0000 */
[----:B------:R-:W3:Y:S01]  /*ec40*/  LDL.LU R0, [R1+0xd6c] ;  /* 0x000d6c0001007983 */ /* 0x000ee20000300800 */
[----:B------:R-:W-:-:S03]  /*ec50*/  IMAD.MOV.U32 R21, RZ, RZ, R29 ;  /* 0x000000ffff157224 */ /* 0x000fc600078e001d */
[----:B------:R-:W3:Y:S01]  /*ec60*/  LDL.LU R29, [R1+0xd68] ;  /* 0x000d6800011d7983 */ /* 0x000ee20000300800 */
[----:B----4-:R-:W-:Y:S02]  /*ec70*/  IMAD.MOV.U32 R6, RZ, RZ, R26 ;  /* 0x000000ffff067224 */ /* 0x010fe400078e001a */
[----:B------:R-:W-:Y:S02]  /*ec80*/  IMAD.MOV.U32 R7, RZ, RZ, R27 ;  /* 0x000000ffff077224 */ /* 0x000fe400078e001b */
[----:B--2---:R-:W-:Y:S02]  /*ec90*/  IMAD.MOV.U32 R4, RZ, RZ, R18 ;  /* 0x000000ffff047224 */ /* 0x004fe400078e0012 */
[----:B---3--:R-:W-:Y:S02]  /*eca0*/  IMAD.MOV.U32 R22, RZ, RZ, R16 ;  /* 0x000000ffff167224 */ /* 0x008fe400078e0010 */
[----:B------:R-:W2:Y:S01]  /*ecb0*/  LDL.LU R16, [R1+0xd64] ;  /* 0x000d640001107983 */ /* 0x000ea20000300800 */
[----:B------:R-:W-:-:S02]  /*ecc0*/  IMAD.MOV.U32 R23, RZ, RZ, R17 ;  /* 0x000000ffff177224 */ /* 0x000fc400078e0011 */
[----:B------:R-:W-:Y:S01]  /*ecd0*/  IMAD.MOV.U32 R5, RZ, RZ, R19 ;  /* 0x000000ffff057224 */ /* 0x000fe200078e0013 */
[----:B------:R-:W2:Y:S04]  /*ece0*/  LDL.LU R17, [R1+0xd60] ;  /* 0x000d600001117983 */ /* 0x000ea80000300800 */
[----:B------:R-:W2:Y:S04]  /*ecf0*/  LDL.LU R18, [R1+0xd5c] ;  /* 0x000d5c0001127983 */ /* 0x000ea80000300800 */
[----:B------:R-:W2:Y:S04]  /*ed00*/  LDL.LU R19, [R1+0xd58] ;  /* 0x000d580001137983 */ /* 0x000ea80000300800 */
[----:B------:R-:W3:Y:S04]  /*ed10*/  LDL.LU R26, [R1+0xd54] ;  /* 0x000d5400011a7983 */ /* 0x000ee80000300800 */
[----:B------:R-:W3:Y:S04]  /*ed20*/  LDL.LU R27, [R1+0xd50] ;  /* 0x000d5000011b7983 */ /* 0x000ee80000300800 */
[----:B------:R-:W-:Y:S04]  /*ed30*/  STL.64 [R1+0xd40], R6 ;  /* 0x000d400601007387 */ /* 0x000fe80000100a00 */
[----:B------:R0:W-:Y:S04]  /*ed40*/  STL.64 [R1+0xd38], R4 ;  /* 0x000d380401007387 */ /* 0x0001e80000100a00 */
[----:B------:R-:W1:Y:S01]  /*ed50*/  LDSM.16.MT88.4 R8, [R29+0x2000] ;  /* 0x002000001d08783b */ /* 0x000e620000004200 */
[----:B0-----:R-:W-:-:S03]  /*ed60*/  IMAD.MOV.U32 R4, RZ, RZ, R0 ;  /* 0x000000ffff047224 */ /* 0x001fc600078e0000 */
[----:B------:R-:W4:Y:S01]  /*ed70*/  LDL.LU R0, [R1+0xd4c] ;  /* 0x000d4c0001007983 */ /* 0x000f220000300800 */
[----:B------:R-:W-:-:S03]  /*ed80*/  IMAD.MOV.U32 R5, RZ, RZ, R2 ;  /* 0x000000ffff057224 */ /* 0x000fc600078e0002 */
[----:B------:R-:W2:Y:S01]  /*ed90*/  LDL.LU R2, [R1+0xd48] ;  /* 0x000d480001027983 */ /* 0x000ea20000300800 */
[----:B------:R-:W-:-:S03]  /*eda0*/  IMAD.MOV.U32 R6, RZ, RZ, R3 ;  /* 0x000000ffff067224 */ /* 0x000fc600078e0003 */
[----:B------:R-:W0:Y:S01]  /*edb0*/  S2R R3, SR_TID.X ;  /* 0x0000000000037919 */ /* 0x000e220000002100 */
[----:B------:R-:W-:-:S03]  /*edc0*/  IMAD.MOV.U32 R7, RZ, RZ, R28 ;  /* 0x000000ffff077224 */ /* 0x000fc600078e001c */
[----:B------:R1:W-:Y:S04]  /*edd0*/  STL.64 [R1+0xd30], R22 ;  /* 0x000d301601007387 */ /* 0x0003e80000100a00 */
[----:B------:R-:W-:Y:S04]  /*ede0*/  STL.64 [R1+0xd28], R20 ;  /* 0x000d281401007387 */ /* 0x000fe80000100a00 */
[----:B-1----:R-:W3:Y:S01]  /*edf0*/  LDL.LU.64 R22, [R1+0x8] ;  /* 0x0000080001167983 */ /* 0x002ee20000300a00 */
[C---:B0-----:R-:W-:Y:S01]  /*ee00*/  LOP3.LUT R28, R3.reuse, 0x7, RZ, 0xc0, !PT ;  /* 0x00000007031c7812 */ /* 0x041fe200078ec0ff */
[----:B------:R-:W-:-:S04]  /*ee10*/  IMAD.SHL.U32 R3, R3, 0x2, RZ ;  /* 0x0000000203037824 */ /* 0x000fc800078e00ff */
[----:B------:R-:W-:-:S05]  /*ee20*/  IMAD R28, R28, 0x110, RZ ;  /* 0x000001101c1c7824 */ /* 0x000fca00078e02ff */
[----:B------:R-:W-:Y:S01]  /*ee30*/  LOP3.LUT R3, R28, 0x30, R3, 0x78, !PT ;  /* 0x000000301c037812 */ /* 0x000fe200078e7803 */
[----:B------:R-:W-:Y:S03]  /*ee40*/  STL [R1+0xc84], R8 ;  /* 0x000c840801007387 */ /* 0x000fe60000100800 */
[----:B------:R-:W-:Y:S01]  /*ee50*/  LOP3.LUT R3, R3, 0x40, RZ, 0x3c, !PT ;  /* 0x0000004003037812 */ /* 0x000fe200078e3cff */
[----:B------:R-:W-:Y:S04]  /*ee60*/  STL [R1+0xc80], R9 ;  /* 0x000c800901007387 */ /* 0x000fe80000100800 */
[----:B------:R-:W-:Y:S04]  /*ee70*/  STL [R1+0xc7c], R10 ;  /* 0x000c7c0a01007387 */ /* 0x000fe80000100800 */
[----:B------:R-:W-:Y:S04]  /*ee80*/  STL [R1+0xc78], R11 ;  /* 0x000c780b01007387 */ /* 0x000fe80000100800 */
[----:B------:R-:W0:Y:S04]  /*ee90*/  LDSM.16.M88.4 R8, [R3+0x8000] ;  /* 0x008000000308783b */ /* 0x000e280000000200 */
[----:B------:R-:W1:Y:S04]  /*eea0*/  LDSM.16.M88.4 R12, [R3+0x8800] ;  /* 0x00880000030c783b */ /* 0x000e680000000200 */
[----:B0-----:R0:W-:Y:S04]  /*eeb0*/  STL.64 [R1+0xa0], R8 ;  /* 0x0000a00801007387 */ /* 0x0011e80000100a00 */
[----:B------:R-:W-:Y:S04]  /*eec0*/  STL.64 [R1+0xa8], R10 ;  /* 0x0000a80a01007387 */ /* 0x000fe80000100a00 */
[----:B-1----:R-:W-:Y:S01]  /*eed0*/  STL.64 [R1+0xc8], R14 ;  /* 0x0000c80e01007387 */ /* 0x002fe20000100a00 */
[----:B0-----:R-:W-:-:S02]  /*eee0*/  IMAD.MOV.U32 R8, RZ, RZ, R12 ;  /* 0x000000ffff087224 */ /* 0x001fc400078e000c */
[----:B------:R-:W-:Y:S02]  /*eef0*/  IMAD.MOV.U32 R9, RZ, RZ, R13 ;  /* 0x000000ffff097224 */ /* 0x000fe400078e000d */
[----:B------:R-:W0:Y:S04]  /*ef00*/  LDSM.16.M88.4 R12, [R3+0x9000] ;  /* 0x00900000030c783b */ /* 0x000e280000000200 */
[----:B0-----:R-:W-:Y:S04]  /*ef10*/  STL.64 [R1+0xd0], R12 ;  /* 0x0000d00c01007387 */ /* 0x001fe80000100a00 */
[----:B------:R-:W-:Y:S04]  /*ef20*/  STL.64 [R1+0xd8], R14 ;  /* 0x0000d80e01007387 */ /* 0x000fe80000100a00 */
[----:B------:R-:W0:Y:S04]  /*ef30*/  LDSM.16.M88.4 R12, [R3+0x9800] ;  /* 0x00980000030c783b */ /* 0x000e280000000200 */
[----:B0-----:R-:W-:Y:S04]  /*ef40*/  STL.64 [R1+0xe0], R12 ;  /* 0x0000e00c01007387 */ /* 0x001fe80000100a00 */
[----:B------:R-:W-:Y:S04]  /*ef50*/  STL.64 [R1+0xe8], R14 ;  /* 0x0000e80e01007387 */ /* 0x000fe80000100a00 */
[----:B------:R-:W0:Y:S04]  /*ef60*/  LDSM.16.MT88.4 R12, [R29+0x2080] ;  /* 0x002080001d0c783b */ /* 0x000e280000004200 */
[----:B------:R-:W-:Y:S04]  /*ef70*/  STL [R1+0xca8], R29 ;  /* 0x000ca81d01007387 */ /* 0x000fe80000100800 */
[----:B0-----:R-:W-:Y:S04]  /*ef80*/  STL [R1+0xc3c], R12 ;  /* 0x000c3c0c01007387 */ /* 0x001fe80000100800 */
[----:B------:R-:W-:Y:S04]  /*ef90*/  STL [R1+0xc38], R13 ;  /* 0x000c380d01007387 */ /* 0x000fe80000100800 */
[----:B------:R-:W-:Y:S04]  /*efa0*/  STL [R1+0xc34], R14 ;  /* 0x000c340e01007387 */ /* 0x000fe80000100800 */
[----:B------:R4:W-:Y:S02]  /*efb0*/  STL [R1+0xc30], R15 ;  /* 0x000c300f01007387 */ /* 0x0009e40000100800 */
[----:B----4-:R-:W-:-:S02]  /*efc0*/  IMAD.MOV.U32 R15, RZ, RZ, R0 ;  /* 0x000000ffff0f7224 */ /* 0x010fc400078e0000 */
[----:B--2---:R-:W-:-:S07]  /*efd0*/  IMAD.MOV.U32 R14, RZ, RZ, R2 ;  /* 0x000000ffff0e7224 */ /* 0x004fce00078e0002 */
[----:B------:R-:W-:Y:S11]  /*efe0*/  HMMA.16816.F32.BF16 R4, R16, R14, R4 ;  /* 0x0000000e1004723c */ /* 0x000ff60000041804 */
[----:B------:R-:W-:Y:S11]  /*eff0*/  @!UPT UIADD3 URZ, URZ, URZ, URZ ;  /* 0x0000003f3f3ff290 */ /* 0x000ff6000fffe03f */
[----:B------:R-:W-:Y:S02]  /*f000*/  @!UPT UIADD3 URZ, URZ, URZ, URZ ;  /* 0x0000003f3f3ff290 */ /* 0x000fe4000fffe03f */
[----:B------:R-:W-:Y:S02]  /*f010*/  IMAD.MOV.U32 R25, RZ, RZ, R6 ;  /* 0x000000ffff197224 */ /* 0x000fe400078e0006 */
[----:B------:R-:W-:Y:S02]  /*f020*/  IMAD.MOV.U32 R24, RZ, RZ, R7 ;  /* 0x000000ffff187224 */ /* 0x000fe400078e0007 */
[----:B------:R-:W-:Y:S01]  /*f030*/  IMAD.MOV.U32 R10, RZ, RZ, R4 ;  /* 0x000000ffff0a7224 */ /* 0x000fe200078e0004 */
[----:B------:R-:W2:Y:S01]  /*f040*/  LDL.LU.64 R6, [R1+0xd40] ;  /* 0x000d400001067983 */ /* 0x000ea20000300a00 */
[----:B------:R-:W-:-:S03]  /*f050*/  IMAD.MOV.U32 R11, RZ, RZ, R5 ;  /* 0x000000ffff0b7224 */ /* 0x000fc600078e0005 */
[----:B------:R-:W2:Y:S04]  /*f060*/  LDL.LU.64 R4, [R1+0xd38] ;  /* 0x000d380001047983 */ /* 0x000ea80000300a00 */
[----:B------:R-:W-:Y:S04]  /*f070*/  STL [R1+0xcb0], R24 ;  /* 0x000cb01801007387 */ /* 0x000fe80000100800 */
[----:B------:R-:W-:Y:S04]  /*f080*/  STL [R1+0xcac], R25 ;  /* 0x000cac1901007387 */ /* 0x000fe80000100800 */
[----:B------:R-:W-:Y:S04]  /*f090*/  STL.64 [R1+0xc90], R10 ;  /* 0x000c900a01007387 */ /* 0x000fe80000100a00 */
[----:B------:R3:W-:Y:S02]  /*f0a0*/  STL.64 [R1+0xc88], R8 ;  /* 0x000c880801007387 */ /* 0x0007e40000100a00 */
[----:B---3--:R-:W-:-:S02]  /*f0b0*/  IMAD.MOV.U32 R9, RZ, RZ, R22 ;  /* 0x000000ffff097224 */ /* 0x008fc400078e0016 */
[----:B------:R-:W-:Y:S01]  /*f0c0*/  IMAD.MOV.U32 R8, RZ, RZ, R23 ;  /* 0x000000ffff087224 */ /* 0x000fe200078e0017 */
[----:B--2---:R-:W-:Y:S01]  /*f0d0*/  HMMA.16816.F32.BF16 R4, R16, R22, R4 ;  /* 0x000000161004723c */ /* 0x004fe20000041804 */
[----:B------:R-:W2:Y:S04]  /*f0e0*/  LDL.LU.64 R22, [R1+0xd30] ;  /* 0x000d300001167983 */ /* 0x000ea80000300a00 */
[----:B------:R-:W2:Y:S11]  /*f0f0*/  LDL.LU.64 R20, [R1+0xd28] ;  /* 0x000d280001147983 */ /* 0x000eb60000300a00 */
[----:B------:R-:W-:Y:S08]  /*f100*/  @!UPT UIADD3 URZ, URZ, URZ, URZ ;  /* 0x0000003f3f3ff290 */ /* 0x000ff0000fffe03f */
[----:B------:R-:W-:Y:S02]  /*f110*/  IMAD.MOV.U32 R2, RZ, RZ, R6 ;  /* 0x000000ffff027224 */ /* 0x000fe400078e0006 */
[----:B------:R-:W-:Y:S02]  /*f120*/  IMAD.MOV.U32 R0, RZ, RZ, R7 ;  /* 0x000000ffff007224 */ /* 0x000fe400078e0007 */
[----:B------:R-:W-:Y:S01]  /*f130*/  IMAD.MOV.U32 R28, RZ, RZ, R4 ;  /* 0x000000ffff1c7224 */ /* 0x000fe200078e0004 */
[----:B------:R-:W3:Y:S01]  /*f140*/  LDL.LU.64 R6, [R1+0xd20] ;  /* 0x000d200001067983 */ /* 0x000ee20000300a00 */
[----:B------:R-:W-:-:S03]  /*f150*/  IMAD.MOV.U32 R3, RZ, RZ, R5 ;  /* 0x000000ffff037224 */ /* 0x000fc600078e0005 */
[----:B------:R-:W4:Y:S01]  /*f160*/  LDL.LU.64 R4, [R1+0xd18] ;  /* 0x000d180001047983 */ /* 0x000f220000300a00 */
[----:B--2---:R-:W-:Y:S11]  /*f170*/  HMMA.16816.F32.BF16 R20, R16, R26, R20 ;  /* 0x0000001a1014723c */ /* 0x004ff60000041814 */
[----:B------:R-:W-:Y:S11]  /*f180*/  @!UPT UIADD3 URZ, URZ, URZ, URZ ;  /* 0x0000003f3f3ff290 */ /* 0x000ff6000fffe03f */
[----:B------:R-:W-:Y:S01]  /*f190*/  @!UPT UIADD3 URZ, URZ, URZ, URZ ;  /* 0x0000003f3f3ff290 */ /* 0x000fe2000fffe03f */
[----:B------:R0:W-:Y:S01]  /*f1a0*/  STL [R1+0x70], R20 ;  /* 0x0000701401007387 */ /* 0x0001e20000100800 */
[----:B------:R-:W-:Y:S02]  /*f1b0*/  IMAD.MOV.U32 R25, RZ, RZ, R22 ;  /* 0x000000ffff197224 */ /* 0x000fe400078e0016 */
[----:B------:R-:W-:Y:S02]  /*f1c0*/  IMAD.MOV.U32 R29, RZ, RZ, R23 ;  /* 0x000000ffff1d7224 */ /* 0x000fe400078e0017 */
[----:B------:R-:W-:Y:S01]  /*f1d0*/  IMAD.MOV.U32 R24, RZ, RZ, R21 ;  /* 0x000000ffff187224 */ /* 0x000fe200078e0015 */
[----:B------:R-:W2:Y:S04]  /*f1e0*/  LDL.LU.64 R22, [R1+0xd10] ;  /* 0x000d100001167983 */ /* 0x000ea80000300a00 */
[----:B0-----:R-:W2:Y:S04]  /*f1f0*/  LDL.LU.64 R20, [R1+0xd08] ;  /* 0x000d080001147983 */ /* 0x001ea80000300a00 */
[----:B------:R0:W-:Y:S01]  /*f200*/  STL.64 [R1+0xcc0], R26 ;  /* 0x000cc01a01007387 */ /* 0x0001e20000100a00 */
[----:B----4-:R-:W-:-:S03]  /*f210*/  IMAD.MOV.U32 R10, RZ, RZ, R5 ;  /* 0x000000ffff0a7224 */ /* 0x010fc600078e0005 */
[----:B------:R1:W-:Y:S01]  /*f220*/  STL.64 [R1+0xcb8], R24 ;  /* 0x000cb81801007387 */ /* 0x0003e20000100a00 */
[----:B------:R-:W-:Y:S02]  /*f230*/  IMAD.MOV.U32 R11, RZ, RZ, R4 ;  /* 0x000000ffff0b7224 */ /* 0x000fe400078e0004 */
[----:B0-----:R-:W-:Y:S02]  /*f240*/  IMAD.MOV.U32 R26, RZ, RZ, R9 ;  /* 0x000000ffff1a7224 */ /* 0x001fe400078e0009 */
[----:B------:R-:W-:-:S05]  /*f250*/  IMAD.MOV.U32 R27, RZ, RZ, R8 ;  /* 0x000000ffff1b7224 */ /* 0x000fca00078e0008 */
[----:B------:R0:W-:Y:S04]  /*f260*/  STL.64 [R1+0xcd8], R26 ;  /* 0x000cd81a01007387 */ /* 0x0001e80000100a00 */
[----:B-1----:R-:W4:Y:S04]  /*f270*/  LDL.LU R24, [R1+0x50] ;  /* 0x0000500001187983 */ /* 0x002f280000300800 */
[----:B------:R-:W4:Y:S04]  /*f280*/  LDL.LU R25, [R1+0x54] ;  /* 0x0000540001197983 */ /* 0x000f280000300800 */
[----:B0-----:R-:W4:Y:S04]  /*f290*/  LDL.LU R26, [R1+0x58] ;  /* 0x00005800011a7983 */ /* 0x001f280000300800 */
[----:B------:R-:W4:Y:S01]  /*f2a0*/  LDL.LU R27, [R1+0x5c] ;  /* 0x00005c00011b7983 */ /* 0x000f220000300800 */
[----:B--2---:R-:W-:-:S02]  /*f2b0*/  IMAD.MOV.U32 R8, RZ, RZ, R20 ;  /* 0x000000ffff087224 */ /* 0x004fc400078e0014 */
[----:B------:R-:W-:Y:S01]  /*f2c0*/  IMAD.MOV.U32 R9, RZ, RZ, R21 ;  /* 0x000000ffff097224 */ /* 0x000fe200078e0015 */
[----:B------:R-:W2:Y:S04]  /*f2d0*/  LDL.LU R20, [R1+0xd04] ;  /* 0x000d040001147983 */ /* 0x000ea80000300800 */
[----:B------:R-:W2:Y:S04]  /*f2e0*/  LDL.LU R21, [R1+0xd00] ;  /* 0x000d000001157983 */ /* 0x000ea80000300800 */
[----:B------:R3:W-:Y:S04]  /*f2f0*/  STL.64 [R1+0xca0], R10 ;  /* 0x000ca00a01007387 */ /* 0x0007e80000100a00 */
[----:B------:R0:W-:Y:S01]  /*f300*/  STL.64 [R1+0xc98], R8 ;  /* 0x000c980801007387 */ /* 0x0001e20000100a00 */
[----:B---3--:R-:W-:-:S02]  /*f310*/  IMAD.MOV.U32 R10, RZ, RZ, R6 ;  /* 0x000000ffff0a7224 */ /* 0x008fc400078e0006 */
[----:B0-----:R-:W-:Y:S02]  /*f320*/  IMAD.MOV.U32 R8, RZ, RZ, R22 ;  /* 0x000000ffff087224 */ /* 0x001fe400078e0016 */
[----:B------:R-:W2:Y:S01]  /*f330*/  LDL.LU R22, [R1+0xcfc] ;  /* 0x000cfc0001167983 */ /* 0x000ea20000300800 */
[----:B------:R-:W-:Y:S02]  /*f340*/  IMAD.MOV.U32 R9, RZ, RZ, R23 ;  /* 0x000000ffff097224 */ /* 0x000fe400078e0017 */
[----:B------:R-:W-:Y:S01]  /*f350*/  IMAD.MOV.U32 R11, RZ, RZ, R7 ;  /* 0x000000ffff0b7224 */ /* 0x000fe200078e0007 */
[----:B------:R-:W2:Y:S04]  /*f360*/  LDL.LU R23, [R1+0xcf8] ;  /* 0x000cf80001177983 */ /* 0x000ea80000300800 */
[----:B------:R-:W2:Y:S04]  /*f370*/  LDL.LU R6, [R1+0xcf4] ;  /* 0x000cf40001067983 */ /* 0x000ea80000300800 */
[----:B------:R-:W2:Y:S04]  /*f380*/  LDL.LU R7, [R1+0xcf0] ;  /* 0x000cf00001077983 */ /* 0x000ea80000300800 */
[----:B------:R-:W-:Y:S04]  /*f390*/  STL.64 [R1+0xcd0], R10 ;  /* 0x000cd00a01007387 */ /* 0x000fe80000100a00 */
[----:B------:R0:W-:Y:S04]  /*f3a0*/  STL.64 [R1+0xcc8], R8 ;  /* 0x000cc80801007387 */ /* 0x0001e80000100a00 */
[----:B0-----:R-:W3:Y:S04]  /*f3b0*/  LDL.LU R8, [R1+0x40] ;  /* 0x0000400001087983 */ /* 0x001ee80000300800 */
[----:B------:R-:W3:Y:S04]  /*f3c0*/  LDL.LU R9, [R1+0x44] ;  /* 0x0000440001097983 */ /* 0x000ee80000300800 */
[----:B------:R-:W3:Y:S04]  /*f3d0*/  LDL.LU R10, [R1+0x48] ;  /* 0x00004800010a7983 */ /* 0x000ee80000300800 */
[----:B------:R-:W3:Y:S01]  /*f3e0*/  LDL.LU R11, [R1+0x4c] ;  /* 0x00004c00010b7983 */ /* 0x000ee20000300800 */
[----:B--2---:R-:W-:Y:S11]  /*f3f0*/  HMMA.16816.F32.BF16 R20, R16, R6, R20 ;  /* 0x000000061014723c */ /* 0x004ff60000041814 */
[----:B------:R-:W-:Y:S11]  /*f400*/  @!UPT UIADD3 URZ, URZ, URZ, URZ ;  /* 0x0000003f3f3ff290 */ /* 0x000ff6000fffe03f */
[----:B------:R-:W-:Y:S02]  /*f410*/  @!UPT UIADD3 URZ, URZ, URZ, URZ ;  /* 0x0000003f3f3ff290 */ /* 0x000fe4000fffe03f */
[----:B------:R-:W-:Y:S02]  /*f420*/  IMAD.MOV.U32 R5, RZ, RZ, R22 ;  /* 0x000000ffff057224 */ /* 0x000fe400078e0016 */
[----:B------:R-:W-:Y:S02]  /*f430*/  IMAD.MOV.U32 R4, RZ, RZ, R23 ;  /* 0x000000ffff047224 */ /* 0x000fe400078e0017 */
[----:B------:R-:W-:Y:S01]  /*f440*/  IMAD.MOV.U32 R17, RZ, RZ, R20 ;  /* 0x000000ffff117224 */ /* 0x000fe200078e0014 */
[----:B------:R-:W4:Y:S01]  /*f450*/  LDL.LU.64 R22, [R1+0xce8] ;  /* 0x000ce80001167983 */ /* 0x000f220000300a00 */
[----:B------:R-:W-:-:S03]  /*f460*/  IMAD.MOV.U32 R16, RZ, RZ, R21 ;  /* 0x000000ffff107224 */ /* 0x000fc600078e0015 */
[----:B------:R-:W4:Y:S02]  /*f470*/  LDL.LU.64 R20, [R1+0xce0] ;  /* 0x000ce00001147983 */ /* 0x000f240000300a00 */
[----:B----4-:R-:W-:Y:S11]  /*f480*/  HMMA.16816.F32.BF16 R24, R20, R14, R24 ;  /* 0x0000000e1418723c */ /* 0x010ff60000041818 */
[----:B------:R-:W-:Y:S11]  /*f490*/  @!UPT UIADD3 URZ, URZ, URZ, URZ ;  /* 0x0000003f3f3ff290 */ /* 0x000ff6000fffe03f */
[----:B------:R-:W-:Y:S01]  /*f4a0*/  @!UPT UIADD3 URZ, URZ, URZ, URZ ;  /* 0x0000003f3f3ff290 */ /* 0x000fe2000fffe03f */
[----:B------:R0:W-:Y:S01]  /*f4b0*/  STL [R1+0x5c], R27 ;  /* 0x00005c1b01007387 */ /* 0x0001e20000100800 */
[----:B------:R-:W-:-:S03]  /*f4c0*/  IMAD.MOV.U32 R15, RZ, RZ, R26 ;  /* 0x000000ffff0f7224 */ /* 0x000fc600078e001a */
[----:B0-----:R-:W3:Y:S01]  /*f4d0*/  LDL.LU.64 R26, [R1+0xcd8] ;  /* 0x000cd800011a7983 */ /* 0x001ee20000300a00 */
[----:B------:R-:W-:Y:S02]  /*f4e0*/  IMAD.MOV.U32 R13, RZ, RZ, R24 ;  /* 0x000000ffff0d7224 */ /* 0x000fe400078e0018 */
[----:B------:R-:W-:Y:S02]  /*f4f0*/  IMAD.MOV.U32 R14, RZ, RZ, R25 ;  /* 0x000000ffff0e7224 */ /* 0x000fe400078e0019 */
[----:B---3--:R-:W-:Y:S01]  /*f500*/  HMMA.16816.F32.BF16 R24, R20, R26, R8 ;  /* 0x0000001a1418723c */ /* 0x008fe20000041808 */
[----:B------:R-:W2:Y:S04]  /*f510*/  LDL.LU.64 R10, [R1+0xcd0] ;  /* 0x000cd000010a7983 */ /* 0x000ea80000300a00 */
[----:B------:R-:W2:Y:S11]  /*f520*/  LDL.LU.64 R8, [R1+0xcc8] ;  /* 0x000cc80001087983 */ /* 0x000eb60000300a00 */
[----:B------:R-:W-:Y:S07]  /*f530*/  @!UPT UIADD3 URZ, URZ, URZ, URZ ;  /* 0x0000003f3f3ff290 */ /* 0x000fee000fffe03f */
[----:B------:R-:W-:Y:S01]  /*f540*/  STL.64 [R1+0x40], R24 ;  /* 0x0000401801007387 */ /* 0x000fe20000100a00 */
[----:B------:R-:W-:-:S03]  /*f550*/  IMAD.MOV.U32 R12, RZ, RZ, R27 ;  /* 0x000000ffff0c7224 */ /* 0x000fc600078e001b */
[----:B------:R0:W-:Y:S04]  /*f560*/  STL [R1+0x48], R26 ;  /* 0x0000481a01007387 */ /* 0x0001e80000100800 */
[----:B0-----:R-:W2:Y:S04]  /*f570*/  LDL.LU.64 R26, [R1+0xcc0] ;  /* 0x000cc000011a7983 */ /* 0x001ea80000300a00 */
[----:B------:R-:W3:Y:S04]  /*f580*/  LDL.LU.64 R24, [R1+0xcb8] ;  /* 0x000cb80001187983 */ /* 0x000ee80000300a00 */
[----:B------:R-:W-:Y:S04]  /*f590*/  STL.64 [R1+0xc48], R14 ;  /* 0x000c480e01007387 */ /* 0x000fe80000100a00 */
[----:B------:R0:W-:Y:S04]  /*f5a0*/  STL.64 [R1+0xc40], R12 ;  /* 0x000c400c01007387 */ /* 0x0001e80000100a00 */
[----:B0-----:R-:W4:Y:S01]  /*f5b0*/  LDL.LU R12, [R1+0x70] ;  /* 0x00007000010c7983 */ /* 0x001f220000300800 */
[----:B------:R-:W-:Y:S01]  /*f5c0*/  IMAD.MOV.U32 R15, RZ, RZ, R29 ;  /* 0x000000ffff0f7224 */ /* 0x000fe200078e001d */
[----:B--2---:R-:W-:Y:S01]  /*f5d0*/  HMMA.16816.F32.BF16 R8, R20, R26, R8 ;  /* 0x0000001a1408723c */ /* 0x004fe20000041808 */
[----:B---3--:R-:W-:-:S02]  /*f5e0*/  IMAD.MOV.U32 R14, RZ, RZ, R25 ;  /* 0x000000ffff0e7224 */ /* 0x008fc400078e0019 */
[----:B------:R-:W-:Y:S02]  /*f5f0*/  IMAD.MOV.U32 R13, RZ, RZ, R24 ;  /* 0x000000ffff0d7224 */ /* 0x000fe400078e0018 */
[----:B------:R-:W2:Y:S04]  /*f600*/  LDL.LU R24, [R1+0xcb0] ;  /* 0x000cb00001187983 */ /* 0x000ea80000300800 */
[----:B------:R-:W3:Y:S04]  /*f610*/  LDL.LU R25, [R1+0xcac] ;  /* 0x000cac0001197983 */ /* 0x000ee80000300800 */
[----:B------:R-:W2:Y:S04]  /*f620*/  LDL.LU R29, [R1+0xca8] ;  /* 0x000ca800011d7983 */ /* 0x000ea80000300800 */
[----:B------:R0:W-:Y:S04]  /*f630*/  STL.64 [R1+0xc58], R14 ;  /* 0x000c580e01007387 */ /* 0x0001e80000100a00 */
[----:B----4-:R1:W-:Y:S01]  /*f640*/  STL.64 [R1+0xc50], R12 ;  /* 0x000c500c01007387 */ /* 0x0103e20000100a00 */
[----:B0-----:R-:W-:-:S02]  /*f650*/  IMAD.MOV.U32 R14, RZ, RZ, R2 ;  /* 0x000000ffff0e7224 */ /* 0x001fc400078e0002 */
[----:B------:R-:W-:Y:S02]  /*f660*/  IMAD.MOV.U32 R15, RZ, RZ, R0 ;  /* 0x000000ffff0f7224 */ /* 0x000fe400078e0000 */
[----:B-1----:R-:W-:Y:S02]  /*f670*/  IMAD.MOV.U32 R12, RZ, RZ, R28 ;  /* 0x000000ffff0c7224 */ /* 0x002fe400078e001c */
[----:B------:R-:W-:Y:S01]  /*f680*/  IMAD.MOV.U32 R13, RZ, RZ, R3 ;  /* 0x000000ffff0d7224 */ /* 0x000fe200078e0003 */
[----:B------:R-:W-:Y:S01]  /*f690*/  STL.64 [R1+0xc68], R14 ;  /* 0x000c680e01007387 */ /* 0x000fe20000100a00 */
[----:B------:R-:W-:Y:S02]  /*f6a0*/  IMAD.MOV.U32 R2, RZ, RZ, R10 ;  /* 0x000000ffff027224 */ /* 0x000fe400078e000a */
[----:B------:R-:W-:Y:S01]  /*f6b0*/  IMAD.MOV.U32 R0, RZ, RZ, R11 ;  /* 0x000000ffff007224 */ /* 0x000fe200078e000b */
[----:B------:R0:W-:Y:S01]  /*f6c0*/  STL.64 [R1+0xc60], R12 ;  /* 0x000c600c01007387 */ /* 0x0001e20000100a00 */
[----:B------:R-:W-:-:S02]  /*f6d0*/  IMAD.MOV.U32 R28, RZ, RZ, R8 ;  /* 0x000000ffff1c7224 */ /* 0x000fc400078e0008 */
[----:B------:R-:W-:Y:S01]  /*f6e0*/  IMAD.MOV.U32 R3, RZ, RZ, R9 ;  /* 0x000000ffff037224 */ /* 0x000fe200078e0009 */
[----:B0-----:R-:W4:Y:S04]  /*f6f0*/  LDL.LU.64 R12, [R1+0xa0] ;  /* 0x0000a000010c7983 */ /* 0x001f280000300a00 */
[----:B------:R-:W2:Y:S04]  /*f700*/  LDL.LU.64 R10, [R1+0xca0] ;  /* 0x000ca000010a7983 */ /* 0x000ea80000300a00 */
[----:B------:R-:W2:Y:S02]  /*f710*/  LDL.LU.64 R8, [R1+0xc98] ;  /* 0x000c980001087983 */ /* 0x000ea40000300a00 */
[----:B--2---:R-:W-:Y:S02]  /*f720*/  HMMA.16816.F32.BF16 R20, R20, R6, R8 ;  /* 0x000000061414723c */ /* 0x004fe40000041808 */
[----:B------:R-:W2:Y:S04]  /*f730*/  LDL.LU.64 R10, [R1+0xc90] ;  /* 0x000c9000010a7983 */ /* 0x000ea80000300a00 */
[----:B------:R-:W2:Y:S11]  /*f740*/  LDL.LU.64 R8, [R1+0xc88] ;  /* 0x000c880001087983 */ /* 0x000eb60000300a00 */
[----:B------:R-:W-:Y:S06]  /*f750*/  @!UPT UIADD3 URZ, URZ, URZ, URZ ;  /* 0x0000003f3f3ff290 */ /* 0x000fec000fffe03f */
[----:B------:R-:W-:Y:S04]  /*f760*/  STL.64 [R1+0xc00], R22 ;  /* 0x000c001601007387 */ /* 0x000fe80000100a00 */
[----:B------:R2:W-:Y:S02]  /*f770*/  STL.64 [R1+0xbf8], R20 ;  /* 0x000bf81401007387 */ /* 0x0005e40000100a00 */
[----:B--2---:R-:W-:Y:S02]  /*f780*/  IMAD.MOV.U32 R20, RZ, RZ, R8 ;  /* 0x000000ffff147224 */ /* 0x004fe400078e0008 */
[----:B------:R-:W-:Y:S01]  /*f790*/  IMAD.MOV.U32 R21, RZ, RZ, R9 ;  /* 0x000000ffff157224 */ /* 0x000fe200078e0009 */
[----:B------:R-:W2:Y:S04]  /*f7a0*/  LDL.LU R8, [R1+0xc84] ;  /* 0x000c840001087983 */ /* 0x000ea80000300800 */
[----:B------:R-:W2:Y:S04]  /*f7b0*/  LDL.LU R9, [R1+0xc80] ;  /* 0x000c800001097983 */ /* 0x000ea80000300800 */
[----:B------:R0:W-:Y:S02]  /*f7c0*/  STL.64 [R1+0xc70], R20 ;  /* 0x000c701401007387 */ /* 0x0001e40000100a00 */
[----:B0-----:R-:W-:-:S02]  /*f7d0*/  IMAD.MOV.U32 R20, RZ, RZ, R10 ;  /* 0x000000ffff147224 */ /* 0x001fc400078e000a */
[----:B------:R-:W2:Y:S01]  /*f7e0*/  LDL.LU R10, [R1+0xc7c] ;  /* 0x000c7c00010a7983 */ /* 0x000ea20000300800 */
[----:B------:R-:W-:-:S03]  /*f7f0*/  IMAD.MOV.U32 R21, RZ, RZ, R11 ;  /* 0x000000ffff157224 */ /* 0x000fc600078e000b */
[----:B------:R-:W2:Y:S01]  /*f800*/  LDL.LU R11, [R1+0xc78] ;  /* 0x000c7800010b7983 */ /* 0x000ea20000300800 */
[----:B------:R-:W-:Y:S02]  /*f810*/  IMAD.MOV.U32 R26, RZ, RZ, R5 ;  /* 0x000000ffff1a7224 */ /* 0x000fe400078e0005 */
[----:B------:R-:W-:Y:S02]  /*f820*/  IMAD.MOV.U32 R27, RZ, RZ, R4 ;  /* 0x000000ffff1b7224 */ /* 0x000fe400078e0004 */
[----:B------:R-:W0:Y:S01]  /*f830*/  LDSM.16.MT88.4 R4, [R29+0x3000] ;  /* 0x003000001d04783b */ /* 0x000e220000004200 */
[----:B---3--:R-:W-:Y:S02]  /*f840*/  IMAD.MOV.U32 R22, RZ, RZ, R25 ;  /* 0x000000ffff167224 */ /* 0x008fe400078e0019 */
[----:B------:R-:W-:Y:S02]  /*f850*/  IMAD.MOV.U32 R23, RZ, RZ, R24 ;  /* 0x000000ffff177224 */ /* 0x000fe400078e0018 */
[----:B------:R-:W-:-:S02]  /*f860*/  IMAD.MOV.U32 R24, RZ, RZ, R17 ;  /* 0x000000ffff187224 */ /* 0x000fc400078e0011 */
[----:B------:R-:W-:Y:S02]  /*f870*/  IMAD.MOV.U32 R25, RZ, RZ, R16 ;  /* 0x000000ffff197224 */ /* 0x000fe400078e0010 */
[----:B------:R-:W1:Y:S04]  /*f880*/  LDSM.16.MT88.4 R16, [R29+0x3080] ;  /* 0x003080001d10783b */ /* 0x000e680000004200 */
[----:B0-----:R-:W-:Y:S04]  /*f890*/  STL [R1+0xbf4], R4 ;  /* 0x000bf40401007387 */ /* 0x001fe80000100800 */
[----:B------:R0:W-:Y:S04]  /*f8a0*/  STL [R1+0xbf0], R5 ;  /* 0x000bf00501007387 */ /* 0x0001e80000100800 */
[----:B------:R-:W-:Y:S04]  /*f8b0*/  STL [R1+0xbec], R6 ;  /* 0x000bec0601007387 */ /* 0x000fe80000100800 */
[----:B------:R4:W-:Y:S04]  /*f8c0*/  STL [R1+0xbe8], R7 ;  /* 0x000be80701007387 */ /* 0x0009e80000100800 */
[----:B0-----:R-:W3:Y:S04]  /*f8d0*/  LDL.LU.64 R4, [R1+0xd0] ;  /* 0x0000d00001047983 */ /* 0x001ee80000300a00 */
[----:B-1----:R-:W-:Y:S04]  /*f8e0*/  STL.64 [R1+0xba8], R18 ;  /* 0x000ba81201007387 */ /* 0x002fe80000100a00 */
[----:B------:R0:W-:Y:S01]  /*f8f0*/  STL.64 [R1+0xba0], R16 ;  /* 0x000ba01001007387 */ /* 0x0001e20000100a00 */
[----:B----4-:R-:W-:-:S02]  /*f900*/  IMAD.MOV.U32 R7, RZ, RZ, R12 ;  /* 0x000000ffff077224 */ /* 0x010fc400078e000c */
[----:B------:R-:W-:Y:S01]  /*f910*/  IMAD.MOV.U32 R6, RZ, RZ, R13 ;  /* 0x000000ffff067224 */ /* 0x000fe200078e000d */
[----:B0-----:R-:W4:Y:S04]  /*f920*/  LDL.LU.64 R16, [R1+0xe0] ;  /* 0x0000e00001107983 */ /* 0x001f280000300a00 */
[----:B------:R-:W3:Y:S01]  /*f930*/  LDL.LU.64 R18, [R1+0xe8] ;  /* 0x0000e80001127983 */ /* 0x000ee20000300a00 */
[C---:B--2---:R-:W-:Y:S11]  /*f940*/  HMMA.16816.F32.BF16 R20, R8.reuse, R12, R20 ;  /* 0x0000000c0814723c */ /* 0x044ff60000041814 */
[----:B------:R-:W-:Y:S11]  /*f950*/  @!UPT UIADD3 URZ, URZ, URZ, URZ ;  /* 0x0000003f3f3ff290 */ /* 0x000ff6000fffe03f */
[----:B------:R-:W-:Y:S01]  /*f960*/  @!UPT UIADD3 URZ, URZ, URZ, URZ ;  /* 0x0000003f3f3ff290 */ /* 0x000fe2000fffe03f */
[----:B------:R0:W-:Y:S04]  /*f970*/  STL.64 [R1+0x20], R20 ;  /* 0x0000201401007387 */ /* 0x0001e80000100a00 */
[----:B------:R-:W-:Y:S04]  /*f980*/  STL.64 [R1+0x28], R22 ;  /* 0x0000281601007387 */ /* 0x000fe80000100a00 */
[----:B0-----:R-:W2:Y:S04]  /*f990*/  LDL.LU.64 R20, [R1+0xc70] ;  /* 0x000c700001147983 */ /* 0x001ea80000300a00 */
[----:B------:R-:W2:Y:S04]  /*f9a0*/  LDL.LU.64 R14, [R1+0xc68] ;  /* 0x000c6800010e7983 */ /* 0x000ea80000300a00 */
[----:B------:R-:W2:Y:S02]  /*f9b0*/  LDL.LU.64 R12, [R1+0xc60] ;  /* 0x000c6000010c7983 */ /* 0x000ea40000300a00 */
[----:B--2---:R-:W-:Y:S11]  /*f9c0*/  HMMA.16816.F32.BF16 R12, R8, R20, R12 ;  /* 0x00000014080c723c */ /* 0x004ff6000004180c */
[----:B------:R-:W-:Y:S11]  /*f9d0*/  @!UPT UIADD3 URZ, URZ, URZ, URZ ;  /* 0x0000003f3f3ff290 */ /* 0x000ff6000fffe03f */
[----:B------:R-:W-:Y:S01]  /*f9e0*/  @!UPT UIADD3 URZ, URZ, URZ, URZ ;  /* 0x0000003f3f3ff290 */ /* 0x000fe2000fffe03f */
[----:B------:R-:W-:Y:S04]  /*f9f0*/  STL.64 [R1+0x10], R12 ;  /* 0x0000100c01007387 */ /* 0x000fe80000100a00 */
[----:B------:R0:W-:Y:S04]  /*fa00*/  STL.64 [R1+0x18], R14 ;  /* 0x0000180e01007387 */ /* 0x0001e80000100a00 */
[----:B0-----:R-:W2:Y:S04]  /*fa10*/  LDL.LU.64 R14, [R1+0xc58] ;  /* 0x000c5800010e7983 */ /* 0x001ea80000300a00 */
[----:B------:R-:W2:Y:S01]  /*fa20*/  LDL.LU.64 R12, [R1+0xc50] ;  /* 0x000c5000010c7983 */ /* 0x000ea20000300a00 */
[----:B---3--:R-:W-:-:S03]  /*fa30*/  IMAD.MOV.U32 R23, RZ, RZ, R4 ;  /* 0x000000ffff177224 */ /* 0x008fc600078e0004 */
[----:B------:R0:W-:Y:S01]  /*fa40*/  STL.64 [R1+0xc18], R20 ;  /* 0x000c181401007387 */ /* 0x0001e20000100a00 */
[----:B------:R-:W-:Y:S02]  /*fa50*/  IMAD.MOV.U32 R22, RZ, RZ, R5 ;  /* 0x000000ffff167224 */ /* 0x000fe400078e0005 */
[----:B0-----:R-:W-:Y:S02]  /*fa60*/  IMAD.MOV.U32 R20, RZ, RZ, R7 ;  /* 0x000000ffff147224 */ /* 0x001fe400078e0007 */
[----:B------:R-:W-:Y:S01]  /*fa70*/  IMAD.MOV.U32 R21, RZ, RZ, R6 ;  /* 0x000000ffff157224 */ /* 0x000fe200078e0006 */
[----:B--2---:R-:W-:Y:S11]  /*fa80*/  HMMA.16816.F32.BF16 R12, R8, R4, R12 ;  /* 0x00000004080c723c */ /* 0x004ff6000004180c */
[----:B------:R-:W-:Y:S11]  /*fa90*/  @!UPT UIADD3 URZ, URZ, URZ, URZ ;  /* 0x0000003f3f3ff290 */ /* 0x000ff6000fffe03f */
[----:B------:R-:W-:Y:S02]  /*faa0*/  @!UPT UIADD3 URZ, URZ, URZ, URZ ;  /* 0x0000003f3f3ff290 */ /* 0x000fe4000fffe03f */
[----:B------:R-:W-:Y:S02]  /*fab0*/  IMAD.MOV.U32 R6, RZ, RZ, R14 ;  /* 0x000000ffff067224 */ /* 0x000fe400078e000e */
[----:B------:R-:W-:Y:S02]  /*fac0*/  IMAD.MOV.U32 R7, RZ, RZ, R15 ;  /* 0x000000ffff077224 */ /* 0x000fe400078e000f */
[----:B------:R-:W-:Y:S01]  /*fad0*/  IMAD.MOV.U32 R4, RZ, RZ, R12 ;  /* 0x000000ffff047224 */ /* 0x000fe200078e000c */
[----:B------:R-:W2:Y:S01]  /*fae0*/  LDL.LU.64 R14, [R1+0xc48] ;  /* 0x000c4800010e7983 */ /* 0x000ea20000300a00 */
[----:B------:R-:W-:-:S03]  /*faf0*/  IMAD.MOV.U32 R5, RZ, RZ, R13 ;  /* 0x000000ffff057224 */ /* 0x000fc600078e000d */
[----:B------:R-:W3:Y:S04]  /*fb00*/  LDL.LU.64 R12, [R1+0xc40] ;  /* 0x000c4000010c7983 */ /* 0x000ee80000300a00 */
[----:B------:R-:W-:Y:S04]  /*fb10*/  STL.64 [R1+0xc10], R6 ;  /* 0x000c100601007387 */ /* 0x000fe80000100a00 */
[----:B------:R0:W-:Y:S04]  /*fb20*/  STL.64 [R1+0xc08], R4 ;  /* 0x000c080401007387 */ /* 0x0001e80000100a00 */
[----:B0-----:R-:W2:Y:S04]  /*fb30*/  LDL.LU R4, [R1+0x40] ;  /* 0x0000400001047983 */ /* 0x001ea80000300800 */
[----:B------:R-:W2:Y:S04]  /*fb40*/  LDL.LU R5, [R1+0x44] ;  /* 0x0000440001057983 */ /* 0x000ea80000300800 */
[----:B------:R-:W2:Y:S01]  /*fb50*/  LDL.LU R6, [R1+0x48] ;  /* 0x0000480001067983 */ /* 0x000ea20000300800 */
[----:B---3--:R-:W-:-:S03]  /*fb60*/  IMAD.MOV.U32 R7, RZ, RZ, R12 ;  /* 0x000000ffff077224 */ /* 0x008fc600078e000c */
[----:B------:R-:W3:Y:S04]  /*fb70*/  LDL.LU R12, [R1+0xc3c] ;  /* 0x000c3c00010c7983 */ /* 0x000ee80000300800 */
[----:B--2---:R0:W-:Y:S04]  /*fb80*/  STL.64 [R1+0xc28], R6 ;  /* 0x000c280601007387 */ /* 0x0041e80000100a00 */
[----:B------:R1:W-:Y:S01]  /*fb90*/  STL.64 [R1+0xc20], R4 ;  /* 0x000c200401007387 */ /* 0x0003e20000100a00 */
[----:B0-----:R-:W-:Y:S02]  /*fba0*/  IMAD.MOV.U32 R6, RZ, RZ, R15 ;  /* 0x000000ffff067224 */ /* 0x001fe400078e000f */
[----:B-1----:R-:W-:-:S02]  /*fbb0*/  IMAD.MOV.U32 R4, RZ, RZ, R13 ;  /* 0x000000ffff047224 */ /* 0x002fc400078e000d */
[----:B------:R-:W3:Y:S01]  /*fbc0*/  LDL.LU R13, [R1+0xc38] ;  /* 0x000c3800010d7983 */ /* 0x000ee20000300800 */
[----:B------:R-:W-:-:S03]  /*fbd0*/  IMAD.MOV.U32 R5, RZ, RZ, R14 ;  /* 0x000000ffff057224 */ /* 0x000fc600078e000e */
[----:B------:R-:W3:Y:S04]  /*fbe0*/  LDL.LU R14, [R1+0xc34] ;  /* 0x000c3400010e7983 */ /* 0x000ee80000300800 */
[----:B------:R-:W3:Y:S04]  /*fbf0*/  LDL.LU R15, [R1+0xc30] ;  /* 0x000c3000010f7983 */ /* 0x000ee80000300800 */
[----:B------:R-:W3:Y:S01]  /*fc00*/  LDL.LU R7, [R1+0x5c] ;  /* 0x00005c0001077983 */ /* 0x000ee20000300800 */
[----:B----4-:R-:W-:Y:S07]  /*fc10*/  HMMA.16816.F32.BF16 R24, R8, R16, R24 ;  /* 0x000000100818723c */ /* 0x010fee0000041818 */
[----:B------:R-:W-:-:S02]  /*fc20*/  IMAD.MOV.U32 R8, RZ, RZ, R23 ;  /* 0x000000ffff087224 */ /* 0x000fc400078e0017 */
[----:B------:R-:W-:Y:S11]  /*fc30*/  IMAD.MOV.U32 R9, RZ, RZ, R22 ;  /* 0x000000ffff097224 */ /* 0x000ff600078e0016 */
[----:B------:R-:W-:Y:S03]  /*fc40*/  @!UPT UIADD3 URZ, URZ, URZ, URZ ;  /* 0x0000003f3f3ff290 */ /* 0x000fe6000fffe03f */
[----:B------:R-:W-:Y:S04]  /*fc50*/  STL.64 [R1+0xbb8], R26 ;  /* 0x000bb81a01007387 */ /* 0x000fe80000100a00 */
[----:B------:R0:W-:Y:S02]  /*fc60*/  STL.64 [R1+0xbb0], R24 ;  /* 0x000bb01801007387 */ /* 0x0001e40000100a00 */
[----:B0-----:R-:W-:Y:S02]  /*fc70*/  IMAD.MOV.U32 R24, RZ, RZ, R28 ;  /* 0x000000ffff187224 */ /* 0x001fe400078e001c */
[----:B------:R-:W-:Y:S01]  /*fc80*/  IMAD.MOV.U32 R25, RZ, RZ, R3 ;  /* 0x000000ffff197224 */ /* 0x000fe200078e0003 */
[----:B---3--:R-:W-:Y:S01]  /*fc90*/  HMMA.16816.F32.BF16 R20, R12, R20, R4 ;  /* 0x000000140c14723c */ /* 0x008fe20000041804 */
[----:B------:R-:W2:Y:S04]  /*fca0*/  LDL.LU.64 R6, [R1+0xc28] ;  /* 0x000c280001067983 */ /* 0x000ea80000300a00 */
[----:B------:R-:W2:Y:S11]  /*fcb0*/  LDL.LU.64 R4, [R1+0xc20] ;  /* 0x000c200001047983 */ /* 0x000eb60000300a00 */
[----:B------:R-:W-:Y:S08]  /*fcc0*/  @!UPT UIADD3 URZ, URZ, URZ, URZ ;  /* 0x0000003f3f3ff290 */ /* 0x000ff0000fffe03f */
[----:B------:R-:W-:Y:S02]  /*fcd0*/  IMAD.MOV.U32 R28, RZ, RZ, R20 ;  /* 0x000000ffff1c7224 */ /* 0x000fe400078e0014 */
[----:B------:R-:W-:Y:S02]  /*fce0*/  IMAD.MOV.U32 R3, RZ, RZ, R21 ;  /* 0x000000ffff037224 */ /* 0x000fe400078e0015 */
[----:B------:R-:W2:Y:S01]  /*fcf0*/  LDL.LU.64 R20, [R1+0xc18] ;  /* 0x000c180001147983 */ /* 0x000ea20000300a00 */
[----:B------:R-:W-:Y:S02]  /*fd00*/  IMAD.MOV.U32 R26, RZ, RZ, R2 ;  /* 0x000000ffff1a7224 */ /* 0x000fe400078e0002 */
[----:B------:R-:W-:Y:S02]  /*fd10*/  IMAD.MOV.U32 R27, RZ, RZ, R0 ;  /* 0x000000ffff1b7224 */ /* 0x000fe400078e0000 */
[----:B------:R-:W-:Y:S02]  /*fd20*/  IMAD.MOV.U32 R2, RZ, RZ, R22 ;  /* 0x000000ffff027224 */ /* 0x000fe400078e0016 */
[----:B------:R-:W-:-:S03]  /*fd30*/  IMAD.MOV.U32 R0, RZ, RZ, R23 ;  /* 0x000000ffff007224 */ /* 0x000fc600078e0017 */
[C---:B------:R-:W-:Y:S08]  /*fd40*/  HMMA.16816.F32.BF16 R8, R12.reuse, R8, R24 ;  /* 0x000000080c08723c */ /* 0x040ff00000041818 */
[----:B--2---:R-:W-:Y:S01]  /*fd50*/  HMMA.16816.F32.BF16 R20, R12, R20, R4 ;  /* 0x000000140c14723c */ /* 0x004fe20000041804 */
[----:B------:R-:W2:Y:S04]  /*fd60*/  LDL.LU.64 R6, [R1+0xc10] ;  /* 0x000c100001067983 */ /* 0x000ea80000300a00 */
[----:B------:R-:W2:Y:S11]  /*fd70*/  LDL.LU.64 R4, [R1+0xc08] ;  /* 0x000c080001047983 */ /* 0x000eb60000300a00 */
[----:B------:R-:W-:Y:S07]  /*fd80*/  @!UPT UIADD3 URZ, URZ, URZ, URZ ;  /* 0x0000003f3f3ff290 */ /* 0x000fee000fffe03f */
[----:B------:R-:W-:Y:S04]  /*fd90*/  STL.64 [R1+0x60], R20 ;  /* 0x0000601401007387 */ /* 0x000fe80000100a00 */
[----:B------:R0:W-:Y:S04]  /*fda0*/  STL.64 [R1+0x68], R22 ;  /* 0x0000681601007387 */ /* 0x0001e80000100a00 */
[----:B0-----:R-:W4:Y:S04]  /*fdb0*/  LDL.LU.64 R22, [R1+0xc00] ;  /* 0x000c000001167983 */ /* 0x001f280000300a00 */
[----:B------:R-:W4:Y:S01]  /*fdc0*/  LDL.LU.64 R20, [R1+0xbf8] ;  /* 0x000bf80001147983 */ /* 0x000f220000300a00 */
[----:B------:R-:W-:-:S02]  /*fdd0*/  IMAD.MOV.U32 R27, RZ, RZ, R8 ;  /* 0x000000ffff1b7224 */ /* 0x000fc400078e0008 */
[----:B------:R-:W-:Y:S02]  /*fde0*/  IMAD.MOV.U32 R26, RZ, RZ, R9 ;  /* 0x000000ffff1a7224 */ /* 0x000fe400078e0009 */
[----:B------:R-:W-:Y:S02]  /*fdf0*/  IMAD.MOV.U32 R25, RZ, RZ, R10 ;  /* 0x000000ffff197224 */ /* 0x000fe400078e000a */
[----:B------:R-:W-:Y:S02]  /*fe00*/  IMAD.MOV.U32 R24, RZ, RZ, R11 ;  /* 0x000000ffff187224 */ /* 0x000fe400078e000b */
[----:B------:R-:W0:Y:S04]  /*fe10*/  LDSM.16.MT88.4 R8, [R29+0x4000] ;  /* 0x004000001d08783b */ /* 0x000e280000004200 */
[----:B------:R-:W-:Y:S01]  /*fe20*/  STL.64 [R1+0xbc0], R18 ;  /* 0x000bc01201007387 */ /* 0x000fe20000100a00 */
[----:B----4-:R-:W-:Y:S11]  /*fe30*/  HMMA.16816.F32.BF16 R20, R12, R16, R20 ;  /* 0x000000100c14723c */ /* 0x010ff60000041814 */
[----:B------:R-:W-:Y:S11]  /*fe40*/  @!UPT UIADD3 URZ, URZ, URZ, URZ ;  /* 0x0000003f3f3ff290 */ /* 0x000ff6000fffe03f */
[----:B------:R-:W-:Y:S01]  /*fe50*/  @!UPT UIADD3 URZ, URZ, URZ, URZ ;  /* 0x0000003f3f3ff290 */ /* 0x000fe2000fffe03f */
[----:B------:R-:W-:Y:S04]  /*fe60*/  STL.64 [R1+0xb60], R22 ;  /* 0x000b601601007387 */ /* 0x000fe80000100a00 */
[----:B------:R-:W-:Y:S04]  /*fe70*/  STL.64 [R1+0xb58], R20 ;  /* 0x000b581401007387 */ /* 0x000fe80000100a00 */
[----:B0-----:R0:W-:Y:S04]  /*fe80*/  STL [R1+0xb4c], R8 ;  /* 0x000b4c0801007387 */ /* 0x0011e80000100800 */
[----:B------:R1:W-:Y:S04]  /*fe90*/  STL [R1+0xb48], R9 ;  /* 0x000b480901007387 */ /* 0x0003e80000100800 */
[----:B------:R4:W-:Y:S04]  /*fea0*/  STL [R1+0xb44], R10 ;  /* 0x000b440a01007387 */ /* 0x0009e80000100800 */
[----:B------:R2:W-:Y:S04]  /*feb0*/  STL [R1+0xb40], R11 ;  /* 0x000b400b01007387 */ /* 0x0005e80000100800 */
[----:B0-----:R-:W3:Y:S04]  /*fec0*/  LDL.LU R8, [R1+0x10] ;  /* 0x0000100001087983 */ /* 0x001ee80000300800 */
[----:B-1----:R-:W3:Y:S04]  /*fed0*/  LDL.LU R9, [R1+0x14] ;  /* 0x0000140001097983 */ /* 0x002ee80000300800 */
[----:B----4-:R-:W4:Y:S04]  /*fee0*/  LDL.LU R10, [R1+0x18] ;  /* 0x00001800010a7983 */ /* 0x010f280000300800 */
[----:B--2---:R-:W4:Y:S04]  /*fef0*/  LDL.LU R11, [R1+0x1c] ;  /* 0x00001c00010b7983 */ /* 0x004f280000300800 */
[----:B------:R-:W0:Y:S02]  /*ff00*/  S2R R16, SR_TID.X ;  /* 0x0000000000107919 */ /* 0x000e240000002100 */
[C---:B0-----:R-:W-:Y:S01]  /*ff10*/  LOP3.LUT R17, R16.reuse, 0x7, RZ, 0xc0, !PT ;  /* 0x0000000710117812 */ /* 0x041fe200078ec0ff */
[----:B------:R-:W-:-:S04]  /*ff20*/  IMAD.SHL.U32 R16, R16, 0x2, RZ ;  /* 0x0000000210107824 */ /* 0x000fc800078e00ff */
[----:B------:R-:W-:-:S05]  /*ff30*/  IMAD R17, R17, 0x110, RZ ;  /* 0x0000011011117824 */ /* 0x000fca00078e02ff */
[----:B------:R-:W-:-:S05]  /*ff40*/  LOP3.LUT R17, R17, 0x30, R16, 0x78, !PT ;  /* 0x0000003011117812 */ /* 0x000fca00078e7810 */
[----:B------:R-:W0:Y:S01]  /*ff50*/  LDSM.16.M88.4 R12, [R17+0x8080] ;  /* 0x00808000110c783b */ /* 0x000e220000000200 */
[----:B------:R-:W-:Y:S02]  /*ff60*/  IMAD.MOV.U32 R22, RZ, RZ, R25 ;  /* 0x000000ffff167224 */ /* 0x000fe400078e0019 */
[----:B------:R-:W-:Y:S02]  /*ff70*/  IMAD.MOV.U32 R23, RZ, RZ, R24 ;  /* 0x000000ffff177224 */ /* 0x000fe400078e0018 */
[----:B------:R-:W-:Y:S02]  /*ff80*/  IMAD.MOV.U32 R20, RZ, RZ, R27 ;  /* 0x000000ffff147224 */ /* 0x000fe400078e001b */
[----:B------:R-:W-:Y:S02]  /*ff90*/  IMAD.MOV.U32 R21, RZ, RZ, R26 ;  /* 0x000000ffff157224 */ /* 0x000fe400078e001a */
[----:B------:R-:W-:Y:S02]  /*ffa0*/  IMAD.MOV.U32 R24, RZ, RZ, R4 ;  /* 0x000000ffff187224 */ /* 0x000fe400078e0004 */
[----:B------:R-:W-:-:S02]  /*ffb0*/  IMAD.MOV.U32 R26, RZ, RZ, R6 ;  /* 0x000000ffff1a7224 */ /* 0x000fc400078e0006 */
[----:B------:R-:W-:Y:S02]  /*ffc0*/  IMAD.MOV.U32 R27, RZ, RZ, R7 ;  /* 0x000000ffff1b7224 */ /* 0x000fe400078e0007 */
[----:B------:R-:W-:Y:S01]  /*ffd0*/  IMAD.MOV.U32 R25, RZ, RZ, R5 ;  /* 0x000000ffff197224 */ /* 0x000fe200078e0005 */
[----:B----4-:R1:W-:Y:S04]  /*ffe0*/  STL.64 [R1+0xbe0], R10 ;  /* 0x000be00a01007387 */ /* 0x0103e80000100a00 */
[----:B---3--:R-:W-:Y:S04]  /*fff0*/  STL.64 [R1+0xbd8], R8 ;  /* 0x000bd80801007387 */ /* 0x008fe80000100a00 */
[----:B-1----:R-:W2:Y:S04]  /*10000*/  LDL.LU.64 R10, [R1+0xa8] ;  /* 0x0000a800010a7983 */ /* 0x002ea80000300a00 */
[----:B0-----:R-:W-:Y:S04]  /*10010*/  STL.64 [R1+0xb0], R12 ;  /* 0x0000b00c01007387 */ /* 0x001fe80000100a00 */
[----:B------:R-:W-:Y:S04]  /*10020*/  STL.64 [R1+0xb8], R14 ;  /* 0x0000b80e01007387 */ /* 0x000fe80000100a00 */
[----:B------:R0:W-:Y:S04]  /*10030*/  STL.64 [R1+0xb70], R22 ;  /* 0x000b701601007387 */ /* 0x0001e80000100a00 */
[----:B------:R-:W-:Y:S04]  /*10040*/  STL.64 [R1+0xb68], R20 ;  /* 0x000b681401007387 */ /* 0x000fe80000100a00 */
[----:B------:R-:W1:Y:S04]  /*10050*/  LDSM.16.M88.4 R12, [R17+0x8880] ;  /* 0x00888000110c783b */ /* 0x000e680000000200 */
[----:B0-----:R-:W3:Y:S04]  /*10060*/  LDL.LU R22, [R1+0xc8] ;  /* 0x0000c80001167983 */ /* 0x001ee80000300800 */
[----:B------:R-:W3:Y:S04]  /*10070*/  LDL.LU R23, [R1+0xcc] ;  /* 0x0000cc0001177983 */ /* 0x000ee80000300800 */
[----:B------:R-:W4:Y:S04]  /*10080*/  LDL.LU R4, [R1+0xbf4] ;  /* 0x000bf40001047983 */ /* 0x000f280000300800 */
[----:B------:R-:W4:Y:S04]  /*10090*/  LDL.LU R5, [R1+0xbf0] ;  /* 0x000bf00001057983 */ /* 0x000f280000300800 */
[----:B------:R-:W4:Y:S04]  /*100a0*/  LDL.LU R6, [R1+0xbec] ;  /* 0x000bec0001067983 */ /* 0x000f280000300800 */
[----:B------:R-:W4:Y:S04]  /*100b0*/  LDL.LU R7, [R1+0xbe8] ;  /* 0x000be80001077983 */ /* 0x000f280000300800 */
[----:B------:R-:W-:Y:S04]  /*100c0*/  STL.64 [R1+0xbd0], R26 ;  /* 0x000bd01a01007387 */ /* 0x000fe80000100a00 */
[----:B------:R0:W-:Y:S04]  /*100d0*/  STL.64 [R1+0xbc8], R24 ;  /* 0x000bc81801007387 */ /* 0x0001e80000100a00 */
[----:B0-----:R-:W4:Y:S04]  /*100e0*/  LDL.LU R24, [R1+0x20] ;  /* 0x0000200001187983 */ /* 0x001f280000300800 */
[----:B------:R-:W4:Y:S04]  /*100f0*/  LDL.LU R25, [R1+0x24] ;  /* 0x0000240001197983 */ /* 0x000f280000300800 */
[----:B------:R-:W4:Y:S04]  /*10100*/  LDL.LU R26, [R1+0x28] ;  /* 0x00002800011a7983 */ /* 0x000f280000300800 */
[----:B------:R-:W4:Y:S04]  /*10110*/  LDL.LU R27, [R1+0x2c] ;  /* 0x00002c00011b7983 */ /* 0x000f280000300800 */
[----:B------:R-:W3:Y:S04]  /*10120*/  LDL.LU.64 R18, [R1+0xd8] ;  /* 0x0000d80001127983 */ /* 0x000ee80000300a00 */
[----:B-1----:R-:W-:Y:S04]  /*10130*/  STL.64 [R1+0x100], R12 ;  /* 0x0001000c01007387 */ /* 0x002fe80000100a00 */
[----:B------:R-:W-:Y:S04]  /*10140*/  STL.64 [R1+0x108], R14 ;  /* 0x0001080e01007387 */ /* 0x000fe80000100a00 */
        /* <DEDUP_REMOVED lines=8> */
[----:B0-----:R2:W-:Y:S04]  /*101d0*/  STL.64 [R1+0xb18], R14 ;  /* 0x000b180e01007387 */ /* 0x0015e80000100a00 */
[----:B------:R0:W-:Y:S01]  /*101e0*/  STL.64 [R1+0xb10], R12 ;  /* 0x000b100c01007387 */ /* 0x0001e20000100a00 */
[----:B--2---:R-:W-:-:S02]  /*101f0*/  IMAD.MOV.U32 R15, RZ, RZ, R10 ;  /* 0x000000ffff0f7224 */ /* 0x004fc400078e000a */
[----:B------:R-:W-:Y:S01]  /*10200*/  IMAD.MOV.U32 R14, RZ, RZ, R11 ;  /* 0x000000ffff0e7224 */ /* 0x000fe200078e000b */
[C---:B----4-:R-:W-:Y:S01]  /*10210*/  HMMA.16816.F32.BF16 R24, R4.reuse, R10, R24 ;  /* 0x0000000a0418723c */ /* 0x050fe20000041818 */
[----:B------:R-:W3:Y:S04]  /*10220*/  LDL.LU.64 R10, [R1+0xbe0] ;  /* 0x000be000010a7983 */ /* 0x000ee80000300a00 */
[----:B------:R-:W3:Y:S11]  /*10230*/  LDL.LU.64 R8, [R1+0xbd8] ;  /* 0x000bd80001087983 */ /* 0x000ef60000300a00 */
[----:B------:R-:W-:Y:S07]  /*10240*/  @!UPT UIADD3 URZ, URZ, URZ, URZ ;  /* 0x0000003f3f3ff290 */ /* 0x000fee000fffe03f */
[----:B------:R3:W-:Y:S01]  /*10250*/  STL.64 [R1+0x80], R24 ;  /* 0x0000801801007387 */ /* 0x0007e20000100a00 */
[----:B0-----:R-:W-:Y:S02]  /*10260*/  IMAD.MOV.U32 R13, RZ, RZ, R26 ;  /* 0x000000ffff0d7224 */ /* 0x001fe400078e001a */
[----:B------:R-:W-:Y:S02]  /*10270*/  IMAD.MOV.U32 R12, RZ, RZ, R27 ;  /* 0x000000ffff0c7224 */ /* 0x000fe400078e001b */
[----:B---3--:R-:W-:Y:S11]  /*10280*/  HMMA.16816.F32.BF16 R24, R4, R22, R8 ;  /* 0x000000160418723c */ /* 0x008ff60000041808 */
        /* <DEDUP_REMOVED lines=8> */
[----:B------:R-:W-:Y:S04]  /*10310*/  STL.64 [R1+0xb88], R22 ;  /* 0x000b881601007387 */ /* 0x000fe80000100a00 */
[----:B------:R-:W-:Y:S04]  /*10320*/  STL.64 [R1+0xb80], R10 ;  /* 0x000b800a01007387 */ /* 0x000fe80000100a00 */
[----:B------:R0:W-:Y:S04]  /*10330*/  STL.64 [R1+0xb78], R8 ;  /* 0x000b780801007387 */ /* 0x0001e80000100a00 */
[----:B0-----:R-:W3:Y:S04]  /*10340*/  LDL.LU R8, [R1+0x60] ;  /* 0x0000600001087983 */ /* 0x001ee80000300800 */
[----:B------:R-:W3:Y:S04]  /*10350*/  LDL.LU R9, [R1+0x64] ;  /* 0x0000640001097983 */ /* 0x000ee80000300800 */
[----:B------:R-:W4:Y:S04]  /*10360*/  LDL.LU R10, [R1+0x68] ;  /* 0x00006800010a7983 */ /* 0x000f280000300800 */
[----:B------:R-:W4:Y:S01]  /*10370*/  LDL.LU R11, [R1+0x6c] ;  /* 0x00006c00010b7983 */ /* 0x000f220000300800 */
[----:B------:R-:W-:-:S02]  /*10380*/  IMAD.MOV.U32 R20, RZ, RZ, R18 ;  /* 0x000000ffff147224 */ /* 0x000fc400078e0012 */
[----:B------:R-:W-:Y:S02]  /*10390*/  IMAD.MOV.U32 R22, RZ, RZ, R15 ;  /* 0x000000ffff167224 */ /* 0x000fe400078e000f */
[----:B------:R-:W-:Y:S01]  /*103a0*/  IMAD.MOV.U32 R23, RZ, RZ, R14 ;  /* 0x000000ffff177224 */ /* 0x000fe200078e000e */
[----:B--2---:R-:W-:Y:S11]  /*103b0*/  HMMA.16816.F32.BF16 R24, R4, R18, R24 ;  /* 0x000000120418723c */ /* 0x004ff60000041818 */
[----:B------:R-:W-:Y:S11]  /*103c0*/  @!UPT UIADD3 URZ, URZ, URZ, URZ ;  /* 0x0000003f3f3ff290 */ /* 0x000ff6000fffe03f */
[----:B------:R-:W-:Y:S02]  /*103d0*/  @!UPT UIADD3 URZ, URZ, URZ, URZ ;  /* 0x0000003f3f3ff290 */ /* 0x000fe4000fffe03f */
[----:B------:R-:W-:Y:S02]  /*103e0*/  IMAD.MOV.U32 R14, RZ, RZ, R26 ;  /* 0x000000ffff0e7224 */ /* 0x000fe400078e001a */
[----:B------:R-:W-:Y:S02]  /*103f0*/  IMAD.MOV.U32 R15, RZ, RZ, R27 ;  /* 0x000000ffff0f7224 */ /* 0x000fe400078e001b */
[----:B------:R-:W-:Y:S01]  /*10400*/  IMAD.MOV.U32 R29, RZ, RZ, R25 ;  /* 0x000000ffff1d7224 */ /* 0x000fe200078e0019 */
[----:B----4-:R-:W-:Y:S04]  /*10410*/  STL.64 [R1+0xb98], R10 ;  /* 0x000b980a01007387 */ /* 0x010fe80000100a00 */
[----:B---3--:R0:W-:Y:S02]  /*10420*/  STL.64 [R1+0xb90], R8 ;  /* 0x000b900801007387 */ /* 0x0081e40000100a00 */
[----:B0-----:R-:W-:-:S02]  /*10430*/  IMAD.MOV.U32 R9, RZ, RZ, R3 ;  /* 0x000000ffff097224 */ /* 0x001fc400078e0003 */
[----:B------:R-:W-:Y:S02]  /*10440*/  IMAD.MOV.U32 R3, RZ, RZ, R19 ;  /* 0x000000ffff037224 */ /* 0x000fe400078e0013 */
[----:B------:R-:W2:Y:S04]  /*10450*/  LDL.LU.64 R18, [R1+0xbc0] ;  /* 0x000bc00001127983 */ /* 0x000ea80000300a00 */
[----:B------:R0:W-:Y:S04]  /*10460*/  STL [R1+0x30], R24 ;  /* 0x0000301801007387 */ /* 0x0001e80000100800 */
[----:B------:R-:W2:Y:S04]  /*10470*/  LDL.LU.64 R26, [R1+0xbb8] ;  /* 0x000bb800011a7983 */ /* 0x000ea80000300a00 */
[----:B0-----:R-:W2:Y:S01]  /*10480*/  LDL.LU.64 R24, [R1+0xbb0] ;  /* 0x000bb00001187983 */ /* 0x001ea20000300a00 */
[----:B------:R-:W-:-:S02]  /*10490*/  IMAD.MOV.U32 R10, RZ, RZ, R2 ;  /* 0x000000ffff0a7224 */ /* 0x000fc400078e0002 */
[----:B------:R-:W-:Y:S01]  /*104a0*/  IMAD.MOV.U32 R11, RZ, RZ, R0 ;  /* 0x000000ffff0b7224 */ /* 0x000fe200078e0000 */
[----:B--2---:R-:W-:Y:S01]  /*104b0*/  HMMA.16816.F32.BF16 R4, R4, R18, R24 ;  /* 0x000000120404723c */ /* 0x004fe20000041818 */
[----:B------:R-:W-:Y:S02]  /*104c0*/  IMAD.MOV.U32 R2, RZ, RZ, R18 ;  /* 0x000000ffff027224 */ /* 0x000fe400078e0012 */
[----:B------:R-:W-:Y:S11]  /*104d0*/  IMAD.MOV.U32 R0, RZ, RZ, R19 ;  /* 0x000000ffff007224 */ /* 0x000ff600078e0013 */
[----:B------:R-:W-:Y:S09]  /*104e0*/  @!UPT UIADD3 URZ, URZ, URZ, URZ ;  /* 0x0000003f3f3ff290 */ /* 0x000ff2000fffe03f */
[----:B------:R-:W-:Y:S04]  /*104f0*/  STL.64 [R1+0x20], R4 ;  /* 0x0000200401007387 */ /* 0x000fe80000100a00 */
[----:B------:R0:W-:Y:S04]  /*10500*/  STL.64 [R1+0x28], R6 ;  /* 0x0000280601007387 */ /* 0x0001e80000100a00 */
[----:B------:R-:W2:Y:S04]  /*10510*/  LDL.LU.64 R18, [R1+0xba8] ;  /* 0x000ba80001127983 */ /* 0x000ea80000300a00 */
[----:B------:R-:W2:Y:S01]  /*10520*/  LDL.LU.64 R16, [R1+0xba0] ;  /* 0x000ba00001107983 */ /* 0x000ea20000300a00 */
[----:B------:R-:W-:-:S02]  /*10530*/  IMAD.MOV.U32 R8, RZ, RZ, R28 ;  /* 0x000000ffff087224 */ /* 0x000fc400078e001c */
[----:B------:R-:W-:Y:S02]  /*10540*/  IMAD.MOV.U32 R26, RZ, RZ, R20 ;  /* 0x000000ffff1a7224 */ /* 0x000fe400078e0014 */
[----:B0-----:R-:W-:Y:S02]  /*10550*/  IMAD.MOV.U32 R6, RZ, RZ, R2 ;  /* 0x000000ffff067224 */ /* 0x001fe400078e0002 */
[----:B------:R-:W-:Y:S01]  /*10560*/  IMAD.MOV.U32 R7, RZ, RZ, R0 ;  /* 0x000000ffff077224 */ /* 0x000fe200078e0000 */
[C---:B--2---:R-:W-:Y:S01]  /*10570*/  HMMA.16816.F32.BF16 R20, R16.reuse, R22, R8 ;  /* 0x000000161014723c */ /* 0x044fe20000041808 */
        /* <DEDUP_REMOVED lines=9> */
[C---:B--2---:R-:W-:Y:S01]  /*10610*/  HMMA.16816.F32.BF16 R20, R16.reuse, R22, R8 ;  /* 0x000000161014723c */ /* 0x044fe20000041808 */
[----:B------:R-:W2:Y:S04]  /*10620*/  LDL.LU.64 R10, [R1+0xb80] ;  /* 0x000b8000010a7983 */ /* 0x000ea80000300a00 */
[----:B------:R-:W3:Y:S11]  /*10630*/  LDL.LU.64 R8, [R1+0xb78] ;  /* 0x000b780001087983 */ /* 0x000ef60000300a00 */
[----:B------:R-:W-:Y:S07]  /*10640*/  @!UPT UIADD3 URZ, URZ, URZ, URZ ;  /* 0x0000003f3f3ff290 */ /* 0x000fee000fffe03f */
[----:B------:R-:W-:Y:S04]  /*10650*/  STL.64 [R1], R20 ;  /* 0x0000001401007387 */ /* 0x000fe80000100a00 */
[----:B------:R0:W-:Y:S04]  /*10660*/  STL.64 [R1+0x8], R22 ;  /* 0x0000081601007387 */ /* 0x0001e80000100a00 */
[----:B0-----:R-:W4:Y:S04]  /*10670*/  LDL.LU.64 R22, [R1+0xb70] ;  /* 0x000b700001167983 */ /* 0x001f280000300a00 */
[----:B------:R-:W4:Y:S02]  /*10680*/  LDL.LU.64 R20, [R1+0xb68] ;  /* 0x000b680001147983 */ /* 0x000f240000300a00 */
[----:B----4-:R-:W-:Y:S02]  /*10690*/  HMMA.16816.F32.BF16 R24, R16, R26, R20 ;  /* 0x0000001a1018723c */ /* 0x010fe40000041814 */
[----:B------:R-:W4:Y:S04]  /*106a0*/  LDL.LU.64 R22, [R1+0xb60] ;  /* 0x000b600001167983 */ /* 0x000f280000300a00 */
[----:B------:R-:W4:Y:S11]  /*106b0*/  LDL.LU.64 R20, [R1+0xb58] ;  /* 0x000b580001147983 */ /* 0x000f360000300a00 */
[----:B------:R-:W-:Y:S06]  /*106c0*/  @!UPT UIADD3 URZ, URZ, URZ, URZ ;  /* 0x0000003f3f3ff290 */ /* 0x000fec000fffe03f */
[----:B------:R-:W-:Y:S04]  /*106d0*/  STL.64 [R1+0xae0], R26 ;  /* 0x000ae01a01007387 */ /* 0x000fe80000100a00 */
[----:B------:R0:W-:Y:S04]  /*106e0*/  STL.64 [R1+0xad8], R24 ;  /* 0x000ad81801007387 */ /* 0x0001e80000100a00 */
[----:B0-----:R-:W2:Y:S04]  /*106f0*/  LDL.LU R24, [R1+0x100] ;  /* 0x0001000001187983 */ /* 0x001ea80000300800 */
[----:B------:R-:W2:Y:S01]  /*10700*/  LDL.LU R25, [R1+0x104] ;  /* 0x0001040001197983 */ /* 0x000ea20000300800 */
[----:B------:R-:W-:-:S02]  /*10710*/  IMAD.MOV.U32 R26, RZ, RZ, R13 ;  /* 0x000000ffff1a7224 */ /* 0x000fc400078e000d */
[----:B------:R-:W-:Y:S01]  /*10720*/  IMAD.MOV.U32 R27, RZ, RZ, R12 ;  /* 0x000000ffff1b7224 */ /* 0x000fe200078e000c */
[----:B----4-:R-:W-:Y:S01]  /*10730*/  HMMA.16816.F32.BF16 R16, R16, R6, R20 ;  /* 0x000000061010723c */ /* 0x010fe20000041814 */
[----:B--2---:R0:W-:Y:S04]  /*10740*/  STL.64 [R1+0xb38], R24 ;  /* 0x000b381801007387 */ /* 0x0041e80000100a00 */
[----:B0-----:R-:W2:Y:S04]  /*10750*/  LDL.LU R24, [R1+0x80] ;  /* 0x0000800001187983 */ /* 0x001ea80000300800 */
[----:B------:R-:W2:Y:S11]  /*10760*/  LDL.LU R25, [R1+0x84] ;  /* 0x0000840001197983 */ /* 0x000eb60000300800 */
[----:B------:R-:W-:Y:S03]  /*10770*/  @!UPT UIADD3 URZ, URZ, URZ, URZ ;  /* 0x0000003f3f3ff290 */ /* 0x000fe6000fffe03f */
[----:B------:R-:W-:Y:S04]  /*10780*/  STL.64 [R1+0xad0], R18 ;  /* 0x000ad01201007387 */ /* 0x000fe80000100a00 */
[----:B------:R0:W-:Y:S04]  /*10790*/  STL.64 [R1+0xac8], R16 ;  /* 0x000ac81001007387 */ /* 0x0001e80000100a00 */
[----:B0-----:R-:W4:Y:S04]  /*107a0*/  LDL.LU R16, [R1+0x110] ;  /* 0x0001100001107983 */ /* 0x001f280000300800 */
[----:B------:R-:W4:Y:S04]  /*107b0*/  LDL.LU R17, [R1+0x114] ;  /* 0x0001140001117983 */ /* 0x000f280000300800 */
[----:B------:R-:W2:Y:S04]  /*107c0*/  LDL.LU.64 R12, [R1+0x120] ;  /* 0x00012000010c7983 */ /* 0x000ea80000300a00 */
[----:B--2---:R0:W-:Y:S04]  /*107d0*/  STL.64 [R1+0xb20], R12 ;  /* 0x000b200c01007387 */ /* 0x0041e80000100a00 */
[----:B0-----:R-:W2:Y:S01]  /*107e0*/  LDL.LU R12, [R1+0x30] ;  /* 0x00003000010c7983 */ /* 0x001ea20000300800 */
[----:B------:R-:W-:-:S02]  /*107f0*/  IMAD.MOV.U32 R13, RZ, RZ, R29 ;  /* 0x000000ffff0d7224 */ /* 0x000fc400078e001d */
[----:B------:R-:W2:Y:S02]  /*10800*/  LDL.LU R29, [R1+0xb50] ;  /* 0x000b5000011d7983 */ /* 0x000ea40000300800 */
[----:B------:R0:W-:Y:S02]  /*10810*/  STL.64 [R1+0xb30], R14 ;  /* 0x000b300e01007387 */ /* 0x0001e40000100a00 */
[----:B0-----:R-:W-:Y:S02]  /*10820*/  IMAD.MOV.U32 R14, RZ, RZ, R10 ;  /* 0x000000ffff0e7224 */ /* 0x001fe400078e000a */
[----:B------:R-:W-:Y:S01]  /*10830*/  IMAD.MOV.U32 R15, RZ, RZ, R11 ;  /* 0x000000ffff0f7224 */ /* 0x000fe200078e000b */
[----:B--2---:R-:W0:Y:S04]  /*10840*/  LDSM.16.MT88.4 R20, [R29+0x5000] ;  /* 0x005000001d14783b */ /* 0x004e280000004200 */
[----:B------:R3:W-:Y:S04]  /*10850*/  STL.64 [R1+0xb28], R12 ;  /* 0x000b280c01007387 */ /* 0x0007e80000100a00 */
[----:B------:R-:W1:Y:S01]  /*10860*/  LDSM.16.MT88.4 R4, [R29+0x5080] ;  /* 0x005080001d04783b */ /* 0x000e620000004200 */
[----:B---3--:R-:W-:-:S02]  /*10870*/  IMAD.MOV.U32 R12, RZ, RZ, R8 ;  /* 0x000000ffff0c7224 */ /* 0x008fc400078e0008 */
[----:B------:R-:W-:Y:S01]  /*10880*/  IMAD.MOV.U32 R13, RZ, RZ, R9 ;  /* 0x000000ffff0d7224 */ /* 0x000fe200078e0009 */
[----:B------:R-:W2:Y:S01]  /*10890*/  LDL.LU R8, [R1+0xb4c] ;  /* 0x000b4c0001087983 */ /* 0x000ea20000300800 */
[----:B------:R-:W2:Y:S02]  /*108a0*/  LDL.LU R9, [R1+0xb48] ;  /* 0x000b480001097983 */ /* 0x000ea40000300800 */
[----:B------:R-:W2:Y:S02]  /*108b0*/  LDL.LU R10, [R1+0xb44] ;  /* 0x000b4400010a7983 */ /* 0x000ea40000300800 */
[----:B------:R-:W2:Y:S01]  /*108c0*/  LDL.LU R11, [R1+0xb40] ;  /* 0x000b4000010b7983 */ /* 0x000ea20000300800 */
[----:B0-----:R-:W-:Y:S01]  /*108d0*/  STL [R1+0xac4], R20 ;  /* 0x000ac41401007387 */ /* 0x001fe20000100800 */
[----:B------:R0:W-:Y:S02]  /*108e0*/  STL [R1+0xac0], R21 ;  /* 0x000ac01501007387 */ /* 0x0001e40000100800 */
[----:B------:R-:W-:Y:S02]  /*108f0*/  STL [R1+0xabc], R22 ;  /* 0x000abc1601007387 */ /* 0x000fe40000100800 */
[----:B------:R-:W-:Y:S01]  /*10900*/  STL [R1+0xab8], R23 ;  /* 0x000ab81701007387 */ /* 0x000fe20000100800 */
[----:B0-----:R-:W2:Y:S01]  /*10910*/  LDL.LU.64 R20, [R1+0xb0] ;  /* 0x0000b00001147983 */ /* 0x001ea20000300a00 */
[----:B-1----:R-:W-:Y:S02]  /*10920*/  STL.64 [R1+0xa78], R6 ;  /* 0x000a780601007387 */ /* 0x002fe40000100a00 */
[----:B------:R0:W-:Y:S02]  /*10930*/  STL.64 [R1+0xa70], R4 ;  /* 0x000a700401007387 */ /* 0x0001e40000100a00 */
[----:B0-----:R-:W3:Y:S01]  /*10940*/  LDL.LU R4, [R1+0x20] ;  /* 0x0000200001047983 */ /* 0x001ee20000300800 */
[----:B------:R-:W3:Y:S02]  /*10950*/  LDL.LU R5, [R1+0x24] ;  /* 0x0000240001057983 */ /* 0x000ee40000300800 */
[----:B------:R-:W3:Y:S02]  /*10960*/  LDL.LU R6, [R1+0x28] ;  /* 0x0000280001067983 */ /* 0x000ee40000300800 */
[----:B------:R-:W3:Y:S01]  /*10970*/  LDL.LU R7, [R1+0x2c] ;  /* 0x00002c0001077983 */ /* 0x000ee20000300800 */
[C---:B--2---:R-:W-:Y:S11]  /*10980*/  HMMA.16816.F32.BF16 R24, R8.reuse, R20, R24 ;  /* 0x000000140818723c */ /* 0x044ff60000041818 */
[----:B------:R-:W-:Y:S11]  /*10990*/  @!UPT UIADD3 URZ, URZ, URZ, URZ ;  /* 0x0000003f3f3ff290 */ /* 0x000ff6000fffe03f */
[----:B------:R-:W-:Y:S01]  /*109a0*/  @!UPT UIADD3 URZ, URZ, URZ, URZ ;  /* 0x0000003f3f3ff290 */ /* 0x000fe2000fffe03f */
[----:B------:R0:W-:Y:S01]  /*109b0*/  STL.64 [R1+0x80], R24 ;  /* 0x0000801801007387 */ /* 0x0001e20000100a00 */
[----:B------:R-:W-:Y:S03]  /*109c0*/  STL.64 [R1+0x88], R26 ;  /* 0x0000881a01007387 */ /* 0x000fe60000100a00 */
[----:B0-----:R-:W2:Y:S01]  /*109d0*/  LDL.LU.64 R24, [R1+0xb38] ;  /* 0x000b380001187983 */ /* 0x001ea20000300a00 */
[----:B------:R-:W-:Y:S02]  /*109e0*/  IMAD.MOV.U32 R19, RZ, RZ, R20 ;  /* 0x000000ffff137224 */ /* 0x000fe400078e0014 */
[----:B------:R-:W-:Y:S01]  /*109f0*/  IMAD.MOV.U32 R18, RZ, RZ, R21 ;  /* 0x000000ffff127224 */ /* 0x000fe200078e0015 */
[C---:B--2---:R-:W-:Y:S11]  /*10a00*/  HMMA.16816.F32.BF16 R12, R8.reuse, R24, R12 ;  /* 0x00000018080c723c */ /* 0x044ff6000004180c */
[----:B------:R-:W-:Y:S11]  /*10a10*/  @!UPT UIADD3 URZ, URZ, URZ, URZ ;  /* 0x0000003f3f3ff290 */ /* 0x000ff6000fffe03f */
[----:B------:R-:W-:Y:S02]  /*10a20*/  @!UPT UIADD3 URZ, URZ, URZ, URZ ;  /* 0x0000003f3f3ff290 */ /* 0x000fe4000fffe03f */
[----:B------:R-:W-:Y:S02]  /*10a30*/  IMAD.MOV.U32 R22, RZ, RZ, R14 ;  /* 0x000000ffff167224 */ /* 0x000fe400078e000e */
[----:B------:R-:W-:Y:S02]  /*10a40*/  IMAD.MOV.U32 R23, RZ, RZ, R15 ;  /* 0x000000ffff177224 */ /* 0x000fe400078e000f */
[----:B------:R-:W-:Y:S02]  /*10a50*/  IMAD.MOV.U32 R20, RZ, RZ, R12 ;  /* 0x000000ffff147224 */ /* 0x000fe400078e000c */
[----:B------:R-:W-:Y:S01]  /*10a60*/  IMAD.MOV.U32 R21, RZ, RZ, R13 ;  /* 0x000000ffff157224 */ /* 0x000fe200078e000d */
[----:B------:R-:W4:Y:S01]  /*10a70*/  LDL.LU.64 R14, [R1+0xb30] ;  /* 0x000b3000010e7983 */ /* 0x000f220000300a00 */
[----:B------:R-:W4:Y:S02]  /*10a80*/  LDL.LU.64 R12, [R1+0xb28] ;  /* 0x000b2800010c7983 */ /* 0x000f240000300a00 */
[----:B------:R-:W-:Y:S02]  /*10a90*/  STL.64 [R1+0xaf8], R24 ;  /* 0x000af81801007387 */ /* 0x000fe40000100a00 */
[----:B------:R-:W-:Y:S01]  /*10aa0*/  STL.64 [R1+0xaf0], R22 ;  /* 0x000af01601007387 */ /* 0x000fe20000100a00 */
[----:B------:R0:W-:Y:S04]  /*10ab0*/  STL.64 [R1+0xae8], R20 ;  /* 0x000ae81401007387 */ /* 0x0001e80000100a00 */
[----:B0-----:R-:W2:Y:S01]  /*10ac0*/  LDL.LU R20, [R1] ;  /* 0x0000000001147983 */ /* 0x001ea20000300800 */
[----:B------:R-:W2:Y:S02]  /*10ad0*/  LDL.LU R21, [R1+0x4] ;  /* 0x0000040001157983 */ /* 0x000ea40000300800 */
[----:B------:R-:W2:Y:S02]  /*10ae0*/  LDL.LU R22, [R1+0x8] ;  /* 0x0000080001167983 */ /* 0x000ea40000300800 */
[----:B------:R-:W2:Y:S01]  /*10af0*/  LDL.LU R23, [R1+0xc] ;  /* 0x00000c0001177983 */ /* 0x000ea20000300800 */
[----:B----4-:R-:W-:Y:S01]  /*10b00*/  HMMA.16816.F32.BF16 R12, R8, R16, R12 ;  /* 0x00000010080c723c */ /* 0x010fe2000004180c */
[----:B--2---:R-:W-:Y:S01]  /*10b10*/  STL.64 [R1+0xb08], R22 ;  /* 0x000b081601007387 */ /* 0x004fe20000100a00 */
[----:B------:R-:W-:Y:S11]  /*10b20*/  STL.64 [R1+0xb00], R20 ;  /* 0x000b001401007387 */ /* 0x000ff60000100a00 */
[----:B------:R-:W-:Y:S10]  /*10b30*/  @!UPT UIADD3 URZ, URZ, URZ, URZ ;  /* 0x0000003f3f3ff290 */ /* 0x000ff4000fffe03f */
[----:B------:R0:W-:Y:S01]  /*10b40*/  STL.64 [R1+0x60], R12 ;  /* 0x0000600c01007387 */ /* 0x0001e20000100a00 */
[----:B------:R1:W-:Y:S03]  /*10b50*/  STL.64 [R1+0x68], R14 ;  /* 0x0000680e01007387 */ /* 0x0003e60000100a00 */
[----:B0-----:R-:W3:Y:S01]  /*10b60*/  LDL.LU.64 R12, [R1+0xb20] ;  /* 0x000b2000010c7983 */ /* 0x001ee20000300a00 */
[----:B------:R-:W-:Y:S02]  /*10b70*/  IMAD.MOV.U32 R22, RZ, RZ, R2 ;  /* 0x000000ffff167224 */ /* 0x000fe400078e0002 */
[----:B------:R-:W-:Y:S02]  /*10b80*/  IMAD.MOV.U32 R23, RZ, RZ, R0 ;  /* 0x000000ffff177224 */ /* 0x000fe400078e0000 */
[----:B-1----:R-:W2:Y:S02]  /*10b90*/  LDL.LU.64 R14, [R1+0xb18] ;  /* 0x000b1800010e7983 */ /* 0x002ea40000300a00 */
[----:B------:R-:W-:-:S02]  /*10ba0*/  IMAD.MOV.U32 R24, RZ, RZ, R19 ;  /* 0x000000ffff187224 */ /* 0x000fc400078e0013 */
[----:B------:R-:W-:Y:S02]  /*10bb0*/  IMAD.MOV.U32 R25, RZ, RZ, R18 ;  /* 0x000000ffff197224 */ /* 0x000fe400078e0012 */
[----:B------:R-:W-:Y:S01]  /*10bc0*/  IMAD.MOV.U32 R20, RZ, RZ, R28 ;  /* 0x000000ffff147224 */ /* 0x000fe200078e001c */
[----:B---3--:R-:W-:Y:S01]  /*10bd0*/  HMMA.16816.F32.BF16 R4, R8, R12, R4 ;  /* 0x0000000c0804723c */ /* 0x008fe20000041804 */
[----:B------:R-:W-:Y:S02]  /*10be0*/  IMAD.MOV.U32 R2, RZ, RZ, R12 ;  /* 0x000000ffff027224 */ /* 0x000fe400078e000c */
[----:B------:R-:W-:Y:S02]  /*10bf0*/  IMAD.MOV.U32 R0, RZ, RZ, R13 ;  /* 0x000000ffff007224 */ /* 0x000fe400078e000d */
[----:B------:R-:W2:Y:S01]  /*10c00*/  LDL.LU.64 R12, [R1+0xb10] ;  /* 0x000b1000010c7983 */ /* 0x000ea20000300a00 */
[----:B------:R-:W-:Y:S11]  /*10c10*/  IMAD.MOV.U32 R21, RZ, RZ, R3 ;  /* 0x000000ffff157224 */ /* 0x000ff600078e0003 */
[----:B------:R-:W-:Y:S06]  /*10c20*/  @!UPT UIADD3 URZ, URZ, URZ, URZ ;  /* 0x0000003f3f3ff290 */ /* 0x000fec000fffe03f */
[----:B------:R-:W-:Y:S01]  /*10c30*/  STL [R1+0xa88], R5 ;  /* 0x000a880501007387 */ /* 0x000fe20000100800 */
[----:B------:R-:W-:Y:S02]  /*10c40*/  STL [R1+0xa84], R6 ;  /* 0x000a840601007387 */ /* 0x000fe40000100800 */
[----:B------:R-:W-:Y:S01]  /*10c50*/  STL [R1+0xa80], R7 ;  /* 0x000a800701007387 */ /* 0x000fe20000100800 */
[C---:B--2---:R-:W-:Y:S01]  /*10c60*/  HMMA.16816.F32.BF16 R24, R12.reuse, R24, R20 ;  /* 0x000000180c18723c */ /* 0x044fe20000041814 */
[----:B------:R-:W2:Y:S01]  /*10c70*/  LDL.LU.64 R22, [R1+0xb08] ;  /* 0x000b080001167983 */ /* 0x000ea20000300a00 */
[----:B------:R-:W2:Y:S11]  /*10c80*/  LDL.LU.64 R20, [R1+0xb00] ;  /* 0x000b000001147983 */ /* 0x000eb60000300a00 */
[----:B------:R-:W-:Y:S10]  /*10c90*/  @!UPT UIADD3 URZ, URZ, URZ, URZ ;  /* 0x0000003f3f3ff290 */ /* 0x000ff4000fffe03f */
[----:B------:R0:W-:Y:S01]  /*10ca0*/  STL.64 [R1+0x40], R24 ;  /* 0x0000401801007387 */ /* 0x0001e20000100a00 */
[----:B------:R2:W-:Y:S03]  /*10cb0*/  STL [R1+0x48], R26 ;  /* 0x0000481a01007387 */ /* 0x0005e60000100800 */
[----:B0-----:R-:W2:Y:S01]  /*10cc0*/  LDL.LU.64 R24, [R1+0xaf8] ;  /* 0x000af80001187983 */ /* 0x001ea20000300a00 */
[----:B------:R-:W-:Y:S02]  /*10cd0*/  IMAD.MOV.U32 R9, RZ, RZ, R0 ;  /* 0x000000ffff097224 */ /* 0x000fe400078e0000 */
[----:B------:R-:W-:Y:S02]  /*10ce0*/  IMAD.MOV.U32 R0, RZ, RZ, R27 ;  /* 0x000000ffff007224 */ /* 0x000fe400078e001b */
[C---:B--2---:R-:W-:Y:S01]  /*10cf0*/  HMMA.16816.F32.BF16 R24, R12.reuse, R24, R20 ;  /* 0x000000180c18723c */ /* 0x044fe20000041814 */
[----:B------:R-:W2:Y:S01]  /*10d00*/  LDL.LU.64 R22, [R1+0xaf0] ;  /* 0x000af00001167983 */ /* 0x000ea20000300a00 */
[----:B------:R-:W3:Y:S11]  /*10d10*/  LDL.LU.64 R20, [R1+0xae8] ;  /* 0x000ae80001147983 */ /* 0x000ef60000300a00 */
[----:B------:R-:W-:Y:S10]  /*10d20*/  @!UPT UIADD3 URZ, URZ, URZ, URZ ;  /* 0x0000003f3f3ff290 */ /* 0x000ff4000fffe03f */
[----:B------:R-:W-:Y:S01]  /*10d30*/  STL.64 [R1+0x30], R24 ;  /* 0x0000301801007387 */ /* 0x000fe20000100a00 */
[----:B------:R0:W-:Y:S02]  /*10d40*/  STL [R1+0x38], R26 ;  /* 0x0000381a01007387 */ /* 0x0001e40000100800 */
[----:B------:R-:W-:Y:S02]  /*10d50*/  IMAD.MOV.U32 R28, RZ, RZ, R27 ;  /* 0x000000ffff1c7224 */ /* 0x000fe400078e001b */
[----:B0-----:R-:W4:Y:S01]  /*10d60*/  LDL.LU.64 R26, [R1+0xae0] ;  /* 0x000ae000011a7983 */ /* 0x001f220000300a00 */
[----:B------:R-:W4:Y:S02]  /*10d70*/  LDL.LU.64 R24, [R1+0xad8] ;  /* 0x000ad80001187983 */ /* 0x000f240000300a00 */
[----:B------:R-:W2:Y:S02]  /*10d80*/  LDL.LU.64 R18, [R1+0xad0] ;  /* 0x000ad00001127983 */ /* 0x000ea40000300a00 */
[----:B------:R-:W-:Y:S01]  /*10d90*/  IMAD.MOV.U32 R8, RZ, RZ, R2 ;  /* 0x000000ffff087224 */ /* 0x000fe200078e0002 */
[----:B----4-:R-:W-:Y:S01]  /*10da0*/  HMMA.16816.F32.BF16 R24, R12, R16, R24 ;  /* 0x000000100c18723c */ /* 0x010fe20000041818 */
[----:B------:R-:W2:Y:S04]  /*10db0*/  LDL.LU.64 R16, [R1+0xac8] ;  /* 0x000ac80001107983 */ /* 0x000ea80000300a00 */
[----:B------:R-:W0:Y:S11]  /*10dc0*/  S2R R3, SR_TID.X ;  /* 0x0000000000037919 */ /* 0x000e360000002100 */
[----:B------:R-:W-:Y:S08]  /*10dd0*/  @!UPT UIADD3 URZ, URZ, URZ, URZ ;  /* 0x0000003f3f3ff290 */ /* 0x000ff0000fffe03f */
[----:B------:R-:W-:Y:S02]  /*10de0*/  IMAD.MOV.U32 R6, RZ, RZ, R25 ;  /* 0x000000ffff067224 */ /* 0x000fe400078e0019 */
[----:B------:R-:W-:Y:S02]  /*10df0*/  IMAD.MOV.U32 R7, RZ, RZ, R26 ;  /* 0x000000ffff077224 */ /* 0x000fe400078e001a */
[----:B------:R-:W-:Y:S01]  /*10e00*/  IMAD.MOV.U32 R5, RZ, RZ, R24 ;  /* 0x000000ffff057224 */ /* 0x000fe200078e0018 */
[----:B------:R-:W-:Y:S02]  /*10e10*/  STL [R1+0x2c], R27 ;  /* 0x00002c1b01007387 */ /* 0x000fe40000100800 */
[----:B------:R-:W-:Y:S02]  /*10e20*/  STL.64 [R1+0xa98], R6 ;  /* 0x000a980601007387 */ /* 0x000fe40000100a00 */
[----:B------:R2:W-:Y:S01]  /*10e30*/  STL.64 [R1+0xa90], R4 ;  /* 0x000a900401007387 */ /* 0x0005e20000100a00 */
[C---:B0-----:R-:W-:Y:S01]  /*10e40*/  LOP3.LUT R2, R3.reuse, 0x7, RZ, 0xc0, !PT ;  /* 0x0000000703027812 */ /* 0x041fe200078ec0ff */
[----:B------:R-:W-:-:S04]  /*10e50*/  IMAD.SHL.U32 R3, R3, 0x2, RZ ;  /* 0x0000000203037824 */ /* 0x000fc800078e00ff */
[----:B------:R-:W-:Y:S01]  /*10e60*/  IMAD R2, R2, 0x110, RZ ;  /* 0x0000011002027824 */ /* 0x000fe200078e02ff */
[----:B--2---:R-:W-:Y:S01]  /*10e70*/  HMMA.16816.F32.BF16 R4, R12, R8, R16 ;  /* 0x000000080c04723c */ /* 0x004fe20000041810 */
[----:B------:R-:W0:Y:S06]  /*10e80*/  LDSM.16.MT88.4 R8, [R29+0x6000] ;  /* 0x006000001d08783b */ /* 0x000e2c0000004200 */
[----:B------:R-:W-:-:S04]  /*10e90*/  LOP3.LUT R19, R2, 0x30, R3, 0x78, !PT ;  /* 0x0000003002137812 */ /* 0x000fc800078e7803 */
[----:B------:R-:W-:-:S05]  /*10ea0*/  LOP3.LUT R19, R19, 0x40, RZ, 0x3c, !PT ;  /* 0x0000004013137812 */ /* 0x000fca00078e3cff */
[----:B------:R-:W-:Y:S04]  /*10eb0*/  LDSM.16.M88.4 R24, [R19+0x8880] ;  /* 0x008880001318783b */ /* 0x000fe80000000200 */
[----:B------:R-:W-:Y:S04]  /*10ec0*/  LDSM.16.M88.4 R12, [R19+0x9080] ;  /* 0x00908000130c783b */ /* 0x000fe80000000200 */
[----:B0-----:R-:W-:Y:S01]  /*10ed0*/  STL [R1+0xa24], R8 ;  /* 0x000a240801007387 */ /* 0x001fe20000100800 */
[----:B------:R-:W-:Y:S02]  /*10ee0*/  STL.64 [R1+0x10], R4 ;  /* 0x0000100401007387 */ /* 0x000fe40000100a00 */
[----:B------:R-:W-:Y:S02]  /*10ef0*/  STL.64 [R1+0x18], R6 ;  /* 0x0000180601007387 */ /* 0x000fe40000100a00 */
[----:B------:R-:W0:Y:S04]  /*10f00*/  LDSM.16.M88.4 R4, [R19+0x8080] ;  /* 0x008080001304783b */ /* 0x000e280000000200 */
[----:B------:R-:W-:Y:S01]  /*10f10*/  STL [R1+0xa20], R9 ;  /* 0x000a200901007387 */ /* 0x000fe20000100800 */
[----:B------:R-:W-:Y:S02]  /*10f20*/  STL [R1+0xa1c], R10 ;  /* 0x000a1c0a01007387 */ /* 0x000fe40000100800 */
[----:B------:R-:W-:Y:S01]  /*10f30*/  STL [R1+0xa18], R11 ;  /* 0x000a180b01007387 */ /* 0x000fe20000100800 */
[----:B------:R-:W1:Y:S04]  /*10f40*/  LDSM.16.M88.4 R16, [R19+0x9880] ;  /* 0x009880001310783b */ /* 0x000e680000000200 */
[----:B0-----:R0:W-:Y:S01]  /*10f50*/  STL.64 [R1], R4 ;  /* 0x0000000401007387 */ /* 0x0011e20000100a00 */
[----:B------:R-:W-:-:S02]  /*10f60*/  IMAD.MOV.U32 R3, RZ, RZ, R6 ;  /* 0x000000ffff037224 */ /* 0x000fc400078e0006 */
[----:B------:R-:W-:Y:S01]  /*10f70*/  IMAD.MOV.U32 R2, RZ, RZ, R7 ;  /* 0x000000ffff027224 */ /* 0x000fe200078e0007 */
[----:B0-----:R-:W2:Y:S01]  /*10f80*/  LDL.LU R4, [R1+0x60] ;  /* 0x0000600001047983 */ /* 0x001ea20000300800 */
[----:B------:R-:W2:Y:S02]  /*10f90*/  LDL.LU R5, [R1+0x64] ;  /* 0x0000640001057983 */ /* 0x000ea40000300800 */
[----:B------:R-:W4:Y:S02]  /*10fa0*/  LDL.LU R6, [R1+0x68] ;  /* 0x0000680001067983 */ /* 0x000f240000300800 */
[----:B------:R-:W4:Y:S02]  /*10fb0*/  LDL.LU R7, [R1+0x6c] ;  /* 0x00006c0001077983 */ /* 0x000f240000300800 */
[----:B----4-:R-:W-:Y:S01]  /*10fc0*/  STL.64 [R1+0xaa8], R6 ;  /* 0x000aa80601007387 */ /* 0x010fe20000100a00 */
[----:B--2---:R3:W-:Y:S02]  /*10fd0*/  STL.64 [R1+0xaa0], R4 ;  /* 0x000aa00401007387 */ /* 0x0047e40000100a00 */
[----:B---3--:R-:W-:-:S02]  /*10fe0*/  IMAD.MOV.U32 R4, RZ, RZ, R20 ;  /* 0x000000ffff047224 */ /* 0x008fc400078e0014 */
[----:B------:R-:W-:Y:S01]  /*10ff0*/  IMAD.MOV.U32 R5, RZ, RZ, R21 ;  /* 0x000000ffff057224 */ /* 0x000fe200078e0015 */
[----:B------:R-:W2:Y:S01]  /*11000*/  LDL.LU R20, [R1+0xac4] ;  /* 0x000ac40001147983 */ /* 0x000ea20000300800 */
[----:B------:R-:W2:Y:S02]  /*11010*/  LDL.LU R21, [R1+0xac0] ;  /* 0x000ac00001157983 */ /* 0x000ea40000300800 */
[----:B------:R-:W-:Y:S02]  /*11020*/  IMAD.MOV.U32 R6, RZ, RZ, R22 ;  /* 0x000000ffff067224 */ /* 0x000fe400078e0016 */
[----:B------:R-:W-:Y:S01]  /*11030*/  IMAD.MOV.U32 R7, RZ, RZ, R23 ;  /* 0x000000ffff077224 */ /* 0x000fe200078e0017 */
[----:B------:R-:W2:Y:S01]  /*11040*/  LDL.LU R22, [R1+0xabc] ;  /* 0x000abc0001167983 */ /* 0x000ea20000300800 */
[----:B------:R-:W2:Y:S02]  /*11050*/  LDL.LU R23, [R1+0xab8] ;  /* 0x000ab80001177983 */ /* 0x000ea40000300800 */
[----:B------:R-:W-:Y:S02]  /*11060*/  STL [R1+0x974], R2 ;  /* 0x0009740201007387 */ /* 0x000fe40000100800 */
[----:B------:R-:W-:Y:S01]  /*11070*/  STL [R1+0x970], R3 ;  /* 0x0009700301007387 */ /* 0x000fe20000100800 */
[----:B------:R-:W-:Y:S01]  /*11080*/  STL [R1+0x960], R26 ;  /* 0x0009601a01007387 */ /* 0x000fe20000100800 */
[----:B------:R-:W-:Y:S02]  /*11090*/  STL [R1+0x95c], R27 ;  /* 0x00095c1b01007387 */ /* 0x000fe40000100800 */
[----:B------:R0:W-:Y:S02]  /*110a0*/  STL.64 [R1+0xa60], R24 ;  /* 0x000a601801007387 */ /* 0x0001e40000100a00 */
[----:B0-----:R-:W2:Y:S01]  /*110b0*/  LDL.LU R24, [R1+0x80] ;  /* 0x0000800001187983 */ /* 0x001ea20000300800 */
[----:B------:R-:W2:Y:S02]  /*110c0*/  LDL.LU R25, [R1+0x84] ;  /* 0x0000840001197983 */ /* 0x000ea40000300800 */
[----:B------:R-:W2:Y:S02]  /*110d0*/  LDL.LU R26, [R1+0x88] ;  /* 0x00008800011a7983 */ /* 0x000ea40000300800 */
[----:B------:R-:W2:Y:S01]  /*110e0*/  LDL.LU R27, [R1+0x8c] ;  /* 0x00008c00011b7983 */ /* 0x000ea20000300800 */
[----:B------:R-:W-:Y:S01]  /*110f0*/  STL [R1+0x968], R14 ;  /* 0x0009680e01007387 */ /* 0x000fe20000100800 */
[----:B------:R0:W-:Y:S02]  /*11100*/  STL [R1+0x964], R15 ;  /* 0x0009640f01007387 */ /* 0x0001e40000100800 */
[----:B------:R-:W-:Y:S01]  /*11110*/  STL.64 [R1+0xab0], R12 ;  /* 0x000ab00c01007387 */ /* 0x000fe20000100a00 */
[----:B0-----:R-:W3:Y:S01]  /*11120*/  LDL.LU.64 R14, [R1+0x108] ;  /* 0x00010800010e7983 */ /* 0x001ee20000300a00 */
[----:B------:R-:W4:Y:S02]  /*11130*/  LDL.LU.64 R10, [R1+0x128] ;  /* 0x00012800010a7983 */ /* 0x000f240000300a00 */
[----:B-1----:R-:W-:Y:S02]  /*11140*/  STL.64 [R1+0x90], R16 ;  /* 0x0000901001007387 */ /* 0x002fe40000100a00 */
[----:B------:R-:W-:Y:S02]  /*11150*/  STL.64 [R1+0x98], R18 ;  /* 0x0000981201007387 */ /* 0x000fe40000100a00 */
[----:B------:R-:W0:Y:S04]  /*11160*/  LDSM.16.MT88.4 R16, [R29+0x6080] ;  /* 0x006080001d10783b */ /* 0x000e280000004200 */
[----:B------:R-:W-:Y:S04]  /*11170*/  STL [R1+0xa38], R29 ;  /* 0x000a381d01007387 */ /* 0x000fe80000100800 */
[----:B0-----:R0:W-:Y:S01]  /*11180*/  STL.64 [R1+0x9c0], R18 ;  /* 0x0009c01201007387 */ /* 0x0011e20000100a00 */
[----:B------:R1:W-:Y:S03]  /*11190*/  STL.64 [R1+0x9b8], R16 ;  /* 0x0009b81001007387 */ /* 0x0003e60000100a00 */
[----:B0-----:R-:W2:Y:S02]  /*111a0*/  LDL.LU.64 R18, [R1+0xb8] ;  /* 0x0000b80001127983 */ /* 0x001ea40000300a00 */
[C---:B--2---:R-:W-:Y:S11]  /*111b0*/  HMMA.16816.F32.BF16 R24, R20.reuse, R18, R24 ;  /* 0x000000121418723c */ /* 0x044ff60000041818 */
[----:B------:R-:W-:Y:S11]  /*111c0*/  @!UPT UIADD3 URZ, URZ, URZ, URZ ;  /* 0x0000003f3f3ff290 */ /* 0x000ff6000fffe03f */
[----:B------:R-:W-:Y:S02]  /*111d0*/  @!UPT UIADD3 URZ, URZ, URZ, URZ ;  /* 0x0000003f3f3ff290 */ /* 0x000fe4000fffe03f */
[----:B-1----:R-:W-:Y:S02]  /*111e0*/  IMAD.MOV.U32 R16, RZ, RZ, R27 ;  /* 0x000000ffff107224 */ /* 0x002fe400078e001b */
[----:B------:R-:W-:Y:S01]  /*111f0*/  IMAD.MOV.U32 R17, RZ, RZ, R26 ;  /* 0x000000ffff117224 */ /* 0x000fe200078e001a */
[----:B------:R0:W-:Y:S02]  /*11200*/  STL.64 [R1+0xf0], R24 ;  /* 0x0000f01801007387 */ /* 0x0001e40000100a00 */
[----:B------:R-:W-:Y:S02]  /*11210*/  STL [R1+0xa68], R16 ;  /* 0x000a681001007387 */ /* 0x000fe40000100800 */
[----:B0-----:R-:W2:Y:S01]  /*11220*/  LDL.LU R24, [R1+0x40] ;  /* 0x0000400001187983 */ /* 0x001ea20000300800 */
[----:B------:R-:W2:Y:S02]  /*11230*/  LDL.LU R25, [R1+0x44] ;  /* 0x0000440001197983 */ /* 0x000ea40000300800 */
[----:B------:R-:W2:Y:S02]  /*11240*/  LDL.LU R26, [R1+0x48] ;  /* 0x00004800011a7983 */ /* 0x000ea40000300800 */
[----:B------:R-:W-:Y:S01]  /*11250*/  STL [R1+0xa4c], R17 ;  /* 0x000a4c1101007387 */ /* 0x000fe20000100800 */
[----:B------:R-:W2:Y:S01]  /*11260*/  LDL.LU.64 R12, [R1+0xab0] ;  /* 0x000ab000010c7983 */ /* 0x000ea20000300a00 */
[----:B---3--:R-:W-:Y:S01]  /*11270*/  HMMA.16816.F32.BF16 R4, R20, R14, R4 ;  /* 0x0000000e1404723c */ /* 0x008fe20000041804 */
[----:B------:R-:W-:-:S02]  /*11280*/  IMAD.MOV.U32 R3, RZ, RZ, R18 ;  /* 0x000000ffff037224 */ /* 0x000fc400078e0012 */
[----:B------:R-:W-:Y:S02]  /*11290*/  IMAD.MOV.U32 R18, RZ, RZ, R14 ;  /* 0x000000ffff127224 */ /* 0x000fe400078e000e */
[----:B------:R-:W-:Y:S02]  /*112a0*/  IMAD.MOV.U32 R27, RZ, RZ, R0 ;  /* 0x000000ffff1b7224 */ /* 0x000fe400078e0000 */
[----:B------:R-:W-:Y:S11]  /*112b0*/  IMAD.MOV.U32 R0, RZ, RZ, R15 ;  /* 0x000000ffff007224 */ /* 0x000ff600078e000f */
[----:B------:R-:W-:Y:S05]  /*112c0*/  @!UPT UIADD3 URZ, URZ, URZ, URZ ;  /* 0x0000003f3f3ff290 */ /* 0x000fea000fffe03f */
[----:B------:R-:W-:Y:S01]  /*112d0*/  STL [R1+0xe0], R4 ;  /* 0x0000e00401007387 */ /* 0x000fe20000100800 */
[----:B------:R-:W-:Y:S02]  /*112e0*/  IMAD.MOV.U32 R14, RZ, RZ, R6 ;  /* 0x000000ffff0e7224 */ /* 0x000fe400078e0006 */
[----:B------:R0:W-:Y:S02]  /*112f0*/  STL [R1+0xec], R7 ;  /* 0x0000ec0701007387 */ /* 0x0001e40000100800 */
[----:B------:R-:W-:Y:S01]  /*11300*/  IMAD.MOV.U32 R29, RZ, RZ, R5 ;  /* 0x000000ffff1d7224 */ /* 0x000fe200078e0005 */
[----:B0-----:R-:W3:Y:S01]  /*11310*/  LDL.LU.64 R6, [R1+0xaa8] ;  /* 0x000aa80001067983 */ /* 0x001ee20000300a00 */
[----:B------:R-:W3:Y:S02]  /*11320*/  LDL.LU.64 R4, [R1+0xaa0] ;  /* 0x000aa00001047983 */ /* 0x000ee40000300a00 */
[----:B------:R0:W-:Y:S01]  /*11330*/  STL [R1+0xa48], R14 ;  /* 0x000a480e01007387 */ /* 0x0001e20000100800 */
[----:B--2---:R-:W-:Y:S01]  /*11340*/  STL.64 [R1+0xa40], R12 ;  /* 0x000a400c01007387 */ /* 0x004fe20000100a00 */
[----:B0-----:R-:W3:Y:S02]  /*11350*/  LDL.LU.64 R14, [R1+0x118] ;  /* 0x00011800010e7983 */ /* 0x001ee40000300a00 */
[----:B---3--:R-:W-:Y:S11]  /*11360*/  HMMA.16816.F32.BF16 R4, R20, R14, R4 ;  /* 0x0000000e1404723c */ /* 0x008ff60000041804 */
[----:B------:R-:W-:Y:S11]  /*11370*/  @!UPT UIADD3 URZ, URZ, URZ, URZ ;  /* 0x0000003f3f3ff290 */ /* 0x000ff6000fffe03f */
[----:B------:R-:W-:Y:S01]  /*11380*/  @!UPT UIADD3 URZ, URZ, URZ, URZ ;  /* 0x0000003f3f3ff290 */ /* 0x000fe2000fffe03f */
[----:B------:R-:W-:Y:S01]  /*11390*/  STL.64 [R1+0xd0], R4 ;  /* 0x0000d00401007387 */ /* 0x000fe20000100a00 */
[----:B------:R0:W-:Y:S03]  /*113a0*/  STL.64 [R1+0xd8], R6 ;  /* 0x0000d80601007387 */ /* 0x0001e60000100a00 */
[----:B0-----:R-:W2:Y:S01]  /*113b0*/  LDL.LU.64 R6, [R1+0xa98] ;  /* 0x000a980001067983 */ /* 0x001ea20000300a00 */
[----:B------:R-:W3:Y:S02]  /*113c0*/  LDL.LU.64 R4, [R1+0xa90] ;  /* 0x000a900001047983 */ /* 0x000ee40000300a00 */
[----:B------:R-:W-:Y:S02]  /*113d0*/  IMAD.MOV.U32 R16, RZ, RZ, R14 ;  /* 0x000000ffff107224 */ /* 0x000fe400078e000e */
[----:B------:R-:W-:Y:S02]  /*113e0*/  IMAD.MOV.U32 R2, RZ, RZ, R19 ;  /* 0x000000ffff027224 */ /* 0x000fe400078e0013 */
[----:B------:R-:W-:-:S02]  /*113f0*/  IMAD.MOV.U32 R19, RZ, RZ, R15 ;  /* 0x000000ffff137224 */ /* 0x000fc400078e000f */
[----:B--2---:R-:W-:Y:S02]  /*11400*/  IMAD.MOV.U32 R13, RZ, RZ, R6 ;  /* 0x000000ffff0d7224 */ /* 0x004fe400078e0006 */
[----:B---3--:R-:W-:Y:S02]  /*11410*/  IMAD.MOV.U32 R12, RZ, RZ, R5 ;  /* 0x000000ffff0c7224 */ /* 0x008fe400078e0005 */
[----:B------:R-:W-:Y:S01]  /*11420*/  IMAD.MOV.U32 R14, RZ, RZ, R7 ;  /* 0x000000ffff0e7224 */ /* 0x000fe200078e0007 */
[----:B------:R-:W2:Y:S01]  /*11430*/  LDL.LU R5, [R1+0xa88] ;  /* 0x000a880001057983 */ /* 0x000ea20000300800 */
[----:B------:R-:W2:Y:S02]  /*11440*/  LDL.LU R6, [R1+0xa84] ;  /* 0x000a840001067983 */ /* 0x000ea40000300800 */
[----:B------:R-:W2:Y:S02]  /*11450*/  LDL.LU R7, [R1+0xa80] ;  /* 0x000a800001077983 */ /* 0x000ea40000300800 */
[----:B------:R-:W3:Y:S02]  /*11460*/  LDL.LU R15, [R1+0x2c] ;  /* 0x00002c00010f7983 */ /* 0x000ee40000300800 */
[----:B----4-:R-:W-:Y:S01]  /*11470*/  IMAD.MOV.U32 R17, RZ, RZ, R10 ;  /* 0x000000ffff117224 */ /* 0x010fe200078e000a */
[----:B---3--:R-:W-:Y:S01]  /*11480*/  STL.64 [R1+0xa58], R14 ;  /* 0x000a580e01007387 */ /* 0x008fe20000100a00 */
[----:B------:R0:W-:Y:S01]  /*11490*/  STL.64 [R1+0xa50], R12 ;  /* 0x000a500c01007387 */ /* 0x0001e20000100a00 */
[----:B--2---:R-:W-:Y:S02]  /*114a0*/  HMMA.16816.F32.BF16 R20, R20, R10, R4 ;  /* 0x0000000a1414723c */ /* 0x004fe40000041804 */
[----:B0-----:R-:W2:Y:S01]  /*114b0*/  LDL.LU R12, [R1+0x30] ;  /* 0x00003000010c7983 */ /* 0x001ea20000300800 */
[----:B------:R-:W2:Y:S02]  /*114c0*/  LDL.LU R13, [R1+0x34] ;  /* 0x00003400010d7983 */ /* 0x000ea40000300800 */
[----:B------:R-:W2:Y:S02]  /*114d0*/  LDL.LU R14, [R1+0x38] ;  /* 0x00003800010e7983 */ /* 0x000ea40000300800 */
[----:B------:R-:W3:Y:S01]  /*114e0*/  LDL.LU.64 R6, [R1+0xa78] ;  /* 0x000a780001067983 */ /* 0x000ee20000300a00 */
[----:B------:R-:W3:Y:S01]  /*114f0*/  LDL.LU.64 R4, [R1+0xa70] ;  /* 0x000a700001047983 */ /* 0x000ee20000300a00 */
[----:B------:R-:W-:-:S02]  /*11500*/  IMAD.MOV.U32 R15, RZ, RZ, R28 ;  /* 0x000000ffff0f7224 */ /* 0x000fc400078e001c */
[----:B------:R-:W-:Y:S11]  /*11510*/  IMAD.MOV.U32 R28, RZ, RZ, R11 ;  /* 0x000000ffff1c7224 */ /* 0x000ff600078e000b */
[----:B------:R-:W-:Y:S02]  /*11520*/  @!UPT UIADD3 URZ, URZ, URZ, URZ ;  /* 0x0000003f3f3ff290 */ /* 0x000fe4000fffe03f */
[----:B------:R-:W-:Y:S02]  /*11530*/  IMAD.MOV.U32 R10, RZ, RZ, R22 ;  /* 0x000000ffff0a7224 */ /* 0x000fe400078e0016 */
[----:B------:R-:W-:Y:S02]  /*11540*/  IMAD.MOV.U32 R11, RZ, RZ, R23 ;  /* 0x000000ffff0b7224 */ /* 0x000fe400078e0017 */
[----:B------:R-:W-:Y:S02]  /*11550*/  IMAD.MOV.U32 R22, RZ, RZ, R16 ;  /* 0x000000ffff167224 */ /* 0x000fe400078e0010 */
[----:B------:R-:W4:Y:S01]  /*11560*/  LDL.LU R16, [R1+0xa68] ;  /* 0x000a680001107983 */ /* 0x000f220000300800 */
[----:B------:R0:W-:Y:S02]  /*11570*/  STL.64 [R1+0xa30], R10 ;  /* 0x000a300a01007387 */ /* 0x0001e40000100a00 */
[----:B------:R-:W-:Y:S02]  /*11580*/  IMAD.MOV.U32 R8, RZ, RZ, R20 ;  /* 0x000000ffff087224 */ /* 0x000fe400078e0014 */
[----:B------:R-:W-:-:S02]  /*11590*/  IMAD.MOV.U32 R9, RZ, RZ, R21 ;  /* 0x000000ffff097224 */ /* 0x000fc400078e0015 */
[----:B0-----:R-:W-:Y:S02]  /*115a0*/  IMAD.MOV.U32 R10, RZ, RZ, R3 ;  /* 0x000000ffff0a7224 */ /* 0x001fe400078e0003 */
[----:B------:R-:W-:Y:S01]  /*115b0*/  IMAD.MOV.U32 R11, RZ, RZ, R2 ;  /* 0x000000ffff0b7224 */ /* 0x000fe200078e0002 */
[----:B------:R3:W-:Y:S06]  /*115c0*/  STL.64 [R1+0xa28], R8 ;  /* 0x000a280801007387 */ /* 0x0007ec0000100a00 */
[----:B---3--:R-:W-:Y:S01]  /*115d0*/  HMMA.16816.F32.BF16 R8, R4, R10, R24 ;  /* 0x0000000a0408723c */ /* 0x008fe20000041818 */
[----:B------:R-:W3:Y:S11]  /*115e0*/  LDL.LU.64 R24, [R1+0xa60] ;  /* 0x000a600001187983 */ /* 0x000ef60000300a00 */
[----:B------:R-:W-:Y:S11]  /*115f0*/  @!UPT UIADD3 URZ, URZ, URZ, URZ ;  /* 0x0000003f3f3ff290 */ /* 0x000ff6000fffe03f */
[----:B------:R-:W-:Y:S01]  /*11600*/  @!UPT UIADD3 URZ, URZ, URZ, URZ ;  /* 0x0000003f3f3ff290 */ /* 0x000fe2000fffe03f */
[----:B------:R-:W-:Y:S02]  /*11610*/  IMAD.MOV.U32 R27, RZ, RZ, R8 ;  /* 0x000000ffff1b7224 */ /* 0x000fe400078e0008 */
[----:B------:R-:W-:Y:S01]  /*11620*/  IMAD.MOV.U32 R26, RZ, RZ, R9 ;  /* 0x000000ffff1a7224 */ /* 0x000fe200078e0009 */
[----:B------:R-:W4:Y:S01]  /*11630*/  LDL.LU R8, [R1+0x10] ;  /* 0x0000100001087983 */ /* 0x000f220000300800 */
[----:B------:R-:W-:Y:S02]  /*11640*/  IMAD.MOV.U32 R3, RZ, RZ, R10 ;  /* 0x000000ffff037224 */ /* 0x000fe400078e000a */
[----:B------:R-:W4:Y:S02]  /*11650*/  LDL.LU R9, [R1+0x14] ;  /* 0x0000140001097983 */ /* 0x000f240000300800 */
[----:B------:R-:W-:Y:S01]  /*11660*/  IMAD.MOV.U32 R2, RZ, RZ, R11 ;  /* 0x000000ffff027224 */ /* 0x000fe200078e000b */
[----:B------:R-:W4:Y:S01]  /*11670*/  LDL.LU R10, [R1+0x18] ;  /* 0x00001800010a7983 */ /* 0x000f220000300800 */
[----:B------:R-:W4:Y:S02]  /*11680*/  LDL.LU R11, [R1+0x1c] ;  /* 0x00001c00010b7983 */ /* 0x000f240000300800 */
[----:B------:R0:W-:Y:S02]  /*11690*/  STL.64 [R1+0xa00], R26 ;  /* 0x000a001a01007387 */ /* 0x0001e40000100a00 */
[----:B0-----:R-:W-:-:S02]  /*116a0*/  IMAD.MOV.U32 R26, RZ, RZ, R18 ;  /* 0x000000ffff1a7224 */ /* 0x001fc400078e0012 */
[----:B------:R-:W-:Y:S01]  /*116b0*/  IMAD.MOV.U32 R27, RZ, RZ, R0 ;  /* 0x000000ffff1b7224 */ /* 0x000fe200078e0000 */
[----:B---3--:R2:W-:Y:S06]  /*116c0*/  STL.64 [R1+0x9f8], R24 ;  /* 0x0009f81801007387 */ /* 0x0085ec0000100a00 */
[----:B--2---:R-:W-:Y:S01]  /*116d0*/  HMMA.16816.F32.BF16 R24, R4, R26, R12 ;  /* 0x0000001a0418723c */ /* 0x004fe2000004180c */
[----:B------:R-:W2:Y:S01]  /*116e0*/  LDL.LU.64 R14, [R1+0xa58] ;  /* 0x000a5800010e7983 */ /* 0x000ea20000300a00 */
[----:B------:R-:W2:Y:S02]  /*116f0*/  LDL.LU.64 R12, [R1+0xa50] ;  /* 0x000a5000010c7983 */ /* 0x000ea40000300a00 */
[----:B------:R-:W-:Y:S11]  /*11700*/  IMAD.MOV.U32 R23, RZ, RZ, R19 ;  /* 0x000000ffff177224 */ /* 0x000ff600078e0013 */
[----:B------:R-:W-:Y:S09]  /*11710*/  @!UPT UIADD3 URZ, URZ, URZ, URZ ;  /* 0x0000003f3f3ff290 */ /* 0x000ff2000fffe03f */
[----:B------:R-:W-:Y:S02]  /*11720*/  IMAD.MOV.U32 R18, RZ, RZ, R26 ;  /* 0x000000ffff127224 */ /* 0x000fe400078e001a */
[----:B------:R-:W-:Y:S01]  /*11730*/  IMAD.MOV.U32 R19, RZ, RZ, R25 ;  /* 0x000000ffff137224 */ /* 0x000fe200078e0019 */
[----:B------:R0:W-:Y:S01]  /*11740*/  STL [R1+0xa0], R24 ;  /* 0x0000a01801007387 */ /* 0x0001e20000100800 */
[----:B------:R-:W-:-:S03]  /*11750*/  IMAD.MOV.U32 R0, RZ, RZ, R27 ;  /* 0x000000ffff007224 */ /* 0x000fc600078e001b */
[----:B0-----:R-:W3:Y:S01]  /*11760*/  LDL.LU.64 R24, [R1] ;  /* 0x0000000001187983 */ /* 0x001ee20000300a00 */
[----:B------:R0:W-:Y:S02]  /*11770*/  STL [R1+0x9d0], R18 ;  /* 0x0009d01201007387 */ /* 0x0001e40000100800 */
[----:B------:R-:W-:Y:S02]  /*11780*/  STL [R1+0x9cc], R19 ;  /* 0x0009cc1301007387 */ /* 0x000fe40000100800 */
[----:B0-----:R-:W-:Y:S02]  /*11790*/  IMAD.MOV.U32 R18, RZ, RZ, R17 ;  /* 0x000000ffff127224 */ /* 0x001fe400078e0011 */
[----:B------:R-:W3:Y:S01]  /*117a0*/  LDL.LU R17, [R1+0xa4c] ;  /* 0x000a4c0001117983 */ /* 0x000ee20000300800 */
[----:B------:R-:W-:Y:S01]  /*117b0*/  STL [R1+0x9c8], R0 ;  /* 0x0009c80001007387 */ /* 0x000fe20000100800 */
[----:B--2---:R-:W-:Y:S02]  /*117c0*/  HMMA.16816.F32.BF16 R20, R4, R22, R12 ;  /* 0x000000160414723c */ /* 0x004fe4000004180c */
[----:B------:R-:W2:Y:S01]  /*117d0*/  LDL.LU R14, [R1+0xa48] ;  /* 0x000a4800010e7983 */ /* 0x000ea20000300800 */
[----:B------:R-:W2:Y:S11]  /*117e0*/  LDL.LU.64 R12, [R1+0xa40] ;  /* 0x000a4000010c7983 */ /* 0x000eb60000300a00 */
[----:B------:R-:W-:Y:S10]  /*117f0*/  @!UPT UIADD3 URZ, URZ, URZ, URZ ;  /* 0x0000003f3f3ff290 */ /* 0x000ff4000fffe03f */
[----:B------:R-:W-:Y:S01]  /*11800*/  IMAD.MOV.U32 R15, RZ, RZ, R23 ;  /* 0x000000ffff0f7224 */ /* 0x000fe200078e0017 */
[----:B------:R-:W-:Y:S04]  /*11810*/  STL.64 [R1+0x80], R20 ;  /* 0x0000801401007387 */ /* 0x000fe80000100a00 */
[----:B------:R-:W-:Y:S04]  /*11820*/  STL [R1+0x9f0], R15 ;  /* 0x0009f00f01007387 */ /* 0x000fe80000100800 */
[----:B--2---:R0:W-:Y:S04]  /*11830*/  STL.64 [R1+0x9e8], R12 ;  /* 0x0009e80c01007387 */ /* 0x0041e80000100a00 */
[----:B0-----:R-:W2:Y:S01]  /*11840*/  LDL.LU R12, [R1+0xe0] ;  /* 0x0000e000010c7983 */ /* 0x001ea20000300800 */
[----:B------:R-:W-:-:S02]  /*11850*/  IMAD.MOV.U32 R13, RZ, RZ, R29 ;  /* 0x000000ffff0d7224 */ /* 0x000fc400078e001d */
[----:B------:R-:W2:Y:S02]  /*11860*/  LDL.LU R29, [R1+0xa38] ;  /* 0x000a3800011d7983 */ /* 0x000ea40000300800 */
[----:B------:R-:W3:Y:S02]  /*11870*/  LDL.LU R15, [R1+0xec] ;  /* 0x0000ec00010f7983 */ /* 0x000ee40000300800 */
[----:B------:R-:W-:Y:S02]  /*11880*/  IMAD.MOV.U32 R19, RZ, RZ, R28 ;  /* 0x000000ffff137224 */ /* 0x000fe400078e001c */
[----:B------:R-:W-:-:S05]  /*11890*/  IMAD.MOV.U32 R28, RZ, RZ, R22 ;  /* 0x000000ffff1c7224 */ /* 0x000fca00078e0016 */
[----:B----4-:R-:W-:Y:S01]  /*118a0*/  HMMA.16816.F32.BF16 R4, R4, R18, R8 ;  /* 0x000000120404723c */ /* 0x010fe20000041808 */
[----:B--2---:R-:W0:Y:S04]  /*118b0*/  LDSM.16.MT88.4 R20, [R29+0x7000] ;  /* 0x007000001d14783b */ /* 0x004e280000004200 */
[----:B---3--:R-:W-:Y:S01]  /*118c0*/  STL.64 [R1+0xa10], R14 ;  /* 0x000a100e01007387 */ /* 0x008fe20000100a00 */
[----:B------:R1:W-:Y:S03]  /*118d0*/  STL.64 [R1+0xa08], R12 ;  /* 0x000a080c01007387 */ /* 0x0003e60000100a00 */
[----:B-1----:R-:W2:Y:S01]  /*118e0*/  LDL.LU R12, [R1+0xf0] ;  /* 0x0000f000010c7983 */ /* 0x002ea20000300800 */
[----:B------:R-:W2:Y:S03]  /*118f0*/  LDL.LU R13, [R1+0xf4] ;  /* 0x0000f400010d7983 */ /* 0x000ea60000300800 */
[----:B0-----:R-:W-:Y:S01]  /*11900*/  STL [R1+0x97c], R21 ;  /* 0x00097c1501007387 */ /* 0x001fe20000100800 */
[----:B------:R-:W-:Y:S02]  /*11910*/  STL [R1+0x978], R22 ;  /* 0x0009781601007387 */ /* 0x000fe40000100800 */
[----:B------:R-:W-:Y:S02]  /*11920*/  STL [R1+0x96c], R23 ;  /* 0x00096c1701007387 */ /* 0x000fe40000100800 */
[----:B------:R-:W3:Y:S01]  /*11930*/  LDL.LU.64 R10, [R1+0xa30] ;  /* 0x000a3000010a7983 */ /* 0x000ee20000300a00 */
[----:B------:R-:W4:Y:S05]  /*11940*/  LDL.LU.64 R8, [R1+0xa28] ;  /* 0x000a280001087983 */ /* 0x000f2a0000300a00 */
[----:B------:R-:W-:-:S02]  /*11950*/  IMAD.MOV.U32 R19, RZ, RZ, R4 ;  /* 0x000000ffff137224 */ /* 0x000fc400078e0004 */
[----:B------:R-:W-:Y:S02]  /*11960*/  STL.64 [R1+0x48], R6 ;  /* 0x0000480601007387 */ /* 0x000fe40000100a00 */
[----:B------:R-:W-:Y:S02]  /*11970*/  IMAD.MOV.U32 R0, RZ, RZ, R5 ;  /* 0x000000ffff007224 */ /* 0x000fe400078e0005 */
[----:B------:R-:W0:Y:S01]  /*11980*/  LDSM.16.MT88.4 R4, [R29+0x7080] ;  /* 0x007080001d04783b */ /* 0x000e220000004200 */
[----:B------:R-:W-:Y:S02]  /*11990*/  IMAD.MOV.U32 R14, RZ, RZ, R17 ;  /* 0x000000ffff0e7224 */ /* 0x000fe400078e0011 */
[----:B------:R-:W-:Y:S02]  /*119a0*/  IMAD.MOV.U32 R15, RZ, RZ, R16 ;  /* 0x000000ffff0f7224 */ /* 0x000fe400078e0010 */
[----:B------:R-:W2:Y:S04]  /*119b0*/  LDL.LU.64 R16, [R1+0x90] ;  /* 0x0000900001107983 */ /* 0x000ea80000300a00 */
[----:B0-----:R-:W-:Y:S01]  /*119c0*/  STL.64 [R1+0x920], R6 ;  /* 0x0009200601007387 */ /* 0x001fe20000100a00 */
[----:B------:R4:W-:Y:S02]  /*119d0*/  STL.64 [R1+0x918], R4 ;  /* 0x0009180401007387 */ /* 0x0009e40000100a00 */
[----:B----4-:R-:W-:-:S02]  /*119e0*/  IMAD.MOV.U32 R4, RZ, RZ, R8 ;  /* 0x000000ffff047224 */ /* 0x010fc400078e0008 */
[----:B------:R-:W-:Y:S01]  /*119f0*/  IMAD.MOV.U32 R5, RZ, RZ, R9 ;  /* 0x000000ffff057224 */ /* 0x000fe200078e0009 */
[----:B------:R-:W2:Y:S01]  /*11a00*/  LDL.LU R8, [R1+0xa24] ;  /* 0x000a240001087983 */ /* 0x000ea20000300800 */
[----:B------:R-:W2:Y:S02]  /*11a10*/  LDL.LU R9, [R1+0xa20] ;  /* 0x000a200001097983 */ /* 0x000ea40000300800 */
[----:B---3--:R-:W-:Y:S02]  /*11a20*/  IMAD.MOV.U32 R6, RZ, RZ, R10 ;  /* 0x000000ffff067224 */ /* 0x008fe400078e000a */
[----:B------:R-:W-:Y:S01]  /*11a30*/  IMAD.MOV.U32 R7, RZ, RZ, R11 ;  /* 0x000000ffff077224 */ /* 0x000fe200078e000b */
[----:B------:R-:W2:Y:S01]  /*11a40*/  LDL.LU R10, [R1+0xa1c] ;  /* 0x000a1c00010a7983 */ /* 0x000ea20000300800 */
[----:B------:R-:W2:Y:S03]  /*11a50*/  LDL.LU R11, [R1+0xa18] ;  /* 0x000a1800010b7983 */ /* 0x000ea60000300800 */
[----:B------:R-:W-:Y:S01]  /*11a60*/  STL.64 [R1+0x9e0], R6 ;  /* 0x0009e00601007387 */ /* 0x000fe20000100a00 */
[----:B------:R0:W-:Y:S02]  /*11a70*/  STL.64 [R1+0x9d8], R4 ;  /* 0x0009d80401007387 */ /* 0x0001e40000100a00 */
[----:B------:R-:W-:Y:S01]  /*11a80*/  IMAD.MOV.U32 R18, RZ, RZ, R24 ;  /* 0x000000ffff127224 */ /* 0x000fe200078e0018 */
[----:B0-----:R-:W3:Y:S01]  /*11a90*/  LDL.LU R4, [R1+0xd0] ;  /* 0x0000d00001047983 */ /* 0x001ee20000300800 */
[----:B------:R-:W3:Y:S02]  /*11aa0*/  LDL.LU R5, [R1+0xd4] ;  /* 0x0000d40001057983 */ /* 0x000ee40000300800 */
[----:B------:R-:W3:Y:S02]  /*11ab0*/  LDL.LU R6, [R1+0xd8] ;  /* 0x0000d80001067983 */ /* 0x000ee40000300800 */
[----:B------:R-:W3:Y:S01]  /*11ac0*/  LDL.LU R7, [R1+0xdc] ;  /* 0x0000dc0001077983 */ /* 0x000ee20000300800 */
[----:B------:R0:W-:Y:S02]  /*11ad0*/  STL [R1+0x814], R29 ;  /* 0x0008141d01007387 */ /* 0x0001e40000100800 */
[----:B0-----:R-:W-:Y:S01]  /*11ae0*/  IMAD.MOV.U32 R29, RZ, RZ, R25 ;  /* 0x000000ffff1d7224 */ /* 0x001fe200078e0019 */
[C---:B--2---:R-:W-:Y:S11]  /*11af0*/  HMMA.16816.F32.BF16 R12, R8.reuse, R24, R12 ;  /* 0x00000018080c723c */ /* 0x044ff6000004180c */
[----:B------:R-:W-:Y:S11]  /*11b00*/  @!UPT UIADD3 URZ, URZ, URZ, URZ ;  /* 0x0000003f3f3ff290 */ /* 0x000ff6000fffe03f */
[----:B------:R-:W-:Y:S01]  /*11b10*/  @!UPT UIADD3 URZ, URZ, URZ, URZ ;  /* 0x0000003f3f3ff290 */ /* 0x000fe2000fffe03f */
[----:B------:R-:W-:Y:S01]  /*11b20*/  STL.64 [R1+0x70], R12 ;  /* 0x0000700c01007387 */ /* 0x000fe20000100a00 */
[----:B------:R0:W-:Y:S03]  /*11b30*/  STL.64 [R1+0x78], R14 ;  /* 0x0000780e01007387 */ /* 0x0001e60000100a00 */
[----:B0-----:R-:W2:Y:S01]  /*11b40*/  LDL.LU.64 R14, [R1+0xa10] ;  /* 0x000a1000010e7983 */ /* 0x001ea20000300a00 */
[----:B------:R-:W2:Y:S02]  /*11b50*/  LDL.LU.64 R12, [R1+0xa08] ;  /* 0x000a0800010c7983 */ /* 0x000ea40000300a00 */
[----:B------:R-:W4:Y:S02]  /*11b60*/  LDL.LU.64 R26, [R1+0xa00] ;  /* 0x000a0000011a7983 */ /* 0x000f240000300a00 */
[----:B------:R-:W2:Y:S02]  /*11b70*/  LDL.LU.64 R24, [R1+0x9f8] ;  /* 0x0009f80001187983 */ /* 0x000ea40000300a00 */
[----:B--2---:R-:W-:Y:S11]  /*11b80*/  HMMA.16816.F32.BF16 R12, R8, R24, R12 ;  /* 0x00000018080c723c */ /* 0x004ff6000004180c */
[----:B------:R-:W-:Y:S11]  /*11b90*/  @!UPT UIADD3 URZ, URZ, URZ, URZ ;  /* 0x0000003f3f3ff290 */ /* 0x000ff6000fffe03f */
[----:B------:R-:W-:Y:S01]  /*11ba0*/  @!UPT UIADD3 URZ, URZ, URZ, URZ ;  /* 0x0000003f3f3ff290 */ /* 0x000fe2000fffe03f */
[----:B------:R-:W-:Y:S01]  /*11bb0*/  STL [R1+0x64], R13 ;  /* 0x0000640d01007387 */ /* 0x000fe20000100800 */
[----:B------:R0:W-:Y:S02]  /*11bc0*/  STL [R1+0x68], R14 ;  /* 0x0000680e01007387 */ /* 0x0001e40000100800 */
[----:B------:R-:W-:Y:S02]  /*11bd0*/  IMAD.MOV.U32 R23, RZ, RZ, R12 ;  /* 0x000000ffff177224 */ /* 0x000fe400078e000c */
[----:B0-----:R-:W-:Y:S02]  /*11be0*/  IMAD.MOV.U32 R14, RZ, RZ, R15 ;  /* 0x000000ffff0e7224 */ /* 0x001fe400078e000f */
[----:B------:R-:W2:Y:S01]  /*11bf0*/  LDL.LU R15, [R1+0x9f0] ;  /* 0x0009f000010f7983 */ /* 0x000ea20000300800 */
[----:B------:R-:W3:Y:S02]  /*11c00*/  LDL.LU.64 R12, [R1+0x9e8] ;  /* 0x0009e800010c7983 */ /* 0x000ee40000300a00 */
[----:B------:R4:W-:Y:S02]  /*11c10*/  STL.64 [R1+0x9b0], R24 ;  /* 0x0009b01801007387 */ /* 0x0009e40000100a00 */
[----:B----4-:R-:W-:-:S02]  /*11c20*/  IMAD.MOV.U32 R24, RZ, RZ, R27 ;  /* 0x000000ffff187224 */ /* 0x010fc400078e001b */
[----:B------:R-:W-:Y:S02]  /*11c30*/  IMAD.MOV.U32 R25, RZ, RZ, R26 ;  /* 0x000000ffff197224 */ /* 0x000fe400078e001a */
[----:B------:R-:W-:Y:S02]  /*11c40*/  IMAD.MOV.U32 R26, RZ, RZ, R3 ;  /* 0x000000ffff1a7224 */ /* 0x000fe400078e0003 */
[----:B------:R-:W-:Y:S01]  /*11c50*/  IMAD.MOV.U32 R27, RZ, RZ, R2 ;  /* 0x000000ffff1b7224 */ /* 0x000fe200078e0002 */
[----:B---3--:R-:W-:Y:S11]  /*11c60*/  HMMA.16816.F32.BF16 R4, R8, R12, R4 ;  /* 0x0000000c0804723c */ /* 0x008ff60000041804 */
[----:B------:R-:W-:Y:S11]  /*11c70*/  @!UPT UIADD3 URZ, URZ, URZ, URZ ;  /* 0x0000003f3f3ff290 */ /* 0x000ff6000fffe03f */
[----:B------:R-:W-:Y:S02]  /*11c80*/  @!UPT UIADD3 URZ, URZ, URZ, URZ ;  /* 0x0000003f3f3ff290 */ /* 0x000fe4000fffe03f */
[----:B------:R-:W-:Y:S02]  /*11c90*/  IMAD.MOV.U32 R2, RZ, RZ, R6 ;  /* 0x000000ffff027224 */ /* 0x000fe400078e0006 */
[----:B------:R-:W-:Y:S02]  /*11ca0*/  IMAD.MOV.U32 R3, RZ, RZ, R7 ;  /* 0x000000ffff037224 */ /* 0x000fe400078e0007 */
[----:B------:R-:W-:Y:S02]  /*11cb0*/  IMAD.MOV.U32 R21, RZ, RZ, R4 ;  /* 0x000000ffff157224 */ /* 0x000fe400078e0004 */
[----:B------:R-:W-:Y:S01]  /*11cc0*/  IMAD.MOV.U32 R22, RZ, RZ, R5 ;  /* 0x000000ffff167224 */ /* 0x000fe200078e0005 */
[----:B------:R-:W3:Y:S01]  /*11cd0*/  LDL.LU.64 R6, [R1+0x9e0] ;  /* 0x0009e00001067983 */ /* 0x000ee20000300a00 */
[----:B------:R-:W3:Y:S02]  /*11ce0*/  LDL.LU.64 R4, [R1+0x9d8] ;  /* 0x0009d80001047983 */ /* 0x000ee40000300a00 */
[----:B------:R-:W-:Y:S02]  /*11cf0*/  STL [R1+0x9a8], R14 ;  /* 0x0009a80e01007387 */ /* 0x000fe40000100800 */
[----:B------:R0:W-:Y:S02]  /*11d00*/  STL.64 [R1+0x9a0], R12 ;  /* 0x0009a00c01007387 */ /* 0x0001e40000100a00 */
[----:B0-----:R-:W-:-:S02]  /*11d10*/  IMAD.MOV.U32 R12, RZ, RZ, R18 ;  /* 0x000000ffff0c7224 */ /* 0x001fc400078e0012 */
[----:B------:R-:W4:Y:S01]  /*11d20*/  LDL.LU R18, [R1+0x9d0] ;  /* 0x0009d00001127983 */ /* 0x000f220000300800 */
[----:B------:R-:W-:Y:S02]  /*11d30*/  STL.64 [R1+0x988], R22 ;  /* 0x0009881601007387 */ /* 0x000fe40000100a00 */
[----:B------:R0:W-:Y:S02]  /*11d40*/  STL.64 [R1+0x980], R20 ;  /* 0x0009801401007387 */ /* 0x0001e40000100a00 */
[----:B0-----:R-:W-:Y:S02]  /*11d50*/  IMAD.MOV.U32 R20, RZ, RZ, R19 ;  /* 0x000000ffff147224 */ /* 0x001fe400078e0013 */
[----:B------:R-:W-:Y:S01]  /*11d60*/  IMAD.MOV.U32 R21, RZ, RZ, R0 ;  /* 0x000000ffff157224 */ /* 0x000fe200078e0000 */
[----:B------:R-:W2:Y:S01]  /*11d70*/  LDL.LU R19, [R1+0x9cc] ;  /* 0x0009cc0001137983 */ /* 0x000ea20000300800 */
[----:B------:R-:W2:Y:S02]  /*11d80*/  LDL.LU R0, [R1+0x9c8] ;  /* 0x0009c80001007983 */ /* 0x000ea40000300800 */
[----:B------:R-:W2:Y:S02]  /*11d90*/  LDL.LU R22, [R1+0x48] ;  /* 0x0000480001167983 */ /* 0x000ea40000300800 */
[----:B------:R-:W2:Y:S02]  /*11da0*/  LDL.LU R23, [R1+0x4c] ;  /* 0x00004c0001177983 */ /* 0x000ea40000300800 */
[----:B------:R-:W-:Y:S01]  /*11db0*/  IMAD.MOV.U32 R14, RZ, RZ, R16 ;  /* 0x000000ffff0e7224 */ /* 0x000fe200078e0010 */
[----:B---3--:R-:W-:Y:S01]  /*11dc0*/  HMMA.16816.F32.BF16 R4, R8, R16, R4 ;  /* 0x000000100804723c */ /* 0x008fe20000041804 */
[----:B--2---:R4:W-:Y:S01]  /*11dd0*/  STL.64 [R1+0x998], R22 ;  /* 0x0009981601007387 */ /* 0x0049e20000100a00 */
[----:B------:R0:W-:Y:S02]  /*11de0*/  STL.64 [R1+0x990], R20 ;  /* 0x0009901401007387 */ /* 0x0001e40000100a00 */
[----:B----4-:R-:W-:Y:S01]  /*11df0*/  IMAD.MOV.U32 R22, RZ, RZ, R18 ;  /* 0x000000ffff167224 */ /* 0x010fe200078e0012 */
[----:B0-----:R-:W2:Y:S01]  /*11e00*/  LDL.LU R20, [R1+0xa0] ;  /* 0x0000a00001147983 */ /* 0x001ea20000300800 */
[----:B------:R-:W-:-:S02]  /*11e10*/  IMAD.MOV.U32 R21, RZ, RZ, R19 ;  /* 0x000000ffff157224 */ /* 0x000fc400078e0013 */
[----:B------:R-:W-:Y:S02]  /*11e20*/  IMAD.MOV.U32 R23, RZ, RZ, R0 ;  /* 0x000000ffff177224 */ /* 0x000fe400078e0000 */
[----:B------:R-:W-:Y:S01]  /*11e30*/  IMAD.MOV.U32 R0, RZ, RZ, R17 ;  /* 0x000000ffff007224 */ /* 0x000fe200078e0011 */
[----:B------:R-:W3:Y:S01]  /*11e40*/  LDL.LU.64 R18, [R1+0x9c0] ;  /* 0x0009c00001127983 */ /* 0x000ee20000300a00 */
[----:B------:R-:W3:Y:S02]  /*11e50*/  LDL.LU.64 R16, [R1+0x9b8] ;  /* 0x0009b80001107983 */ /* 0x000ee40000300a00 */
[----:B------:R-:W-:Y:S02]  /*11e60*/  IMAD.MOV.U32 R13, RZ, RZ, R29 ;  /* 0x000000ffff0d7224 */ /* 0x000fe400078e001d */
[----:B------:R-:W4:Y:S01]  /*11e70*/  LDL.LU R8, [R1+0x80] ;  /* 0x0000800001087983 */ /* 0x000f220000300800 */
[----:B------:R-:W4:Y:S06]  /*11e80*/  LDL.LU R9, [R1+0x84] ;  /* 0x0000840001097983 */ /* 0x000f2c0000300800 */
[----:B------:R-:W-:Y:S02]  /*11e90*/  STL.64 [R1+0x940], R6 ;  /* 0x0009400601007387 */ /* 0x000fe40000100a00 */
[----:B------:R0:W-:Y:S02]  /*11ea0*/  STL.64 [R1+0x938], R4 ;  /* 0x0009380401007387 */ /* 0x0001e40000100a00 */
[----:B------:R-:W-:-:S02]  /*11eb0*/  IMAD.MOV.U32 R11, RZ, RZ, R15 ;  /* 0x000000ffff0b7224 */ /* 0x000fc400078e000f */
[----:B0-----:R-:W-:Y:S02]  /*11ec0*/  IMAD.MOV.U32 R4, RZ, RZ, R14 ;  /* 0x000000ffff047224 */ /* 0x001fe400078e000e */
[C---:B---3--:R-:W-:Y:S01]  /*11ed0*/  HMMA.16816.F32.BF16 R12, R16.reuse, R12, R24 ;  /* 0x0000000c100c723c */ /* 0x048fe20000041818 */
[----:B------:R-:W2:Y:S01]  /*11ee0*/  LDL.LU.64 R24, [R1+0x9b0] ;  /* 0x0009b00001187983 */ /* 0x000ea20000300a00 */
[----:B------:R-:W-:Y:S11]  /*11ef0*/  IMAD.MOV.U32 R5, RZ, RZ, R0 ;  /* 0x000000ffff057224 */ /* 0x000ff600078e0000 */
[----:B------:R-:W-:Y:S11]  /*11f00*/  @!UPT UIADD3 URZ, URZ, URZ, URZ ;  /* 0x0000003f3f3ff290 */ /* 0x000ff6000fffe03f */
[----:B------:R-:W-:Y:S02]  /*11f10*/  IMAD.MOV.U32 R29, RZ, RZ, R14 ;  /* 0x000000ffff1d7224 */ /* 0x000fe400078e000e */
[----:B------:R-:W-:Y:S02]  /*11f20*/  IMAD.MOV.U32 R27, RZ, RZ, R12 ;  /* 0x000000ffff1b7224 */ /* 0x000fe400078e000c */
[----:B------:R-:W-:Y:S01]  /*11f30*/  IMAD.MOV.U32 R0, RZ, RZ, R13 ;  /* 0x000000ffff007224 */ /* 0x000fe200078e000d */
[----:B------:R-:W3:Y:S01]  /*11f40*/  LDL.LU R14, [R1+0x9a8] ;  /* 0x0009a800010e7983 */ /* 0x000ee20000300800 */
[----:B------:R-:W4:Y:S02]  /*11f50*/  LDL.LU.64 R12, [R1+0x9a0] ;  /* 0x0009a000010c7983 */ /* 0x000f240000300a00 */
        /* <DEDUP_REMOVED lines=9> */
[----:B------:R-:W2:Y:S01]  /*11ff0*/  LDL.LU.64 R22, [R1+0x998] ;  /* 0x0009980001167983 */ /* 0x000ea20000300a00 */
[----:B------:R-:W2:Y:S01]  /*12000*/  LDL.LU.64 R20, [R1+0x990] ;  /* 0x0009900001147983 */ /* 0x000ea20000300a00 */
[C---:B----4-:R-:W-:Y:S11]  /*12010*/  HMMA.16816.F32.BF16 R8, R16.reuse, R12, R8 ;  /* 0x0000000c1008723c */ /* 0x050ff60000041808 */
[----:B------:R-:W-:Y:S11]  /*12020*/  @!UPT UIADD3 URZ, URZ, URZ, URZ ;  /* 0x0000003f3f3ff290 */ /* 0x000ff6000fffe03f */
[----:B------:R-:W-:Y:S01]  /*12030*/  @!UPT UIADD3 URZ, URZ, URZ, URZ ;  /* 0x0000003f3f3ff290 */ /* 0x000fe2000fffe03f */
[----:B------:R-:W-:Y:S01]  /*12040*/  STL.64 [R1+0x8f0], R10 ;  /* 0x0008f00a01007387 */ /* 0x000fe20000100a00 */
[----:B------:R0:W-:Y:S03]  /*12050*/  STL.64 [R1+0x8e8], R8 ;  /* 0x0008e80801007387 */ /* 0x0001e60000100a00 */
[----:B0-----:R-:W4:Y:S01]  /*12060*/  LDL.LU R8, [R1+0x70] ;  /* 0x0000700001087983 */ /* 0x001f220000300800 */
[----:B------:R-:W4:Y:S02]  /*12070*/  LDL.LU R9, [R1+0x74] ;  /* 0x0000740001097983 */ /* 0x000f240000300800 */
[----:B------:R-:W4:Y:S02]  /*12080*/  LDL.LU R10, [R1+0x78] ;  /* 0x00007800010a7983 */ /* 0x000f240000300800 */
[----:B------:R-:W4:Y:S01]  /*12090*/  LDL.LU R11, [R1+0x7c] ;  /* 0x00007c00010b7983 */ /* 0x000f220000300800 */
[----:B--2---:R-:W-:Y:S01]  /*120a0*/  HMMA.16816.F32.BF16 R16, R16, R4, R20 ;  /* 0x000000041010723c */ /* 0x004fe20000041814 */
[----:B------:R-:W2:Y:S01]  /*120b0*/  LDL.LU.64 R22, [R1+0x988] ;  /* 0x0009880001167983 */ /* 0x000ea20000300a00 */
[----:B------:R-:W3:Y:S02]  /*120c0*/  LDL.LU.64 R20, [R1+0x980] ;  /* 0x0009800001147983 */ /* 0x000ee40000300a00 */
[----:B------:R-:W-:-:S02]  /*120d0*/  IMAD.MOV.U32 R6, RZ, RZ, R2 ;  /* 0x000000ffff067224 */ /* 0x000fc400078e0002 */
[----:B------:R-:W-:Y:S02]  /*120e0*/  IMAD.MOV.U32 R7, RZ, RZ, R3 ;  /* 0x000000ffff077224 */ /* 0x000fe400078e0003 */
[----:B--2---:R-:W-:Y:S02]  /*120f0*/  IMAD.MOV.U32 R5, RZ, RZ, R22 ;  /* 0x000000ffff057224 */ /* 0x004fe400078e0016 */
[----:B---3--:R-:W-:Y:S02]  /*12100*/  IMAD.MOV.U32 R4, RZ, RZ, R21 ;  /* 0x000000ffff047224 */ /* 0x008fe400078e0015 */
[----:B------:R-:W4:Y:S01]  /*12110*/  LDL.LU R21, [R1+0x97c] ;  /* 0x00097c0001157983 */ /* 0x000f220000300800 */
[----:B------:R-:W4:Y:S02]  /*12120*/  LDL.LU R22, [R1+0x978] ;  /* 0x0009780001167983 */ /* 0x000f240000300800 */
[----:B------:R-:W2:Y:S02]  /*12130*/  LDL.LU R2, [R1+0x974] ;  /* 0x0009740001027983 */ /* 0x000ea40000300800 */
[----:B------:R-:W3:Y:S01]  /*12140*/  LDL.LU R3, [R1+0x970] ;  /* 0x0009700001037983 */ /* 0x000ee20000300800 */
[----:B------:R-:W-:Y:S01]  /*12150*/  STL.64 [R1+0x950], R6 ;  /* 0x0009500601007387 */ /* 0x000fe20000100a00 */
[----:B------:R0:W-:Y:S02]  /*12160*/  STL.64 [R1+0x948], R4 ;  /* 0x0009480401007387 */ /* 0x0001e40000100a00 */
[----:B0-----:R-:W-:-:S02]  /*12170*/  IMAD.MOV.U32 R4, RZ, RZ, R23 ;  /* 0x000000ffff047224 */ /* 0x001fc400078e0017 */
[----:B------:R-:W4:Y:S01]  /*12180*/  LDL.LU R23, [R1+0x96c] ;  /* 0x00096c0001177983 */ /* 0x000f220000300800 */
[----:B------:R-:W4:Y:S02]  /*12190*/  LDL.LU R5, [R1+0x64] ;  /* 0x0000640001057983 */ /* 0x000f240000300800 */
[----:B------:R-:W4:Y:S02]  /*121a0*/  LDL.LU R6, [R1+0x68] ;  /* 0x0000680001067983 */ /* 0x000f240000300800 */
[----:B------:R-:W-:Y:S02]  /*121b0*/  IMAD.MOV.U32 R7, RZ, RZ, R14 ;  /* 0x000000ffff077224 */ /* 0x000fe400078e000e */
[----:B------:R-:W4:Y:S01]  /*121c0*/  LDL.LU R14, [R1+0x968] ;  /* 0x00096800010e7983 */ /* 0x000f220000300800 */
[----:B------:R2:W-:Y:S02]  /*121d0*/  STL.64 [R1+0x900], R18 ;  /* 0x0009001201007387 */ /* 0x0005e40000100a00 */
[----:B------:R-:W-:Y:S02]  /*121e0*/  STL.64 [R1+0x8f8], R16 ;  /* 0x0008f81001007387 */ /* 0x000fe40000100a00 */
[----:B--2---:R-:W-:-:S02]  /*121f0*/  IMAD.MOV.U32 R19, RZ, RZ, R2 ;  /* 0x000000ffff137224 */ /* 0x004fc400078e0002 */
[----:B---3--:R-:W-:-:S07]  /*12200*/  IMAD.MOV.U32 R18, RZ, RZ, R3 ;  /* 0x000000ffff127224 */ /* 0x008fce00078e0003 */
[----:B----4-:R-:W-:Y:S11]  /*12210*/  HMMA.16816.F32.BF16 R8, R20, R18, R8 ;  /* 0x000000121408723c */ /* 0x010ff60000041808 */
[----:B------:R-:W-:Y:S11]  /*12220*/  @!UPT UIADD3 URZ, URZ, URZ, URZ ;  /* 0x0000003f3f3ff290 */ /* 0x000ff6000fffe03f */
[----:B------:R-:W-:Y:S01]  /*12230*/  @!UPT UIADD3 URZ, URZ, URZ, URZ ;  /* 0x0000003f3f3ff290 */ /* 0x000fe2000fffe03f */
[----:B------:R0:W-:Y:S01]  /*12240*/  STL.64 [R1+0xd0], R8 ;  /* 0x0000d00801007387 */ /* 0x0001e20000100a00 */
[----:B------:R-:W-:Y:S02]  /*12250*/  IMAD.MOV.U32 R12, RZ, RZ, R10 ;  /* 0x000000ffff0c7224 */ /* 0x000fe400078e000a */
[----:B------:R1:W-:Y:S02]  /*12260*/  STL.64 [R1+0xd8], R10 ;  /* 0x0000d80a01007387 */ /* 0x0003e40000100a00 */
[----:B------:R-:W-:Y:S02]  /*12270*/  IMAD.MOV.U32 R3, RZ, RZ, R9 ;  /* 0x000000ffff037224 */ /* 0x000fe400078e0009 */
[----:B------:R-:W-:Y:S02]  /*12280*/  IMAD.MOV.U32 R2, RZ, RZ, R8 ;  /* 0x000000ffff027224 */ /* 0x000fe400078e0008 */
[----:B0-----:R-:W-:Y:S02]  /*12290*/  IMAD.MOV.U32 R8, RZ, RZ, R15 ;  /* 0x000000ffff087224 */ /* 0x001fe400078e000f */
[----:B------:R-:W-:-:S02]  /*122a0*/  IMAD.MOV.U32 R9, RZ, RZ, R26 ;  /* 0x000000ffff097224 */ /* 0x000fc400078e001a */
[----:B-1----:R-:W-:Y:S02]  /*122b0*/  IMAD.MOV.U32 R10, RZ, RZ, R25 ;  /* 0x000000ffff0a7224 */ /* 0x002fe400078e0019 */
[----:B------:R-:W-:Y:S01]  /*122c0*/  IMAD.MOV.U32 R11, RZ, RZ, R24 ;  /* 0x000000ffff0b7224 */ /* 0x000fe200078e0018 */
[----:B------:R-:W2:Y:S01]  /*122d0*/  LDL.LU R15, [R1+0x964] ;  /* 0x00096400010f7983 */ /* 0x000ea20000300800 */
[----:B------:R-:W3:Y:S03]  /*122e0*/  LDL.LU R26, [R1+0x960] ;  /* 0x00096000011a7983 */ /* 0x000ee60000300800 */
[----:B------:R-:W-:Y:S01]  /*122f0*/  STL.64 [R1+0x910], R10 ;  /* 0x0009100a01007387 */ /* 0x000fe20000100a00 */
[----:B------:R0:W-:Y:S02]  /*12300*/  STL.64 [R1+0x908], R8 ;  /* 0x0009080801007387 */ /* 0x0001e40000100a00 */
[----:B0-----:R-:W-:-:S02]  /*12310*/  IMAD.MOV.U32 R8, RZ, RZ, R27 ;  /* 0x000000ffff087224 */ /* 0x001fc400078e001b */
[----:B------:R-:W3:Y:S01]  /*12320*/  LDL.LU R27, [R1+0x95c] ;  /* 0x00095c00011b7983 */ /* 0x000ee20000300800 */
[----:B------:R-:W-:Y:S02]  /*12330*/  IMAD.MOV.U32 R10, RZ, RZ, R29 ;  /* 0x000000ffff0a7224 */ /* 0x000fe400078e001d */
[----:B------:R-:W-:Y:S02]  /*12340*/  IMAD.MOV.U32 R11, RZ, RZ, R28 ;  /* 0x000000ffff0b7224 */ /* 0x000fe400078e001c */
[----:B------:R-:W-:Y:S02]  /*12350*/  IMAD.MOV.U32 R9, RZ, RZ, R0 ;  /* 0x000000ffff097224 */ /* 0x000fe400078e0000 */
[----:B------:R-:W4:Y:S01]  /*12360*/  LDL.LU R0, [R1+0x958] ;  /* 0x0009580001007983 */ /* 0x000f220000300800 */
[----:B------:R0:W-:Y:S02]  /*12370*/  STL.64 [R1+0x930], R10 ;  /* 0x0009300a01007387 */ /* 0x0001e40000100a00 */
[----:B------:R-:W-:Y:S01]  /*12380*/  STL.64 [R1+0x928], R8 ;  /* 0x0009280801007387 */ /* 0x000fe20000100a00 */
[----:B0-----:R-:W2:Y:S01]  /*12390*/  LDL.LU.64 R10, [R1+0x98] ;  /* 0x00009800010a7983 */ /* 0x001ea20000300a00 */
[----:B------:R-:W-:Y:S02]  /*123a0*/  STL [R1+0x820], R2 ;  /* 0x0008200201007387 */ /* 0x000fe40000100800 */
[----:B------:R-:W-:Y:S02]  /*123b0*/  STL [R1+0x81c], R3 ;  /* 0x00081c0301007387 */ /* 0x000fe40000100800 */
[----:B------:R-:W-:Y:S01]  /*123c0*/  STL [R1+0x818], R12 ;  /* 0x0008180c01007387 */ /* 0x000fe20000100800 */
[C---:B---3--:R-:W-:Y:S11]  /*123d0*/  HMMA.16816.F32.BF16 R4, R20.reuse, R26, R4 ;  /* 0x0000001a1404723c */ /* 0x048ff60000041804 */
[----:B------:R-:W-:Y:S11]  /*123e0*/  @!UPT UIADD3 URZ, URZ, URZ, URZ ;  /* 0x0000003f3f3ff290 */ /* 0x000ff6000fffe03f */
[----:B------:R-:W-:Y:S01]  /*123f0*/  @!UPT UIADD3 URZ, URZ, URZ, URZ ;  /* 0x0000003f3f3ff290 */ /* 0x000fe2000fffe03f */
[----:B------:R-:W-:Y:S01]  /*12400*/  STL.64 [R1+0xc0], R4 ;  /* 0x0000c00401007387 */ /* 0x000fe20000100a00 */
[----:B------:R-:W-:Y:S02]  /*12410*/  IMAD.MOV.U32 R13, RZ, RZ, R6 ;  /* 0x000000ffff0d7224 */ /* 0x000fe400078e0006 */
[----:B------:R0:W-:Y:S02]  /*12420*/  STL.64 [R1+0xc8], R6 ;  /* 0x0000c80601007387 */ /* 0x0001e40000100a00 */
[----:B------:R-:W-:Y:S02]  /*12430*/  IMAD.MOV.U32 R25, RZ, RZ, R5 ;  /* 0x000000ffff197224 */ /* 0x000fe400078e0005 */
[----:B------:R-:W-:Y:S01]  /*12440*/  IMAD.MOV.U32 R24, RZ, RZ, R4 ;  /* 0x000000ffff187224 */ /* 0x000fe200078e0004 */
[----:B0-----:R-:W2:Y:S01]  /*12450*/  LDL.LU.64 R6, [R1+0x950] ;  /* 0x0009500001067983 */ /* 0x001ea20000300a00 */
[----:B------:R-:W2:Y:S03]  /*12460*/  LDL.LU.64 R4, [R1+0x948] ;  /* 0x0009480001047983 */ /* 0x000ea60000300a00 */
[----:B------:R-:W-:Y:S02]  /*12470*/  STL [R1+0x82c], R24 ;  /* 0x00082c1801007387 */ /* 0x000fe40000100800 */
[----:B------:R-:W-:Y:S01]  /*12480*/  STL [R1+0x828], R25 ;  /* 0x0008281901007387 */ /* 0x000fe20000100800 */
[----:B------:R-:W-:Y:S01]  /*12490*/  STL [R1+0x824], R13 ;  /* 0x0008240d01007387 */ /* 0x000fe20000100800 */
[----:B--2---:R-:W-:Y:S11]  /*124a0*/  HMMA.16816.F32.BF16 R4, R20, R14, R4 ;  /* 0x0000000e1404723c */ /* 0x004ff60000041804 */
[----:B------:R-:W-:Y:S11]  /*124b0*/  @!UPT UIADD3 URZ, URZ, URZ, URZ ;  /* 0x0000003f3f3ff290 */ /* 0x000ff6000fffe03f */
[----:B------:R-:W-:Y:S01]  /*124c0*/  @!UPT UIADD3 URZ, URZ, URZ, URZ ;  /* 0x0000003f3f3ff290 */ /* 0x000fe2000fffe03f */
[----:B------:R-:W-:Y:S01]  /*124d0*/  STL.64 [R1+0xb0], R4 ;  /* 0x0000b00401007387 */ /* 0x000fe20000100a00 */
[----:B------:R0:W-:Y:S03]  /*124e0*/  STL.64 [R1+0xb8], R6 ;  /* 0x0000b80601007387 */ /* 0x0001e60000100a00 */
[----:B0-----:R-:W2:Y:S01]  /*124f0*/  LDL.LU.64 R6, [R1+0x940] ;  /* 0x0009400001067983 */ /* 0x001ea20000300a00 */
[----:B------:R-:W2:Y:S02]  /*12500*/  LDL.LU.64 R4, [R1+0x938] ;  /* 0x0009380001047983 */ /* 0x000ea40000300a00 */
[----:B------:R-:W3:Y:S02]  /*12510*/  LDL.LU R13, [R1+0x658] ;  /* 0x00065800010d7983 */ /* 0x000ee40000300800 */
[----:B------:R-:W3:Y:S01]  /*12520*/  LDL.LU R25, [R1+0x650] ;  /* 0x0006500001197983 */ /* 0x000ee20000300800 */
[----:B------:R-:W3:Y:S01]  /*12530*/  LDL.LU R24, [R1+0x648] ;  /* 0x0006480001187983 */ /* 0x000ee20000300800 */
[----:B------:R-:W4:Y:S02]  /*12540*/  LDL.LU R12, [R1+0x134] ;  /* 0x00013400010c7983 */ /* 0x000f240000300800 */
[----:B------:R-:W3:Y:S02]  /*12550*/  LDL.LU R3, [R1+0x640] ;  /* 0x0006400001037983 */ /* 0x000ee40000300800 */
[----:B------:R-:W3:Y:S01]  /*12560*/  LDL.LU R2, [R1+0x664] ;  /* 0x0006640001027983 */ /* 0x000ee20000300800 */
[----:B------:R-:W3:Y:S01]  /*12570*/  LDL.LU R29, [R1+0x638] ;  /* 0x00063800011d7983 */ /* 0x000ee20000300800 */
[----:B------:R-:W3:Y:S02]  /*12580*/  LDL.LU R28, [R1+0x65c] ;  /* 0x00065c00011c7983 */ /* 0x000ee40000300800 */
[----:B------:R-:W-:-:S02]  /*12590*/  IMAD.MOV.U32 R17, RZ, RZ, R10 ;  /* 0x000000ffff117224 */ /* 0x000fc400078e000a */
[----:B------:R-:W-:Y:S01]  /*125a0*/  IMAD.MOV.U32 R16, RZ, RZ, R11 ;  /* 0x000000ffff107224 */ /* 0x000fe200078e000b */
[----:B--2---:R-:W-:Y:S01]  /*125b0*/  HMMA.16816.F32.BF16 R4, R20, R10, R4 ;  /* 0x0000000a1404723c */ /* 0x004fe20000041804 */
[----:B------:R-:W2:Y:S01]  /*125c0*/  LDL.LU.64 R10, [R1+0x930] ;  /* 0x00093000010a7983 */ /* 0x000ea20000300a00 */
[----:B------:R-:W2:Y:S11]  /*125d0*/  LDL.LU.64 R8, [R1+0x928] ;  /* 0x0009280001087983 */ /* 0x000eb60000300a00 */
[----:B------:R-:W-:Y:S10]  /*125e0*/  @!UPT UIADD3 URZ, URZ, URZ, URZ ;  /* 0x0000003f3f3ff290 */ /* 0x000ff4000fffe03f */
[----:B------:R-:W-:Y:S01]  /*125f0*/  STL.64 [R1+0xa0], R4 ;  /* 0x0000a00401007387 */ /* 0x000fe20000100a00 */
[----:B------:R0:W-:Y:S02]  /*12600*/  STL.64 [R1+0xa8], R6 ;  /* 0x0000a80601007387 */ /* 0x0001e40000100a00 */
[----:B------:R-:W-:Y:S02]  /*12610*/  IMAD.MOV.U32 R20, RZ, RZ, R4 ;  /* 0x000000ffff147224 */ /* 0x000fe400078e0004 */
[----:B------:R-:W-:Y:S01]  /*12620*/  IMAD.MOV.U32 R21, RZ, RZ, R5 ;  /* 0x000000ffff157224 */ /* 0x000fe200078e0005 */
[----:B0-----:R-:W2:Y:S01]  /*12630*/  LDL.LU.64 R6, [R1+0x920] ;  /* 0x0009200001067983 */ /* 0x001ea20000300a00 */
[----:B------:R-:W2:Y:S02]  /*12640*/  LDL.LU.64 R4, [R1+0x918] ;  /* 0x0009180001047983 */ /* 0x000ea40000300a00 */
[----:B------:R-:W2:Y:S02]  /*12650*/  LDL.LU R22, [R1+0x668] ;  /* 0x0006680001167983 */ /* 0x000ea40000300800 */
[----:B------:R-:W2:Y:S01]  /*12660*/  LDL.LU R23, [R1+0x660] ;  /* 0x0006600001177983 */ /* 0x000ea20000300800 */
[----:B------:R-:W-:Y:S01]  /*12670*/  STL [R1+0x834], R20 ;  /* 0x0008341401007387 */ /* 0x000fe20000100800 */
[----:B------:R0:W-:Y:S03]  /*12680*/  STL [R1+0x830], R21 ;  /* 0x0008301501007387 */ /* 0x0001e60000100800 */
[----:B0-----:R-:W3:Y:S04]  /*12690*/  LDL.LU R21, [R1+0x138] ;  /* 0x0001380001157983 */ /* 0x001ee80000300800 */
[----:B--2---:R0:W-:Y:S02]  /*126a0*/  STL.64 [R1+0x8e0], R22 ;  /* 0x0008e01601007387 */ /* 0x0041e40000100a00 */
[----:B0-----:R-:W-:-:S02]  /*126b0*/  IMAD.MOV.U32 R22, RZ, RZ, R17 ;  /* 0x000000ffff167224 */ /* 0x001fc400078e0011 */
[----:B------:R-:W-:Y:S01]  /*126c0*/  IMAD.MOV.U32 R23, RZ, RZ, R16 ;  /* 0x000000ffff177224 */ /* 0x000fe200078e0010 */
[----:B---3--:R-:W-:Y:S01]  /*126d0*/  STL [R1+0x8dc], R21 ;  /* 0x0008dc1501007387 */ /* 0x008fe20000100800 */
[C---:B------:R-:W-:Y:S01]  /*126e0*/  HMMA.16816.F32.BF16 R16, R4.reuse, R18, R8 ;  /* 0x000000120410723c */ /* 0x040fe20000041808 */
[----:B------:R-:W2:Y:S02]  /*126f0*/  LDL.LU.64 R10, [R1+0x910] ;  /* 0x00091000010a7983 */ /* 0x000ea40000300a00 */
[----:B------:R-:W2:Y:S11]  /*12700*/  LDL.LU.64 R8, [R1+0x908] ;  /* 0x0009080001087983 */ /* 0x000eb60000300a00 */
[----:B------:R-:W-:Y:S09]  /*12710*/  @!UPT UIADD3 URZ, URZ, URZ, URZ ;  /* 0x0000003f3f3ff290 */ /* 0x000ff2000fffe03f */
[----:B------:R-:W-:Y:S01]  /*12720*/  STL.64 [R1+0x50], R16 ;  /* 0x0000501001007387 */ /* 0x000fe20000100a00 */
[----:B------:R0:W-:Y:S03]  /*12730*/  STL.64 [R1+0x58], R18 ;  /* 0x0000581201007387 */ /* 0x0001e60000100a00 */
[----:B0-----:R-:W3:Y:S01]  /*12740*/  LDL.LU.64 R18, [R1+0x900] ;  /* 0x0009000001127983 */ /* 0x001ee20000300a00 */
[----:B------:R-:W3:Y:S01]  /*12750*/  LDL.LU.64 R16, [R1+0x8f8] ;  /* 0x0008f80001107983 */ /* 0x000ee20000300a00 */
[C---:B--2---:R-:W-:Y:S11]  /*12760*/  HMMA.16816.F32.BF16 R8, R4.reuse, R26, R8 ;  /* 0x0000001a0408723c */ /* 0x044ff60000041808 */
[----:B------:R-:W-:Y:S11]  /*12770*/  @!UPT UIADD3 URZ, URZ, URZ, URZ ;  /* 0x0000003f3f3ff290 */ /* 0x000ff6000fffe03f */
[----:B------:R-:W-:Y:S01]  /*12780*/  @!UPT UIADD3 URZ, URZ, URZ, URZ ;  /* 0x0000003f3f3ff290 */ /* 0x000fe2000fffe03f */
[----:B------:R-:W-:Y:S01]  /*12790*/  STL.64 [R1+0x40], R8 ;  /* 0x0000400801007387 */ /* 0x000fe20000100a00 */
[----:B------:R0:W-:Y:S03]  /*127a0*/  STL.64 [R1+0x48], R10 ;  /* 0x0000480a01007387 */ /* 0x0001e60000100a00 */
[----:B0-----:R-:W2:Y:S01]  /*127b0*/  LDL.LU.64 R10, [R1+0x8f0] ;  /* 0x0008f000010a7983 */ /* 0x001ea20000300a00 */
[----:B------:R-:W2:Y:S02]  /*127c0*/  LDL.LU.64 R8, [R1+0x8e8] ;  /* 0x0008e80001087983 */ /* 0x000ea40000300a00 */
[----:B------:R-:W4:Y:S01]  /*127d0*/  LDL.LU R27, [R1+0x270] ;  /* 0x00027000011b7983 */ /* 0x000f220000300800 */
[C---:B---3--:R-:W-:Y:S08]  /*127e0*/  HMMA.16816.F32.BF16 R16, R4.reuse, R22, R16 ;  /* 0x000000160410723c */ /* 0x048ff00000041810 */
[----:B--2---:R-:W-:Y:S11]  /*127f0*/  HMMA.16816.F32.BF16 R8, R4, R14, R8 ;  /* 0x0000000e0408723c */ /* 0x004ff60000041808 */
[----:B------:R-:W-:Y:S11]  /*12800*/  @!UPT UIADD3 URZ, URZ, URZ, URZ ;  /* 0x0000003f3f3ff290 */ /* 0x000ff6000fffe03f */
[----:B------:R-:W-:Y:S01]  /*12810*/  @!UPT UIADD3 URZ, URZ, URZ, URZ ;  /* 0x0000003f3f3ff290 */ /* 0x000fe2000fffe03f */
[----:B------:R-:W-:Y:S01]  /*12820*/  STL.64 [R1+0x30], R8 ;  /* 0x0000300801007387 */ /* 0x000fe20000100a00 */
[----:B------:R0:W-:Y:S02]  /*12830*/  STL.64 [R1+0x38], R10 ;  /* 0x0000380a01007387 */ /* 0x0001e40000100a00 */
[----:B0-----:R-:W-:-:S05]  /*12840*/  IMAD.MOV.U32 R10, RZ, RZ, R8 ;  /* 0x000000ffff0a7224 */ /* 0x001fca00078e0008 */
[----:B------:R-:W-:Y:S01]  /*12850*/  STL [R1+0x838], R10 ;  /* 0x0008380a01007387 */ /* 0x000fe20000100800 */
[----:B------:R-:W2:Y:S02]  /*12860*/  LDL.LU.64 R22, [R1+0x8e0] ;  /* 0x0008e00001167983 */ /* 0x000ea40000300a00 */
[----:B------:R-:W3:Y:S02]  /*12870*/  LDL.LU R21, [R1+0x8dc] ;  /* 0x0008dc0001157983 */ /* 0x000ee40000300800 */
[----:B------:R-:W-:-:S04]  /*12880*/  IMAD.MOV.U32 R20, RZ, RZ, c[0x0][0x188] ;  /* 0x00006200ff147624 */ /* 0x000fc800078e00ff */
[----:B------:R-:W-:Y:S01]  /*12890*/  IMAD.SHL.U32 R20, R20, 0x80, RZ ;  /* 0x0000008014147824 */ /* 0x000fe200078e00ff */
[----:B----4-:R-:W-:Y:S01]  /*128a0*/  IADD3 R27, R27, 0x1, RZ ;  /* 0x000000011b1b7810 */ /* 0x010fe20007ffe0ff */
[----:B------:R-:W-:Y:S02]  /*128b0*/  IMAD.MOV.U32 R11, RZ, RZ, R16 ;  /* 0x000000ffff0b7224 */ /* 0x000fe400078e0010 */
[----:B------:R-:W-:Y:S02]  /*128c0*/  IMAD.SHL.U32 R20, R20, 0x2, RZ ;  /* 0x0000000214147824 */ /* 0x000fe400078e00ff */
[----:B------:R-:W-:Y:S02]  /*128d0*/  IMAD.MOV.U32 R7, RZ, RZ, R18 ;  /* 0x000000ffff077224 */ /* 0x000fe400078e0012 */
[----:B------:R-:W-:Y:S01]  /*128e0*/  IMAD.MOV.U32 R4, RZ, RZ, R19 ;  /* 0x000000ffff047224 */ /* 0x000fe200078e0013 */
[----:B------:R-:W-:Y:S01]  /*128f0*/  STL.64 [R1+0x20], R16 ;  /* 0x0000201001007387 */ /* 0x000fe20000100a00 */
[----:B------:R-:W-:Y:S02]  /*12900*/  STL.64 [R1+0x28], R18 ;  /* 0x0000281201007387 */ /* 0x000fe40000100a00 */
[----:B------:R-:W-:Y:S02]  /*12910*/  STL [R1+0x270], R27 ;  /* 0x0002701b01007387 */ /* 0x000fe40000100800 */
[----:B------:R-:W-:Y:S01]  /*12920*/  STL [R1+0x844], R11 ;  /* 0x0008440b01007387 */ /* 0x000fe20000100800 */
[----:B------:R-:W-:Y:S01]  /*12930*/  STL [R1+0x840], R7 ;  /* 0x0008400701007387 */ /* 0x000fe20000100800 */
[-C--:B------:R-:W-:Y:S01]  /*12940*/  IADD3 R13, P5, R13, R20.reuse, RZ ;  /* 0x000000140d0d7210 */ /* 0x080fe20007fbe0ff */
[----:B------:R-:W-:Y:S01]  /*12950*/  STL [R1+0x83c], R4 ;  /* 0x00083c0401007387 */ /* 0x000fe20000100800 */
[----:B------:R-:W-:-:S02]  /*12960*/  IADD3 R25, P6, R25, R20, RZ ;  /* 0x0000001419197210 */ /* 0x000fc40007fde0ff */
[-C--:B------:R-:W-:Y:S02]  /*12970*/  IADD3 R24, P1, R24, R20.reuse, RZ ;  /* 0x0000001418187210 */ /* 0x080fe40007f3e0ff */
[-C--:B--2---:R-:W-:Y:S02]  /*12980*/  IADD3 R22, P3, R22, R20.reuse, RZ ;  /* 0x0000001416167210 */ /* 0x084fe40007f7e0ff */
[-C--:B---3--:R-:W-:Y:S02]  /*12990*/  IADD3 R21, P2, R21, R20.reuse, RZ ;  /* 0x0000001415157210 */ /* 0x088fe40007f5e0ff */
[----:B------:R-:W-:-:S03]  /*129a0*/  IADD3 R23, P4, R23, R20, RZ ;  /* 0x0000001417177210 */ /* 0x000fc60007f9e0ff */
[----:B------:R-:W-:Y:S01]  /*129b0*/  STL [R1+0x138], R21 ;  /* 0x0001381501007387 */ /* 0x000fe20000100800 */
[----:B------:R-:W-:Y:S02]  /*129c0*/  STL [R1+0x668], R22 ;  /* 0x0006681601007387 */ /* 0x000fe40000100800 */
[--C-:B------:R-:W-:Y:S02]  /*129d0*/  IMAD.X R12, R12, 0x1, R0.reuse, P2 ;  /* 0x000000010c0c7824 */ /* 0x100fe400010e0600 */
[----:B------:R-:W-:Y:S01]  /*129e0*/  STL [R1+0x660], R23 ;  /* 0x0006601701007387 */ /* 0x000fe20000100800 */
[----:B------:R-:W-:Y:S01]  /*129f0*/  IADD3 R3, P2, R3, R20, RZ ;  /* 0x0000001403037210 */ /* 0x000fe20007f5e0ff */
[----:B------:R-:W-:Y:S01]  /*12a00*/  STL [R1+0x658], R13 ;  /* 0x0006580d01007387 */ /* 0x000fe20000100800 */
[----:B------:R-:W-:Y:S02]  /*12a10*/  STL [R1+0x650], R25 ;  /* 0x0006501901007387 */ /* 0x000fe40000100800 */
[----:B------:R-:W-:-:S02]  /*12a20*/  IMAD.X R2, R2, 0x1, R0, P3 ;  /* 0x0000000102027824 */ /* 0x000fc400018e0600 */
[----:B------:R-:W-:Y:S01]  /*12a30*/  STL [R1+0x648], R24 ;  /* 0x0006481801007387 */ /* 0x000fe20000100800 */
[----:B------:R-:W-:Y:S01]  /*12a40*/  IADD3 R29, P3, R29, R20, RZ ;  /* 0x000000141d1d7210 */ /* 0x000fe20007f7e0ff */
[----:B------:R-:W-:Y:S01]  /*12a50*/  STL [R1+0x134], R12 ;  /* 0x0001340c01007387 */ /* 0x000fe20000100800 */
[----:B------:R-:W-:Y:S02]  /*12a60*/  STL [R1+0x640], R3 ;  /* 0x0006400301007387 */ /* 0x000fe40000100800 */
[----:B------:R0:W-:Y:S02]  /*12a70*/  STL [R1+0x8d8], R0 ;  /* 0x0008d80001007387 */ /* 0x0001e40000100800 */
[----:B------:R-:W-:Y:S01]  /*12a80*/  IMAD.X R28, R28, 0x1, R0, P4 ;  /* 0x000000011c1c7824 */ /* 0x000fe200020e0600 */
[----:B------:R-:W-:Y:S04]  /*12a90*/  STL [R1+0x664], R2 ;  /* 0x0006640201007387 */ /* 0x000fe80000100800 */
[----:B0-----:R-:W2:Y:S01]  /*12aa0*/  LDL.LU R0, [R1+0x630] ;  /* 0x0006300001007983 */ /* 0x001ea20000300800 */
[----:B------:R-:W-:Y:S02]  /*12ab0*/  STL [R1+0x638], R29 ;  /* 0x0006381d01007387 */ /* 0x000fe40000100800 */
[----:B------:R-:W3:Y:S02]  /*12ac0*/  LDL.LU R4, [R1+0x620] ;  /* 0x0006200001047983 */ /* 0x000ee40000300800 */
[----:B------:R-:W-:Y:S01]  /*12ad0*/  STL [R1+0x65c], R28 ;  /* 0x00065c1c01007387 */ /* 0x000fe20000100800 */
[----:B---3--:R0:W-:Y:S04]  /*12ae0*/  STL [R1+0x8cc], R4 ;  /* 0x0008cc0401007387 */ /* 0x0081e80000100800 */
[----:B0-----:R-:W3:Y:S01]  /*12af0*/  LDL.LU R4, [R1+0x64c] ;  /* 0x00064c0001047983 */ /* 0x001ee20000300800 */
[----:B------:R-:W-:-:S03]  /*12b00*/  IMAD.MOV.U32 R9, RZ, RZ, c[0x0][0x180] ;  /* 0x00006000ff097624 */ /* 0x000fc600078e00ff */
[----:B---3--:R0:W-:Y:S04]  /*12b10*/  STL [R1+0x8d0], R4 ;  /* 0x0008d00401007387 */ /* 0x0081e80000100800 */
[----:B0-----:R-:W3:Y:S01]  /*12b20*/  LDL.LU R4, [R1+0x628] ;  /* 0x0006280001047983 */ /* 0x001ee20000300800 */
[----:B------:R-:W-:-:S04]  /*12b30*/  IADD3 R9, R9, 0x7f, RZ ;  /* 0x0000007f09097810 */ /* 0x000fc80007ffe0ff */
[----:B------:R-:W-:-:S04]  /*12b40*/  SHF.R.S32.HI R26, RZ, 0x1f, R9 ;  /* 0x0000001fff1a7819 */ /* 0x000fc80000011409 */
[----:B------:R-:W-:-:S04]  /*12b50*/  LEA.HI R26, R26, R9, RZ, 0x7 ;  /* 0x000000091a1a7211 */ /* 0x000fc800078f38ff */
[----:B------:R-:W-:-:S04]  /*12b60*/  SHF.R.S32.HI R26, RZ, 0x7, R26 ;  /* 0x00000007ff1a7819 */ /* 0x000fc8000001141a */
[----:B------:R-:W-:Y:S02]  /*12b70*/  ISETP.NE.U32.AND P0, PT, R27, R26, PT ;  /* 0x0000001a1b00720c */ /* 0x000fe40003f05070 */
[----:B--2---:R-:W-:Y:S01]  /*12b80*/  IADD3 R0, P4, R0, R20, RZ ;  /* 0x0000001400007210 */ /* 0x004fe20007f9e0ff */
[----:B---3--:R0:W-:Y:S04]  /*12b90*/  STL [R1+0x8d4], R4 ;  /* 0x0008d40401007387 */ /* 0x0081e80000100800 */
[----:B0-----:R-:W2:Y:S01]  /*12ba0*/  LDL.LU R4, [R1+0x654] ;  /* 0x0006540001047983 */ /* 0x001ea20000300800 */
[----:B------:R-:W3:Y:S02]  /*12bb0*/  LDL.LU R7, [R1+0x644] ;  /* 0x0006440001077983 */ /* 0x000ee40000300800 */
[----:B------:R-:W4:Y:S02]  /*12bc0*/  LDL.LU R11, [R1+0x618] ;  /* 0x00061800010b7983 */ /* 0x000f240000300800 */
[----:B------:R-:W2:Y:S01]  /*12bd0*/  LDL.LU R5, [R1+0x63c] ;  /* 0x00063c0001057983 */ /* 0x000ea20000300800 */
[----:B------:R-:W2:Y:S01]  /*12be0*/  LDL.LU R6, [R1+0x610] ;  /* 0x0006100001067983 */ /* 0x000ea20000300800 */
[----:B------:R-:W2:Y:S02]  /*12bf0*/  LDL.LU R16, [R1+0x634] ;  /* 0x0006340001107983 */ /* 0x000ea40000300800 */
[----:B------:R-:W2:Y:S02]  /*12c00*/  LDL.LU R17, [R1+0x608] ;  /* 0x0006080001117983 */ /* 0x000ea40000300800 */
        /* <DEDUP_REMOVED lines=20> */
[----:B------:R0:W-:Y:S02]  /*12d50*/  STL [R1+0x630], R0 ;  /* 0x0006300001007387 */ /* 0x0001e40000100800 */
[----:B0-----:R-:W2:Y:S02]  /*12d60*/  LDL.LU R0, [R1+0x8d8] ;  /* 0x0008d80001007983 */ /* 0x001ea40000300800 */
[----:B--2---:R-:W-:-:S05]  /*12d70*/  IMAD.X R4, R4, 0x1, R0, P5 ;  /* 0x0000000104047824 */ /* 0x004fca00028e0600 */
[----:B------:R0:W-:Y:S04]  /*12d80*/  STL [R1+0x654], R4 ;  /* 0x0006540401007387 */ /* 0x0001e80000100800 */
[----:B0-----:R-:W2:Y:S02]  /*12d90*/  LDL.LU R4, [R1+0x8d4] ;  /* 0x0008d40001047983 */ /* 0x001ea40000300800 */
[----:B--2---:R-:W-:-:S05]  /*12da0*/  IADD3 R4, P5, R4, R20, RZ ;  /* 0x0000001404047210 */ /* 0x004fca0007fbe0ff */
[----:B------:R0:W-:Y:S04]  /*12db0*/  STL [R1+0x628], R4 ;  /* 0x0006280401007387 */ /* 0x0001e80000100800 */
[----:B0-----:R-:W2:Y:S02]  /*12dc0*/  LDL.LU R4, [R1+0x8d0] ;  /* 0x0008d00001047983 */ /* 0x001ea40000300800 */
[----:B--2---:R-:W-:-:S05]  /*12dd0*/  IMAD.X R4, R4, 0x1, R0, P6 ;  /* 0x0000000104047824 */ /* 0x004fca00030e0600 */
[----:B------:R0:W-:Y:S04]  /*12de0*/  STL [R1+0x64c], R4 ;  /* 0x00064c0401007387 */ /* 0x0001e80000100800 */
[----:B0-----:R-:W2:Y:S01]  /*12df0*/  LDL.LU R4, [R1+0x8cc] ;  /* 0x0008cc0001047983 */ /* 0x001ea20000300800 */
[--C-:B---3--:R-:W-:Y:S01]  /*12e00*/  IMAD.X R7, R7, 0x1, R0.reuse, P1 ;  /* 0x0000000107077824 */ /* 0x108fe200008e0600 */
[-C--:B----4-:R-:W-:Y:S01]  /*12e10*/  IADD3 R11, P1, R11, R20.reuse, RZ ;  /* 0x000000140b0b7210 */ /* 0x090fe20007f3e0ff */
[--C-:B------:R-:W-:Y:S01]  /*12e20*/  IMAD.X R5, R5, 0x1, R0.reuse, P2 ;  /* 0x0000000105057824 */ /* 0x100fe200010e0600 */
[-C--:B------:R-:W-:Y:S01]  /*12e30*/  IADD3 R6, P2, R6, R20.reuse, RZ ;  /* 0x0000001406067210 */ /* 0x080fe20007f5e0ff */
        /* <DEDUP_REMOVED lines=16> */
[----:B------:R-:W-:Y:S01]  /*12f40*/  IMAD.X R29, R29, 0x1, R0, P1 ;  /* 0x000000011d1d7824 */ /* 0x000fe200008e0600 */
[----:B------:R-:W-:-:S02]  /*12f50*/  IADD3 R28, P1, R28, R20, RZ ;  /* 0x000000141c1c7210 */ /* 0x000fc40007f3e0ff */
[----:B--2---:R-:W-:-:S05]  /*12f60*/  IADD3 R4, P6, R4, R20, RZ ;  /* 0x0000001404047210 */ /* 0x004fca0007fde0ff */
[----:B------:R-:W-:Y:S01]  /*12f70*/  STL [R1+0x620], R4 ;  /* 0x0006200401007387 */ /* 0x000fe20000100800 */
[----:B------:R-:W-:Y:S02]  /*12f80*/  STL [R1+0x644], R7 ;  /* 0x0006440701007387 */ /* 0x000fe40000100800 */
[----:B------:R-:W-:Y:S02]  /*12f90*/  STL [R1+0x618], R11 ;  /* 0x0006180b01007387 */ /* 0x000fe40000100800 */
[----:B------:R-:W-:Y:S01]  /*12fa0*/  STL [R1+0x63c], R5 ;  /* 0x00063c0501007387 */ /* 0x000fe20000100800 */
[----:B------:R-:W-:Y:S01]  /*12fb0*/  STL [R1+0x610], R6 ;  /* 0x0006100601007387 */ /* 0x000fe20000100800 */
[----:B------:R-:W-:Y:S02]  /*12fc0*/  STL [R1+0x634], R16 ;  /* 0x0006341001007387 */ /* 0x000fe40000100800 */
[----:B------:R-:W-:Y:S02]  /*12fd0*/  STL [R1+0x608], R17 ;  /* 0x0006081101007387 */ /* 0x000fe40000100800 */
[--C-:B------:R-:W-:Y:S01]  /*12fe0*/  IMAD.X R15, R15, 0x1, R0.reuse, P6 ;  /* 0x000000010f0f7824 */ /* 0x100fe200030e0600 */
[----:B------:R-:W-:Y:S01]  /*12ff0*/  STL [R1+0x62c], R18 ;  /* 0x00062c1201007387 */ /* 0x000fe20000100800 */
[----:B------:R-:W-:Y:S01]  /*13000*/  IADD3 R8, P6, R8, R20, RZ ;  /* 0x0000001408087210 */ /* 0x000fe20007fde0ff */
[----:B------:R-:W-:Y:S02]  /*13010*/  STL [R1+0x600], R19 ;  /* 0x0006001301007387 */ /* 0x000fe40000100800 */
[----:B------:R-:W-:Y:S01]  /*13020*/  STL [R1+0x624], R10 ;  /* 0x0006240a01007387 */ /* 0x000fe20000100800 */
[----:B------:R-:W-:Y:S01]  /*13030*/  STL [R1+0x5f8], R14 ;  /* 0x0005f80e01007387 */ /* 0x000fe20000100800 */
[----:B------:R-:W-:Y:S02]  /*13040*/  STL [R1+0x61c], R15 ;  /* 0x00061c0f01007387 */ /* 0x000fe40000100800 */
[----:B------:R-:W-:Y:S02]  /*13050*/  STL [R1+0x5f0], R8 ;  /* 0x0005f00801007387 */ /* 0x000fe40000100800 */
[----:B------:R-:W-:Y:S01]  /*13060*/  STL [R1+0x614], R9 ;  /* 0x0006140901007387 */ /* 0x000fe20000100800 */
[----:B------:R-:W-:Y:S01]  /*13070*/  STL [R1+0x5e8], R26 ;  /* 0x0005e81a01007387 */ /* 0x000fe20000100800 */
[----:B------:R-:W-:Y:S02]  /*13080*/  STL [R1+0x60c], R27 ;  /* 0x00060c1b01007387 */ /* 0x000fe40000100800 */
[----:B------:R-:W-:Y:S02]  /*13090*/  STL [R1+0x5e0], R21 ;  /* 0x0005e01501007387 */ /* 0x000fe40000100800 */
[----:B------:R-:W-:Y:S01]  /*130a0*/  STL [R1+0x604], R22 ;  /* 0x0006041601007387 */ /* 0x000fe20000100800 */
[----:B------:R-:W-:Y:S01]  /*130b0*/  STL [R1+0x5d8], R23 ;  /* 0x0005d81701007387 */ /* 0x000fe20000100800 */
[----:B------:R-:W-:-:S02]  /*130c0*/  IMAD.X R3, R3, 0x1, R0, P6 ;  /* 0x0000000103037824 */ /* 0x000fc400030e0600 */
[----:B------:R-:W-:Y:S02]  /*130d0*/  STL [R1+0x5fc], R13 ;  /* 0x0005fc0d01007387 */ /* 0x000fe40000100800 */
[----:B------:R-:W-:Y:S01]  /*130e0*/  STL [R1+0x5d0], R25 ;  /* 0x0005d01901007387 */ /* 0x000fe20000100800 */
[----:B------:R-:W-:Y:S01]  /*130f0*/  IADD3 R2, P6, R2, R20, RZ ;  /* 0x0000001402027210 */ /* 0x000fe20007fde0ff */
[----:B------:R-:W-:Y:S01]  /*13100*/  STL [R1+0x5f4], R24 ;  /* 0x0005f41801007387 */ /* 0x000fe20000100800 */
[----:B------:R-:W-:Y:S02]  /*13110*/  STL [R1+0x5c8], R12 ;  /* 0x0005c80c01007387 */ /* 0x000fe40000100800 */
[----:B------:R-:W-:Y:S02]  /*13120*/  STL [R1+0x5ec], R3 ;  /* 0x0005ec0301007387 */ /* 0x000fe40000100800 */
[----:B------:R0:W-:Y:S01]  /*13130*/  STL [R1+0x8c8], R20 ;  /* 0x0008c81401007387 */ /* 0x0001e20000100800 */
[----:B------:R-:W-:Y:S04]  /*13140*/  STL [R1+0x5c0], R2 ;  /* 0x0005c00201007387 */ /* 0x000fe80000100800 */
[----:B0-----:R-:W2:Y:S01]  /*13150*/  LDL.LU R20, [R1+0x5dc] ;  /* 0x0005dc0001147983 */ /* 0x001ea20000300800 */
[----:B------:R-:W-:Y:S02]  /*13160*/  STL [R1+0x5e4], R29 ;  /* 0x0005e41d01007387 */ /* 0x000fe40000100800 */
[----:B------:R-:W3:Y:S02]  /*13170*/  LDL.LU R4, [R1+0x5cc] ;  /* 0x0005cc0001047983 */ /* 0x000ee40000300800 */
[----:B------:R-:W-:Y:S01]  /*13180*/  STL [R1+0x5b8], R28 ;  /* 0x0005b81c01007387 */ /* 0x000fe20000100800 */
[----:B---3--:R0:W-:Y:S04]  /*13190*/  STL [R1+0x8bc], R4 ;  /* 0x0008bc0401007387 */ /* 0x0081e80000100800 */
[----:B0-----:R-:W3:Y:S04]  /*131a0*/  LDL.LU R4, [R1+0x5a8] ;  /* 0x0005a80001047983 */ /* 0x001ee80000300800 */
[----:B---3--:R0:W-:Y:S04]  /*131b0*/  STL [R1+0x8c0], R4 ;  /* 0x0008c00401007387 */ /* 0x0081e80000100800 */
[----:B0-----:R-:W3:Y:S01]  /*131c0*/  LDL.LU R4, [R1+0x5d4] ;  /* 0x0005d40001047983 */ /* 0x001ee20000300800 */
[----:B--2---:R-:W-:-:S03]  /*131d0*/  IMAD.X R20, R20, 0x1, R0, P2 ;  /* 0x0000000114147824 */ /* 0x004fc600010e0600 */
        /* <DEDUP_REMOVED lines=30> */
[----:B--2---:R-:W-:-:S05]  /*133c0*/  IADD3 R4, P2, R4, R20, RZ ;  /* 0x0000001404047210 */ /* 0x004fca0007f5e0ff */
[----:B------:R0:W-:Y:S04]  /*133d0*/  STL [R1+0x5b0], R4 ;  /* 0x0005b00401007387 */ /* 0x0001e80000100800 */
[----:B0-----:R-:W2:Y:S02]  /*133e0*/  LDL.LU R4, [R1+0x8c4] ;  /* 0x0008c40001047983 */ /* 0x001ea40000300800 */
[----:B--2---:R-:W-:-:S05]  /*133f0*/  IMAD.X R4, R4, 0x1, R0, P3 ;  /* 0x0000000104047824 */ /* 0x004fca00018e0600 */
[----:B------:R0:W-:Y:S04]  /*13400*/  STL [R1+0x5d4], R4 ;  /* 0x0005d40401007387 */ /* 0x0001e80000100800 */
[----:B0-----:R-:W2:Y:S02]  /*13410*/  LDL.LU R4, [R1+0x8c0] ;  /* 0x0008c00001047983 */ /* 0x001ea40000300800 */
[----:B--2---:R-:W-:-:S05]  /*13420*/  IADD3 R4, P3, R4, R20, RZ ;  /* 0x0000001404047210 */ /* 0x004fca0007f7e0ff */
[----:B------:R0:W-:Y:S04]  /*13430*/  STL [R1+0x5a8], R4 ;  /* 0x0005a80401007387 */ /* 0x0001e80000100800 */
[----:B0-----:R-:W2:Y:S01]  /*13440*/  LDL.LU R4, [R1+0x8bc] ;  /* 0x0008bc0001047983 */ /* 0x001ea20000300800 */
[--C-:B----4-:R-:W-:Y:S01]  /*13450*/  IMAD.X R11, R11, 0x1, R0.reuse, P5 ;  /* 0x000000010b0b7824 */ /* 0x110fe200028e0600 */
        /* <DEDUP_REMOVED lines=18> */
[----:B------:R-:W-:Y:S01]  /*13580*/  IADD3 R3, P3, R3, R20, RZ ;  /* 0x0000001403037210 */ /* 0x000fe20007f7e0ff */
[----:B------:R-:W-:-:S02]  /*13590*/  IMAD.X R28, R28, 0x1, R0, P5 ;  /* 0x000000011c1c7824 */ /* 0x000fc400028e0600 */
[----:B--2---:R-:W-:Y:S01]  /*135a0*/  IMAD.X R4, R4, 0x1, R0, P4 ;  /* 0x0000000104047824 */ /* 0x004fe200020e0600 */
[----:B---3--:R-:W-:-:S04]  /*135b0*/  IADD3 R7, P4, R7, R20, RZ ;  /* 0x0000001407077210 */ /* 0x008fc80007f9e0ff */
[----:B------:R-:W-:Y:S01]  /*135c0*/  STL [R1+0x5cc], R4 ;  /* 0x0005cc0401007387 */ /* 0x000fe20000100800 */
[----:B------:R-:W-:Y:S02]  /*135d0*/  STL [R1+0x5a0], R7 ;  /* 0x0005a00701007387 */ /* 0x000fe40000100800 */
[----:B------:R-:W-:Y:S02]  /*135e0*/  STL [R1+0x5c4], R11 ;  /* 0x0005c40b01007387 */ /* 0x000fe40000100800 */
[----:B------:R-:W-:Y:S01]  /*135f0*/  STL [R1+0x598], R5 ;  /* 0x0005980501007387 */ /* 0x000fe20000100800 */
[----:B------:R-:W-:Y:S01]  /*13600*/  STL [R1+0x5bc], R6 ;  /* 0x0005bc0601007387 */ /* 0x000fe20000100800 */
[----:B------:R-:W-:Y:S02]  /*13610*/  STL [R1+0x590], R16 ;  /* 0x0005901001007387 */ /* 0x000fe40000100800 */
        /* <DEDUP_REMOVED lines=17> */
[----:B------:R-:W-:-:S02]  /*13730*/  IMAD.X R2, R2, 0x1, R0, P4 ;  /* 0x0000000102027824 */ /* 0x000fc400020e0600 */
[----:B------:R-:W-:Y:S01]  /*13740*/  STL [R1+0x550], R24 ;  /* 0x0005501801007387 */ /* 0x000fe20000100800 */
[-C--:B------:R-:W-:Y:S01]  /*13750*/  IADD3 R29, P4, R29, R20.reuse, RZ ;  /* 0x000000141d1d7210 */ /* 0x080fe20007f9e0ff */
[----:B------:R-:W-:Y:S01]  /*13760*/  STL [R1+0x574], R12 ;  /* 0x0005740c01007387 */ /* 0x000fe20000100800 */
[----:B------:R-:W-:Y:S02]  /*13770*/  STL [R1+0x548], R3 ;  /* 0x0005480301007387 */ /* 0x000fe40000100800 */
[----:B------:R0:W-:Y:S02]  /*13780*/  STL [R1+0x8b8], R0 ;  /* 0x0008b80001007387 */ /* 0x0001e40000100800 */
[----:B------:R-:W-:Y:S01]  /*13790*/  STL [R1+0x56c], R2 ;  /* 0x00056c0201007387 */ /* 0x000fe20000100800 */
        /* <DEDUP_REMOVED lines=8> */
[----:B--2---:R-:W-:-:S03]  /*13820*/  IADD3 R0, P5, R0, R20, RZ ;  /* 0x0000001400007210 */ /* 0x004fc60007fbe0ff */
        /* <DEDUP_REMOVED lines=558> */
[--C-:B------:R-:W-:Y:S01]  /*15b10*/  IMAD.X R23, R23, 0x1, R0.reuse, P4 ;  /* 0x0000000117177824 */ /* 0x100fe200020e0600 */
[----:B------:R-:W-:Y:S01]  /*15b20*/  IADD3 R13, P4, R13, UR8, RZ ;  /* 0x000000080d0d7c10 */ /* 0x000fe2000ff9e0ff */
[--C-:B------:R-:W-:Y:S01]  /*15b30*/  IMAD.X R25, R25, 0x1, R0.reuse, P5 ;  /* 0x0000000119197824 */ /* 0x100fe200028e0600 */
[----:B------:R-:W-:Y:S01]  /*15b40*/  IADD3 R24, P5, R24, UR8, RZ ;  /* 0x0000000818187c10 */ /* 0x000fe2000ffbe0ff */
[--C-:B------:R-:W-:Y:S01]  /*15b50*/  IMAD.X R12, R12, 0x1, R0.reuse, P6 ;  /* 0x000000010c0c7824 */ /* 0x100fe200030e0600 */
[----:B------:R-:W-:Y:S01]  /*15b60*/  IADD3 R3, P6, R3, UR8, RZ ;  /* 0x0000000803037c10 */ /* 0x000fe2000ffde0ff */
        /* <DEDUP_REMOVED lines=28> */
[----:B------:R-:W-:Y:S01]  /*15d30*/  IADD3 R29, P1, R29, UR8, RZ ;  /* 0x000000081d1d7c10 */ /* 0x000fe2000ff3e0ff */
        /* <DEDUP_REMOVED lines=9> */
[----:B0-----:R-:W3:Y:S01]  /*15dd0*/  LDL.LU R4, [R1+0x274] ;  /* 0x0002740001047983 */ /* 0x001ee20000300800 */
[----:B------:R-:W4:Y:S02]  /*15de0*/  LDL.LU R7, [R1+0x684] ;  /* 0x0006840001077983 */ /* 0x000f240000300800 */
[----:B------:R-:W3:Y:S02]  /*15df0*/  LDL.LU R11, [R1+0x754] ;  /* 0x00075400010b7983 */ /* 0x000ee40000300800 */
[----:B------:R-:W3:Y:S01]  /*15e00*/  LDL.LU R5, [R1+0x680] ;  /* 0x0006800001057983 */ /* 0x000ee20000300800 */
[----:B------:R-:W3:Y:S01]  /*15e10*/  LDL.LU R6, [R1+0x750] ;  /* 0x0007500001067983 */ /* 0x000ee20000300800 */
[----:B------:R-:W3:Y:S02]  /*15e20*/  LDL.LU R16, [R1+0x67c] ;  /* 0x00067c0001107983 */ /* 0x000ee40000300800 */
        /* <DEDUP_REMOVED lines=18> */
[----:B--2---:R-:W-:Y:S01]  /*15f50*/  IADD3 R0, P2, R0, UR8, RZ ;  /* 0x0000000800007c10 */ /* 0x004fe2000ff5e0ff */
[----:B------:R-:W2:Y:S01]  /*15f60*/  LDL.LU R3, [R1+0x700] ;  /* 0x0007000001037983 */ /* 0x000ea20000300800 */
[----:B------:R-:W2:Y:S02]  /*15f70*/  LDL.LU R2, [R1+0x724] ;  /* 0x0007240001027983 */ /* 0x000ea40000300800 */
[----:B------:R-:W2:Y:S02]  /*15f80*/  LDL.LU R29, [R1+0x6f8] ;  /* 0x0006f800011d7983 */ /* 0x000ea40000300800 */
[----:B------:R-:W2:Y:S01]  /*15f90*/  LDL.LU R28, [R1+0x71c] ;  /* 0x00071c00011c7983 */ /* 0x000ea20000300800 */
[----:B------:R0:W-:Y:S04]  /*15fa0*/  STL [R1+0x75c], R0 ;  /* 0x00075c0001007387 */ /* 0x0001e80000100800 */
[----:B0-----:R-:W3:Y:S02]  /*15fb0*/  LDL.LU R0, [R1+0x858] ;  /* 0x0008580001007983 */ /* 0x001ee40000300800 */
[----:B---3--:R-:W-:-:S05]  /*15fc0*/  IMAD.X R4, R4, 0x1, R0, P3 ;  /* 0x0000000104047824 */ /* 0x008fca00018e0600 */
[----:B------:R0:W-:Y:S04]  /*15fd0*/  STL [R1+0x274], R4 ;  /* 0x0002740401007387 */ /* 0x0001e80000100800 */
[----:B0-----:R-:W3:Y:S01]  /*15fe0*/  LDL.LU R4, [R1+0x854] ;  /* 0x0008540001047983 */ /* 0x001ee20000300800 */
[----:B----4-:R-:W-:Y:S01]  /*15ff0*/  IADD3.X R7, R7, UR5, RZ, P4, !PT ;  /* 0x0000000507077c10 */ /* 0x010fe2000a7fe4ff */
[----:B------:R-:W-:Y:S01]  /*16000*/  IADD3 R11, P4, R11, UR8, RZ ;  /* 0x000000080b0b7c10 */ /* 0x000fe2000ff9e0ff */
[----:B------:R-:W-:Y:S01]  /*16010*/  IADD3.X R5, R5, UR5, RZ, P5, !PT ;  /* 0x0000000505057c10 */ /* 0x000fe2000affe4ff */
[----:B------:R0:W-:Y:S01]  /*16020*/  STL [R1+0x848], R0 ;  /* 0x0008480001007387 */ /* 0x0001e20000100800 */
[----:B------:R-:W-:Y:S02]  /*16030*/  IADD3 R6, P5, R6, UR8, RZ ;  /* 0x0000000806067c10 */ /* 0x000fe4000ffbe0ff */
[----:B------:R-:W-:Y:S01]  /*16040*/  IADD3.X R16, R16, UR5, RZ, P6, !PT ;  /* 0x0000000510107c10 */ /* 0x000fe2000b7fe4ff */
[----:B------:R-:W-:Y:S01]  /*16050*/  IADD3 R17, P6, R17, UR8, RZ ;  /* 0x0000000811117c10 */ /* 0x000fe2000ffde0ff */
        /* <DEDUP_REMOVED lines=14> */
[----:B---3--:R-:W-:-:S05]  /*16140*/  IADD3 R4, P3, R4, UR8, RZ ;  /* 0x0000000804047c10 */ /* 0x008fca000ff7e0ff */
[----:B------:R-:W-:Y:S01]  /*16150*/  STL [R1+0x758], R4 ;  /* 0x0007580401007387 */ /* 0x000fe20000100800 */
[----:B------:R-:W-:Y:S02]  /*16160*/  STL [R1+0x684], R7 ;  /* 0x0006840701007387 */ /* 0x000fe40000100800 */
[----:B------:R-:W-:Y:S02]  /*16170*/  STL [R1+0x754], R11 ;  /* 0x0007540b01007387 */ /* 0x000fe40000100800 */
[----:B------:R-:W-:Y:S01]  /*16180*/  STL [R1+0x680], R5 ;  /* 0x0006800501007387 */ /* 0x000fe20000100800 */
[----:B------:R-:W-:Y:S01]  /*16190*/  STL [R1+0x750], R6 ;  /* 0x0007500601007387 */ /* 0x000fe20000100800 */
[----:B------:R-:W-:Y:S02]  /*161a0*/  STL [R1+0x67c], R16 ;  /* 0x00067c1001007387 */ /* 0x000fe40000100800 */
[----:B------:R-:W-:Y:S01]  /*161b0*/  STL [R1+0x748], R17 ;  /* 0x0007481101007387 */ /* 0x000fe20000100800 */
[----:B------:R-:W-:Y:S01]  /*161c0*/  IADD3.X R15, R15, UR5, RZ, P3, !PT ;  /* 0x000000050f0f7c10 */ /* 0x000fe20009ffe4ff */
[----:B------:R-:W-:Y:S01]  /*161d0*/  STL [R1+0x678], R18 ;  /* 0x0006781201007387 */ /* 0x000fe20000100800 */
[----:B------:R-:W-:Y:S01]  /*161e0*/  IADD3 R8, P3, R8, UR8, RZ ;  /* 0x0000000808087c10 */ /* 0x000fe2000ff7e0ff */
        /* <DEDUP_REMOVED lines=11> */
[----:B------:R-:W-:Y:S01]  /*162a0*/  IADD3.X R12, R12, UR5, RZ, P3, !PT ;  /* 0x000000050c0c7c10 */ /* 0x000fe20009ffe4ff */
[----:B------:R-:W-:Y:S01]  /*162b0*/  STL [R1+0x73c], R23 ;  /* 0x00073c1701007387 */ /* 0x000fe20000100800 */
[----:B--2---:R-:W-:Y:S01]  /*162c0*/  IADD3 R3, P3, R3, UR8, RZ ;  /* 0x0000000803037c10 */ /* 0x004fe2000ff7e0ff */
[----:B------:R-:W-:Y:S01]  /*162d0*/  STL [R1+0x710], R13 ;  /* 0x0007100d01007387 */ /* 0x000fe20000100800 */
[----:B------:R-:W-:Y:S02]  /*162e0*/  STL [R1+0x734], R25 ;  /* 0x0007341901007387 */ /* 0x000fe40000100800 */
[----:B------:R-:W-:Y:S02]  /*162f0*/  STL [R1+0x708], R24 ;  /* 0x0007081801007387 */ /* 0x000fe40000100800 */
[----:B------:R-:W-:Y:S01]  /*16300*/  STL [R1+0x72c], R12 ;  /* 0x00072c0c01007387 */ /* 0x000fe20000100800 */
[----:B------:R-:W-:Y:S01]  /*16310*/  STL [R1+0x700], R3 ;  /* 0x0007000301007387 */ /* 0x000fe20000100800 */
[----:B0-----:R-:W2:Y:S01]  /*16320*/  LDL.LU R0, [R1+0x6e8] ;  /* 0x0006e80001007983 */ /* 0x001ea20000300800 */
[----:B------:R-:W-:Y:S01]  /*16330*/  IADD3.X R2, R2, UR5, RZ, P4, !PT ;  /* 0x0000000502027c10 */ /* 0x000fe2000a7fe4ff */
[----:B------:R-:W-:-:S04]  /*16340*/  IADD3 R29, P4, R29, UR8, RZ ;  /* 0x000000081d1d7c10 */ /* 0x000fc8000ff9e0ff */
[----:B------:R-:W-:Y:S04]  /*16350*/  STL [R1+0x724], R2 ;  /* 0x0007240201007387 */ /* 0x000fe80000100800 */
[----:B--2---:R0:W-:Y:S01]  /*16360*/  STL [R1+0x84c], R0 ;  /* 0x00084c0001007387 */ /* 0x0041e20000100800 */
[----:B------:R-:W-:Y:S03]  /*16370*/  STL [R1+0x6f8], R29 ;  /* 0x0006f81d01007387 */ /* 0x000fe60000100800 */
[----:B0-----:R-:W2:Y:S01]  /*16380*/  LDL.LU R0, [R1+0x714] ;  /* 0x0007140001007983 */ /* 0x001ea20000300800 */
[----:B------:R-:W-:-:S05]  /*16390*/  IADD3.X R28, R28, UR5, RZ, P5, !PT ;  /* 0x000000051c1c7c10 */ /* 0x000fca000affe4ff */
[----:B------:R-:W-:Y:S04]  /*163a0*/  STL [R1+0x71c], R28 ;  /* 0x00071c1c01007387 */ /* 0x000fe80000100800 */
[----:B--2---:R0:W-:Y:S04]  /*163b0*/  STL [R1+0x850], R0 ;  /* 0x0008500001007387 */ /* 0x0041e80000100800 */
[----:B0-----:R-:W2:Y:S01]  /*163c0*/  LDL.LU R0, [R1+0x6f0] ;  /* 0x0006f00001007983 */ /* 0x001ea20000300800 */
[----:B------:R-:W3:Y:S02]  /*163d0*/  LDL.LU R11, [R1+0x70c] ;  /* 0x00070c00010b7983 */ /* 0x000ee40000300800 */
[----:B------:R-:W4:Y:S02]  /*163e0*/  LDL.LU R7, [R1+0x6e0] ;  /* 0x0006e00001077983 */ /* 0x000f240000300800 */
        /* <DEDUP_REMOVED lines=26> */
[----:B--2---:R-:W-:-:S05]  /*16590*/  IADD3 R0, P5, R0, UR8, RZ ;  /* 0x0000000800007c10 */ /* 0x004fca000ffbe0ff */
[----:B------:R0:W-:Y:S04]  /*165a0*/  STL [R1+0x6f0], R0 ;  /* 0x0006f00001007387 */ /* 0x0001e80000100800 */
[----:B0-----:R-:W2:Y:S02]  /*165b0*/  LDL.LU R0, [R1+0x850] ;  /* 0x0008500001007983 */ /* 0x001ea40000300800 */
[----:B--2---:R-:W-:-:S05]  /*165c0*/  IADD3.X R0, R0, UR5, RZ, P6, !PT ;  /* 0x0000000500007c10 */ /* 0x004fca000b7fe4ff */
[----:B------:R0:W-:Y:S04]  /*165d0*/  STL [R1+0x714], R0 ;  /* 0x0007140001007387 */ /* 0x0001e80000100800 */
[----:B0-----:R-:W2:Y:S01]  /*165e0*/  LDL.LU R0, [R1+0x84c] ;  /* 0x00084c0001007983 */ /* 0x001ea20000300800 */
[----:B---3--:R-:W-:Y:S01]  /*165f0*/  IADD3.X R11, R11, UR5, RZ, P1, !PT ;  /* 0x000000050b0b7c10 */ /* 0x008fe20008ffe4ff */
[----:B----4-:R-:W-:Y:S01]  /*16600*/  IADD3 R7, P1, R7, UR8, RZ ;  /* 0x0000000807077c10 */ /* 0x010fe2000ff3e0ff */
        /* <DEDUP_REMOVED lines=18> */
[----:B------:R-:W-:-:S02]  /*16730*/  IADD3.X R9, R9, UR5, RZ, P1, !PT ;  /* 0x0000000509097c10 */ /* 0x000fc40008ffe4ff */
[----:B------:R-:W-:Y:S02]  /*16740*/  IADD3.X R26, R26, UR5, RZ, P2, !PT ;  /* 0x000000051a1a7c10 */ /* 0x000fe400097fe4ff */
[----:B------:R-:W-:Y:S02]  /*16750*/  IADD3.X R27, R27, UR5, RZ, P3, !PT ;  /* 0x000000051b1b7c10 */ /* 0x000fe40009ffe4ff */
[----:B------:R-:W-:Y:S02]  /*16760*/  IADD3.X R23, R23, UR5, RZ, P5, !PT ;  /* 0x0000000517177c10 */ /* 0x000fe4000affe4ff */
[----:B------:R-:W-:Y:S02]  /*16770*/  IADD3.X R22, R22, UR5, RZ, P4, !PT ;  /* 0x0000000516167c10 */ /* 0x000fe4000a7fe4ff */
[----:B--2---:R-:W-:-:S05]  /*16780*/  IADD3 R0, P6, R0, UR8, RZ ;  /* 0x0000000800007c10 */ /* 0x004fca000ffde0ff */
[----:B------:R0:W-:Y:S04]  /*16790*/  STL [R1+0x6e8], R0 ;  /* 0x0006e80001007387 */ /* 0x0001e80000100800 */
[----:B0-----:R0:W5:Y:S01]  /*167a0*/  LDL.LU R0, [R1+0x848] ;  /* 0x0008480001007983 */ /* 0x0011620000300800 */
[----:B------:R1:W-:Y:S03]  /*167b0*/  STL [R1+0x70c], R11 ;  /* 0x00070c0b01007387 */ /* 0x0003e60000100800 */
[----:B-1----:R0:W5:Y:S01]  /*167c0*/  LDL.LU R11, [R1+0x844] ;  /* 0x00084400010b7983 */ /* 0x0021620000300800 */
[----:B------:R1:W-:Y:S03]  /*167d0*/  STL [R1+0x6e0], R7 ;  /* 0x0006e00701007387 */ /* 0x0003e60000100800 */
[----:B-1----:R0:W5:Y:S01]  /*167e0*/  LDL.LU R7, [R1+0x840] ;  /* 0x0008400001077983 */ /* 0x0021620000300800 */
[----:B------:R1:W-:Y:S03]  /*167f0*/  STL [R1+0x704], R4 ;  /* 0x0007040401007387 */ /* 0x0003e60000100800 */
[----:B-1----:R0:W5:Y:S01]  /*16800*/  LDL.LU R4, [R1+0x83c] ;  /* 0x00083c0001047983 */ /* 0x0021620000300800 */
[----:B------:R1:W-:Y:S01]  /*16810*/  STL [R1+0x6d8], R10 ;  /* 0x0006d80a01007387 */ /* 0x0003e20000100800 */
[----:B------:R-:W-:-:S02]  /*16820*/  IADD3.X R3, R3, UR5, RZ, P6, !PT ;  /* 0x0000000503037c10 */ /* 0x000fc4000b7fe4ff */
[----:B-1----:R0:W5:Y:S01]  /*16830*/  LDL.LU R10, [R1+0x838] ;  /* 0x00083800010a7983 */ /* 0x0021620000300800 */
[----:B------:R1:W-:Y:S01]  /*16840*/  STL [R1+0x6fc], R20 ;  /* 0x0006fc1401007387 */ /* 0x0003e20000100800 */
[----:B------:R-:W-:Y:S02]  /*16850*/  IADD3 R12, P6, R12, UR8, RZ ;  /* 0x000000080c0c7c10 */ /* 0x000fe4000ffde0ff */
[----:B-1----:R0:W5:Y:S01]  /*16860*/  LDL.LU R20, [R1+0x834] ;  /* 0x0008340001147983 */ /* 0x0021620000300800 */
[----:B------:R1:W-:Y:S03]  /*16870*/  STL [R1+0x6d0], R21 ;  /* 0x0006d01501007387 */ /* 0x0003e60000100800 */
        /* <DEDUP_REMOVED lines=12> */
[----:B------:R1:W-:Y:S03]  /*16940*/  STL [R1+0x6b8], R12 ;  /* 0x0006b80c01007387 */ /* 0x0003e60000100800 */
[----:B-1----:R0:W5:Y:S01]  /*16950*/  LDL.LU R12, [R1+0x818] ;  /* 0x00081800010c7983 */ /* 0x0021620000300800 */
[----:B------:R1:W-:Y:S03]  /*16960*/  STL [R1+0x6dc], R29 ;  /* 0x0006dc1d01007387 */ /* 0x0003e60000100800 */
[----:B-1----:R0:W5:Y:S01]  /*16970*/  LDL.LU R29, [R1+0x814] ;  /* 0x00081400011d7983 */ /* 0x0021620000300800 */
[----:B------:R1:W-:Y:S02]  /*16980*/  STL [R1+0x6b0], R28 ;  /* 0x0006b01c01007387 */ /* 0x0003e40000100800 */
[----:B------:R0:W-:Y:S02]  /*16990*/  STL [R1+0x6d4], R5 ;  /* 0x0006d40501007387 */ /* 0x0001e40000100800 */
[----:B------:R0:W-:Y:S01]  /*169a0*/  STL [R1+0x6a8], R6 ;  /* 0x0006a80601007387 */ /* 0x0001e20000100800 */
[----:B------:R0:W-:Y:S01]  /*169b0*/  STL [R1+0x6cc], R16 ;  /* 0x0006cc1001007387 */ /* 0x0001e20000100800 */
[----:B------:R0:W-:Y:S02]  /*169c0*/  STL [R1+0x6a0], R17 ;  /* 0x0006a01101007387 */ /* 0x0001e40000100800 */
[----:B------:R0:W-:Y:S02]  /*169d0*/  STL [R1+0x6c4], R18 ;  /* 0x0006c41201007387 */ /* 0x0001e40000100800 */
[----:B------:R0:W-:Y:S01]  /*169e0*/  STL [R1+0x698], R19 ;  /* 0x0006981301007387 */ /* 0x0001e20000100800 */
[----:B------:R0:W-:Y:S04]  /*169f0*/  STL [R1+0x6bc], R14 ;  /* 0x0006bc0e01007387 */ /* 0x0001e80000100800 */
[----:B-1----:R-:W1:Y:S01]  /*16a00*/  S2R R28, SR_TID.X ;  /* 0x00000000001c7919 */ /* 0x002e620000002100 */
[----:B------:R0:W-:Y:S02]  /*16a10*/  STL [R1+0x690], R15 ;  /* 0x0006900f01007387 */ /* 0x0001e40000100800 */
[----:B------:R0:W-:Y:S02]  /*16a20*/  STL [R1+0x6b4], R8 ;  /* 0x0006b40801007387 */ /* 0x0001e40000100800 */
[----:B------:R0:W-:Y:S01]  /*16a30*/  STL [R1+0x6ac], R9 ;  /* 0x0006ac0901007387 */ /* 0x0001e20000100800 */
[----:B------:R0:W-:Y:S01]  /*16a40*/  STL [R1+0x6a4], R26 ;  /* 0x0006a41a01007387 */ /* 0x0001e20000100800 */
[----:B------:R0:W-:Y:S02]  /*16a50*/  STL [R1+0x68c], R23 ;  /* 0x00068c1701007387 */ /* 0x0001e40000100800 */
[----:B------:R0:W-:Y:S02]  /*16a60*/  STL [R1+0x69c], R27 ;  /* 0x00069c1b01007387 */ /* 0x0001e40000100800 */
[----:B------:R0:W-:Y:S01]  /*16a70*/  STL [R1+0x694], R22 ;  /* 0x0006941601007387 */ /* 0x0001e20000100800 */
[----:B-1----:R-:W-:-:S05]  /*16a80*/  LOP3.LUT R28, R28, 0x7f, RZ, 0xc0, !PT ;  /* 0x0000007f1c1c7812 */ /* 0x002fca00078ec0ff */
[----:B------:R-:W-:Y:S01]  /*16a90*/  IMAD.SHL.U32 R28, R28, 0x2, RZ ;  /* 0x000000021c1c7824 */ /* 0x000fe200078e00ff */
[----:B0-----:R-:W-:Y:S01]  /*16aa0*/  @!P0 CALL.REL.NOINC `(.L_x_1) ;  /* 0x0000001000008944 */ /* 0x001fe20003c00000 */
[----:B------:R-:W-:Y:S05]  /*16ab0*/  BRA `(.L_x_2) ;  /* 0xffff007000007947 */ /* 0x000fea000383ffff */
.L_x_1:
[----:B-----5:R0:W-:Y:S04]  /*16ac0*/  STL [R1+0x81c], R25 ;  /* 0x00081c1901007387 */ /* 0x0201e80000100800 */
[----:B------:R1:W-:Y:S01]  /*16ad0*/  STL [R1+0x818], R2 ;  /* 0x0008180201007387 */ /* 0x0003e20000100800 */
[----:B0-----:R-:W-:-:S03]  /*16ae0*/  IMAD.MOV.U32 R25, RZ, RZ, R4 ;  /* 0x000000ffff197224 */ /* 0x001fc600078e0004 */
[----:B-1----:R-:W2:Y:S04]  /*16af0*/  LDL.LU R2, [R1+0x3c] ;  /* 0x00003c0001027983 */ /* 0x002ea80000300800 */
[----:B------:R-:W2:Y:S04]  /*16b00*/  LDL.LU R6, [R1+0x38] ;  /* 0x0000380001067983 */ /* 0x000ea80000300800 */
[----:B------:R0:W-:Y:S04]  /*16b10*/  STL [R1+0x814], R3 ;  /* 0x0008140301007387 */ /* 0x0001e80000100800 */
[----:B0-----:R-:W3:Y:S04]  /*16b20*/  LDL.LU R3, [R1+0x4c] ;  /* 0x00004c0001037983 */ /* 0x001ee80000300800 */
[----:B------:R-:W3:Y:S04]  /*16b30*/  LDL.LU R5, [R1+0x48] ;  /* 0x0000480001057983 */ /* 0x000ee80000300800 */
        /* <DEDUP_REMOVED lines=11> */
[----:B------:R-:W4:Y:S01]  /*16bf0*/  LDL.LU R14, [R1+0xb8] ;  /* 0x0000b800010e7983 */ /* 0x000f220000300800 */
[----:B------:R-:W-:-:S03]  /*16c00*/  F2FP.BF16.PACK_AB R7, R25, R7 ;  /* 0x000000071907723e */ /* 0x000fc600000010ff */
[----:B------:R-:W4:Y:S04]  /*16c10*/  LDL.LU R26, [R1+0xcc] ;  /* 0x0000cc00011a7983 */ /* 0x000f280000300800 */
[----:B------:R-:W4:Y:S04]  /*16c20*/  LDL.LU R27, [R1+0xdc] ;  /* 0x0000dc00011b7983 */ /* 0x000f280000300800 */
[----:B------:R-:W4:Y:S04]  /*16c30*/  LDL.LU R22, [R1+0xb4] ;  /* 0x0000b40001167983 */ /* 0x000f280000300800 */
[----:B------:R-:W4:Y:S04]  /*16c40*/  LDL.LU R23, [R1+0xb0] ;  /* 0x0000b00001177983 */ /* 0x000f280000300800 */
[----:B------:R-:W4:Y:S01]  /*16c50*/  LDL.LU R25, [R1+0x81c] ;  /* 0x00081c0001197983 */ /* 0x000f220000300800 */
[----:B--2---:R-:W-:-:S03]  /*16c60*/  F2FP.BF16.PACK_AB R6, R2, R6 ;  /* 0x000000060206723e */ /* 0x004fc600000010ff */
[----:B------:R-:W2:Y:S01]  /*16c70*/  LDL.LU R2, [R1+0x818] ;  /* 0x0008180001027983 */ /* 0x000ea20000300800 */
[----:B---3--:R-:W-:-:S03]  /*16c80*/  F2FP.BF16.PACK_AB R5, R3, R5 ;  /* 0x000000050305723e */ /* 0x008fc600000010ff */
[----:B------:R-:W2:Y:S01]  /*16c90*/  LDL.LU R3, [R1+0x814] ;  /* 0x0008140001037983 */ /* 0x000ea20000300800 */
[----:B----4-:R-:W-:Y:S02]  /*16ca0*/  F2FP.BF16.PACK_AB R4, R29, R4 ;  /* 0x000000041d04723e */ /* 0x010fe400000010ff */
[----:B------:R-:W-:Y:S02]  /*16cb0*/  F2FP.BF16.PACK_AB R11, R28, R11 ;  /* 0x0000000b1c0b723e */ /* 0x000fe400000010ff */
[----:B------:R-:W-:Y:S02]  /*16cc0*/  F2FP.BF16.PACK_AB R10, R0, R10 ;  /* 0x0000000a000a723e */ /* 0x000fe400000010ff */
[----:B------:R-:W-:Y:S02]  /*16cd0*/  F2FP.BF16.PACK_AB R9, R16, R9 ;  /* 0x000000091009723e */ /* 0x000fe400000010ff */
[----:B------:R-:W-:Y:S02]  /*16ce0*/  F2FP.BF16.PACK_AB R8, R17, R8 ;  /* 0x000000081108723e */ /* 0x000fe400000010ff */
[----:B------:R-:W-:-:S02]  /*16cf0*/  F2FP.BF16.PACK_AB R15, R18, R15 ;  /* 0x0000000f120f723e */ /* 0x000fc400000010ff */
[----:B------:R-:W-:Y:S02]  /*16d00*/  F2FP.BF16.PACK_AB R14, R19, R14 ;  /* 0x0000000e130e723e */ /* 0x000fe400000010ff */
[----:B------:R-:W-:Y:S02]  /*16d10*/  F2FP.BF16.PACK_AB R19, R21, R20 ;  /* 0x000000141513723e */ /* 0x000fe400000010ff */
[----:B------:R-:W-:Y:S02]  /*16d20*/  F2FP.BF16.PACK_AB R13, R26, R13 ;  /* 0x0000000d1a0d723e */ /* 0x000fe400000010ff */
[----:B------:R-:W-:Y:S02]  /*16d30*/  F2FP.BF16.PACK_AB R12, R27, R12 ;  /* 0x0000000c1b0c723e */ /* 0x000fe400000010ff */
[----:B------:R-:W-:Y:S02]  /*16d40*/  F2FP.BF16.PACK_AB R18, R22, R23 ;  /* 0x000000171612723e */ /* 0x000fe400000010ff */
[----:B------:R-:W-:-:S02]  /*16d50*/  F2FP.BF16.PACK_AB R17, R25, R24 ;  /* 0x000000181911723e */ /* 0x000fc400000010ff */
[----:B--2---:R-:W-:Y:S02]  /*16d60*/  F2FP.BF16.PACK_AB R16, R3, R2 ;  /* 0x000000020310723e */ /* 0x004fe400000010ff */
.L_x_0:
[----:B------:R-:W2:Y:S04]  /*16d70*/  LDL.LU R28, [R1+0x794] ;  /* 0x00079400011c7983 */ /* 0x000ea80000300800 */
[----:B------:R-:W3:Y:S04]  /*16d80*/  LDL.LU R27, [R1+0x76c] ;  /* 0x00076c00011b7983 */ /* 0x000ee80000300800 */
[----:B------:R-:W4:Y:S04]  /*16d90*/  LDL.LU R25, [R1+0x7a8] ;  /* 0x0007a80001197983 */ /* 0x000f280000300800 */
[----:B------:R-:W3:Y:S04]  /*16da0*/  LDL.LU R26, [R1+0x7a4] ;  /* 0x0007a400011a7983 */ /* 0x000ee80000300800 */
[----:B------:R-:W1:Y:S04]  /*16db0*/  S2R R21, SR_TID.X ;  /* 0x0000000000157919 */ /* 0x000e680000002100 */
[----:B------:R-:W3:Y:S04]  /*16dc0*/  LDL.LU R23, [R1+0x7a0] ;  /* 0x0007a00001177983 */ /* 0x000ee80000300800 */
[----:B------:R-:W3:Y:S01]  /*16dd0*/  LDL.LU R22, [R1+0x79c] ;  /* 0x00079c0001167983 */ /* 0x000ee20000300800 */
[----:B01----:R-:W-:-:S02]  /*16de0*/  IMAD.SHL.U32 R0, R21, 0x8, RZ ;  /* 0x0000000815007824 */ /* 0x003fc400078e00ff */
[C---:B------:R-:W-:Y:S02]  /*16df0*/  IMAD.SHL.U32 R3, R21.reuse, 0x4, RZ ;  /* 0x0000000415037824 */ /* 0x040fe400078e00ff */
[C---:B------:R-:W-:Y:S01]  /*16e00*/  IMAD.SHL.U32 R2, R21.reuse, 0x100, RZ ;  /* 0x0000010015027824 */ /* 0x040fe200078e00ff */
[----:B------:R-:W-:Y:S01]  /*16e10*/  LOP3.LUT R0, R0, 0x300, RZ, 0xc0, !PT ;  /* 0x0000030000007812 */ /* 0x000fe200078ec0ff */
[----:B------:R-:W-:-:S03]  /*16e20*/  IMAD.SHL.U32 R20, R21, 0x20, RZ ;  /* 0x0000002015147824 */ /* 0x000fc600078e00ff */
[----:B------:R-:W-:Y:S01]  /*16e30*/  LOP3.LUT R0, R0, 0x70, R3, 0xf8, !PT ;  /* 0x0000007000007812 */ /* 0x000fe200078ef803 */
[C---:B------:R-:W-:Y:S01]  /*16e40*/  IMAD.SHL.U32 R3, R21.reuse, 0x400, RZ ;  /* 0x0000040015037824 */ /* 0x040fe200078e00ff */
[----:B------:R-:W-:Y:S02]  /*16e50*/  LOP3.LUT R2, R2, 0x1800, RZ, 0xc0, !PT ;  /* 0x0000180002027812 */ /* 0x000fe400078ec0ff */
[----:B------:R-:W-:Y:S02]  /*16e60*/  LOP3.LUT R21, R21, 0x7f, RZ, 0xc0, !PT ;  /* 0x0000007f15157812 */ /* 0x000fe400078ec0ff */
[----:B------:R-:W-:Y:S02]  /*16e70*/  LOP3.LUT R2, R2, 0x60, R20, 0xf8, !PT ;  /* 0x0000006002027812 */ /* 0x000fe400078ef814 */
[----:B------:R-:W-:Y:S02]  /*16e80*/  LOP3.LUT R3, R3, 0x1800, RZ, 0xc0, !PT ;  /* 0x0000180003037812 */ /* 0x000fe400078ec0ff */
[----:B------:R-:W-:Y:S01]  /*16e90*/  LOP3.LUT R2, R2, R0, RZ, 0x3c, !PT ;  /* 0x0000000002027212 */ /* 0x000fe200078e3cff */
[----:B------:R-:W-:Y:S02]  /*16ea0*/  BAR.SYNC.DEFER_BLOCKING 0x0 ;  /* 0x0000000000007b1d */ /* 0x000fe40000010000 */
[----:B------:R-:W-:Y:S01]  /*16eb0*/  IMAD R0, R21, 0x10, R3 ;  /* 0x0000001015007824 */ /* 0x000fe200078e0203 */
[----:B--2---:R-:W-:-:S04]  /*16ec0*/  ISETP.GE.AND P0, PT, R28, c[0x0][0x178], PT ;  /* 0x00005e001c007a0c */ /* 0x004fc80003f06270 */
[----:B----4-:R-:W-:Y:S02]  /*16ed0*/  ISETP.LT.AND P4, PT, R25, c[0x0][0x17c], !P0 ;  /* 0x00005f0019007a0c */ /* 0x010fe40004781270 */
[----:B------:R-:W2:Y:S01]  /*16ee0*/  LDL.LU R25, [R1+0x7b4] ;  /* 0x0007b40001197983 */ /* 0x000ea20000300800 */
[C---:B---3--:R-:W-:Y:S01]  /*16ef0*/  IMAD R3, R27.reuse, c[0x0][0x198], RZ ;  /* 0x000066001b037a24 */ /* 0x048fe200078e02ff */
[----:B------:R-:W-:Y:S02]  /*16f00*/  ISETP.LT.AND P1, PT, R27, c[0x0][0x17c], !P0 ;  /* 0x00005f001b007a0c */ /* 0x000fe40004721270 */
[----:B------:R-:W-:Y:S01]  /*16f10*/  ISETP.LT.AND P3, PT, R26, c[0x0][0x17c], !P0 ;  /* 0x00005f001a007a0c */ /* 0x000fe20004761270 */
[----:B------:R-:W3:Y:S04]  /*16f20*/  LDL.LU R27, [R1+0x7b0] ;  /* 0x0007b000011b7983 */ /* 0x000ee80000300800 */
[----:B------:R-:W4:Y:S04]  /*16f30*/  LDL.LU R26, [R1+0x7bc] ;  /* 0x0007bc00011a7983 */ /* 0x000f280000300800 */
[----:B-----5:R-:W-:Y:S04]  /*16f40*/  STS.128 [R2], R16 ;  /* 0x0000001002007388 */ /* 0x020fe80000000c00 */
[----:B------:R-:W-:Y:S04]  /*16f50*/  STS.128 [R2+0x80], R12 ;  /* 0x0000800c02007388 */ /* 0x000fe80000000c00 */
[----:B------:R0:W-:Y:S04]  /*16f60*/  STS.128 [R2+0x400], R8 ;  /* 0x0004000802007388 */ /* 0x0001e80000000c00 */
[----:B------:R1:W-:Y:S04]  /*16f70*/  STS.128 [R2+0x480], R4 ;  /* 0x0004800402007388 */ /* 0x0003e80000000c00 */
[----:B------:R-:W-:Y:S01]  /*16f80*/  BAR.SYNC.DEFER_BLOCKING 0x0 ;  /* 0x0000000000007b1d */ /* 0x000fe20000010000 */
[----:B------:R-:W-:Y:S01]  /*16f90*/  IMAD R21, R28, c[0x0][0x194], RZ ;  /* 0x000065001c157a24 */ /* 0x000fe200078e02ff */
[----:B0-----:R-:W-:-:S04]  /*16fa0*/  LOP3.LUT R8, R0, 0x20, RZ, 0x3c, !PT ;  /* 0x0000002000087812 */ /* 0x001fc800078e3cff */
[----:B------:R0:W0:Y:S04]  /*16fb0*/  LDS.128 R4, [R0] ;  /* 0x0000000000047984 */ /* 0x0000280000000c00 */
[----:B------:R-:W0:Y:S01]  /*16fc0*/  LDS.128 R8, [R8] ;  /* 0x0000000008087984 */ /* 0x000e220000000c00 */
[----:B------:R-:W-:Y:S02]  /*16fd0*/  LEA R20, P2, R21, c[0x0][0x170], 0x1 ;  /* 0x00005c0015147a11 */ /* 0x000fe400078408ff */
[----:B------:R-:W-:Y:S02]  /*16fe0*/  ISETP.LT.AND P5, PT, R23, c[0x0][0x17c], !P0 ;  /* 0x00005f0017007a0c */ /* 0x000fe400047a1270 */
[----:B------:R-:W-:Y:S02]  /*16ff0*/  LEA.HI.X.SX32 R21, R21, c[0x0][0x174], 0x1, P2 ;  /* 0x00005d0015157a11 */ /* 0x000fe400010f0eff */
[----:B-1----:R-:W-:-:S02]  /*17000*/  LEA R2, P2, R3, R20, 0x1 ;  /* 0x0000001403027211 */ /* 0x002fc400078408ff */
[C---:B------:R-:W-:Y:S02]  /*17010*/  IADD3 R23, R3.reuse, c[0x0][0x198], RZ ;  /* 0x0000660003177a10 */ /* 0x040fe40007ffe0ff */
[----:B------:R-:W-:Y:S02]  /*17020*/  LEA.HI.X.SX32 R3, R3, R21, 0x1, P2 ;  /* 0x0000001503037211 */ /* 0x000fe400010f0eff */
[----:B------:R-:W-:Y:S02]  /*17030*/  ISETP.LT.AND P2, PT, R22, c[0x0][0x17c], !P0 ;  /* 0x00005f0016007a0c */ /* 0x000fe40004741270 */
[----:B------:R-:W-:Y:S02]  /*17040*/  LEA R22, P6, R23, R20, 0x1 ;  /* 0x0000001417167211 */ /* 0x000fe400078c08ff */
[C---:B------:R-:W-:Y:S02]  /*17050*/  LOP3.LUT R12, R0.reuse, 0x40, RZ, 0x3c, !PT ;  /* 0x00000040000c7812 */ /* 0x040fe400078e3cff */
[----:B------:R-:W-:-:S02]  /*17060*/  LOP3.LUT R16, R0, 0x60, RZ, 0x3c, !PT ;  /* 0x0000006000107812 */ /* 0x000fc400078e3cff */
[C---:B0-----:R-:W-:Y:S02]  /*17070*/  IADD3 R0, R23.reuse, c[0x0][0x198], RZ ;  /* 0x0000660017007a10 */ /* 0x041fe40007ffe0ff */
[----:B------:R-:W-:Y:S01]  /*17080*/  LEA.HI.X.SX32 R23, R23, R21, 0x1, P6 ;  /* 0x0000001517177211 */ /* 0x000fe200030f0eff */
[----:B------:R-:W0:Y:S04]  /*17090*/  LDS.128 R12, [R12] ;  /* 0x000000000c0c7984 */ /* 0x000e280000000c00 */
[----:B------:R-:W1:Y:S01]  /*170a0*/  LDS.128 R16, [R16] ;  /* 0x0000000010107984 */ /* 0x000e620000000c00 */
[----:B------:R-:W-:-:S03]  /*170b0*/  PRMT R24, R4, 0x7632, R24 ;  /* 0x0000763204187816 */ /* 0x000fc60000000018 */
[----:B------:R0:W-:Y:S04]  /*170c0*/  @P1 STG.E.U16 [R2.64], R4 ;  /* 0x0000000402001986 */ /* 0x0001e8000c101506 */
[----:B------:R0:W-:Y:S02]  /*170d0*/  @P4 STG.E.U16 [R22.64], R24 ;  /* 0x0000001816004986 */ /* 0x0001e4000c101506 */
[----:B0-----:R-:W-:-:S04]  /*170e0*/  LEA R2, P6, R0, R20, 0x1 ;  /* 0x0000001400027211 */ /* 0x001fc800078c08ff */
[----:B------:R-:W-:-:S05]  /*170f0*/  LEA.HI.X.SX32 R3, R0, R21, 0x1, P6 ;  /* 0x0000001500037211 */ /* 0x000fca00030f0eff */
[----:B------:R0:W-:Y:S01]  /*17100*/  @P3 STG.E.U16 [R2.64], R8 ;  /* 0x0000000802003986 */ /* 0x0001e2000c101506 */
[----:B--2---:R-:W-:-:S03]  /*17110*/  ISETP.LT.AND P1, PT, R25, c[0x0][0x17c], !P0 ;  /* 0x00005f0019007a0c */ /* 0x004fc60004721270 */
[----:B------:R-:W2:Y:S04]  /*17120*/  LDL.LU R25, [R1+0x7b8] ;  /* 0x0007b80001197983 */ /* 0x000ea80000300800 */
[----:B------:R-:W2:Y:S01]  /*17130*/  LDL.LU R24, [R1+0x7c4] ;  /* 0x0007c40001187983 */ /* 0x000ea20000300800 */
[----:B---3--:R-:W-:Y:S02]  /*17140*/  ISETP.LT.AND P4, PT, R27, c[0x0][0x17c], !P0 ;  /* 0x00005f001b007a0c */ /* 0x008fe40004781270 */
[----:B----4-:R-:W-:Y:S01]  /*17150*/  ISETP.LT.AND P3, PT, R26, c[0x0][0x17c], !P0 ;  /* 0x00005f001a007a0c */ /* 0x010fe20004761270 */
[----:B------:R-:W3:Y:S04]  /*17160*/  LDL.LU R28, [R1+0x7c0] ;  /* 0x0007c000011c7983 */ /* 0x000ee80000300800 */
[----:B------:R-:W4:Y:S04]  /*17170*/  LDL.LU R27, [R1+0x7cc] ;  /* 0x0007cc00011b7983 */ /* 0x000f280000300800 */
[----:B------:R-:W3:Y:S01]  /*17180*/  LDL.LU R26, [R1+0x7c8] ;  /* 0x0007c800011a7983 */ /* 0x000ee20000300800 */
[----:B------:R-:W-:-:S04]  /*17190*/  IADD3 R4, R0, c[0x0][0x198], RZ ;  /* 0x0000660000047a10 */ /* 0x000fc80007ffe0ff */
[CC--:B------:R-:W-:Y:S02]  /*171a0*/  LEA R22, P6, R4.reuse, R20.reuse, 0x1 ;  /* 0x0000001404167211 */ /* 0x0c0fe400078c08ff */
[C---:B------:R-:W-:Y:S02]  /*171b0*/  IADD3 R0, R4.reuse, c[0x0][0x198], RZ ;  /* 0x0000660004007a10 */ /* 0x040fe40007ffe0ff */
[-C--:B------:R-:W-:Y:S02]  /*171c0*/  LEA.HI.X.SX32 R23, R4, R21.reuse, 0x1, P6 ;  /* 0x0000001504177211 */ /* 0x080fe400030f0eff */
[----:B0-----:R-:W-:Y:S02]  /*171d0*/  PRMT R8, R8, 0x7632, R8 ;  /* 0x0000763208087816 */ /* 0x001fe40000000008 */
[C---:B------:R-:W-:Y:S02]  /*171e0*/  LEA R2, P6, R0.reuse, R20, 0x1 ;  /* 0x0000001400027211 */ /* 0x040fe400078c08ff */
[C---:B------:R-:W-:Y:S01]  /*171f0*/  IADD3 R4, R0.reuse, c[0x0][0x198], RZ ;  /* 0x0000660000047a10 */ /* 0x040fe20007ffe0ff */
[----:B------:R0:W-:Y:S01]  /*17200*/  @P5 STG.E.U16 [R22.64], R8 ;  /* 0x0000000816005986 */ /* 0x0001e2000c101506 */
[----:B------:R-:W-:-:S02]  /*17210*/  LEA.HI.X.SX32 R3, R0, R21, 0x1, P6 ;  /* 0x0000001500037211 */ /* 0x000fc400030f0eff */
[----:B------:R-:W-:-:S03]  /*17220*/  IADD3 R0, R4, c[0x0][0x198], RZ ;  /* 0x0000660004007a10 */ /* 0x000fc60007ffe0ff */
[----:B------:R1:W-:Y:S01]  /*17230*/  @P2 STG.E.U16 [R2.64], R12 ;  /* 0x0000000c02002986 */ /* 0x0003e2000c101506 */
[----:B0-----:R-:W-:-:S04]  /*17240*/  LEA R22, P6, R4, R20, 0x1 ;  /* 0x0000001404167211 */ /* 0x001fc800078c08ff */
[-C--:B------:R-:W-:Y:S02]  /*17250*/  LEA.HI.X.SX32 R23, R4, R21.reuse, 0x1, P6 ;  /* 0x0000001504177211 */ /* 0x080fe400030f0eff */
[----:B-1----:R-:W-:Y:S02]  /*17260*/  PRMT R12, R12, 0x7632, R12 ;  /* 0x000076320c0c7816 */ /* 0x002fe4000000000c */
[C---:B------:R-:W-:Y:S02]  /*17270*/  LEA R2, P6, R0.reuse, R20, 0x1 ;  /* 0x0000001400027211 */ /* 0x040fe400078c08ff */
[C---:B------:R-:W-:Y:S01]  /*17280*/  IADD3 R4, R0.reuse, c[0x0][0x198], RZ ;  /* 0x0000660000047a10 */ /* 0x040fe20007ffe0ff */
[----:B------:R0:W-:Y:S01]  /*17290*/  @P1 STG.E.U16 [R22.64], R12 ;  /* 0x0000000c16001986 */ /* 0x0001e2000c101506 */
[----:B------:R-:W-:-:S05]  /*172a0*/  LEA.HI.X.SX32 R3, R0, R21, 0x1, P6 ;  /* 0x0000001500037211 */ /* 0x000fca00030f0eff */
[----:B------:R1:W-:Y:S01]  /*172b0*/  @P4 STG.E.U16 [R2.64], R16 ;  /* 0x0000001002004986 */ /* 0x0003e2000c101506 */
[----:B0-----:R-:W-:-:S04]  /*172c0*/  LEA R22, P6, R4, R20, 0x1 ;  /* 0x0000001404167211 */ /* 0x001fc800078c08ff */
[----:B------:R-:W-:Y:S02]  /*172d0*/  LEA.HI.X.SX32 R23, R4, R21, 0x1, P6 ;  /* 0x0000001504177211 */ /* 0x000fe400030f0eff */
[----:B-1----:R-:W-:-:S05]  /*172e0*/  PRMT R16, R16, 0x7632, R16 ;  /* 0x0000763210107816 */ /* 0x002fca0000000010 */
[----:B------:R0:W-:Y:S01]  /*172f0*/  @P3 STG.E.U16 [R22.64], R16 ;  /* 0x0000001016003986 */ /* 0x0001e2000c101506 */
[----:B--2---:R-:W-:-:S03]  /*17300*/  ISETP.LT.AND P5, PT, R25, c[0x0][0x17c], !P0 ;  /* 0x00005f0019007a0c */ /* 0x004fc600047a1270 */
[----:B------:R-:W2:Y:S01]  /*17310*/  LDL.LU R25, [R1+0x7d8] ;  /* 0x0007d80001197983 */ /* 0x000ea20000300800 */
[----:B------:R-:W-:-:S03]  /*17320*/  ISETP.LT.AND P2, PT, R24, c[0x0][0x17c], !P0 ;  /* 0x00005f0018007a0c */ /* 0x000fc60004741270 */
[----:B------:R-:W2:Y:S04]  /*17330*/  LDL.LU R24, [R1+0x7d4] ;  /* 0x0007d40001187983 */ /* 0x000ea80000300800 */
[----:B------:R-:W2:Y:S04]  /*17340*/  LDL.LU R8, [R1+0x7e4] ;  /* 0x0007e40001087983 */ /* 0x000ea80000300800 */
[----:B------:R-:W2:Y:S01]  /*17350*/  LDL.LU R12, [R1+0x7e0] ;  /* 0x0007e000010c7983 */ /* 0x000ea20000300800 */
[----:B---3--:R-:W-:-:S03]  /*17360*/  ISETP.LT.AND P3, PT, R26, c[0x0][0x17c], !P0 ;  /* 0x00005f001a007a0c */ /* 0x008fc60004761270 */
[----:B------:R-:W3:Y:S04]  /*17370*/  LDL.LU R26, [R1+0x7f0] ;  /* 0x0007f000011a7983 */ /* 0x000ee80000300800 */
[----:B0-----:R-:W3:Y:S01]  /*17380*/  LDL.LU R16, [R1+0x7ec] ;  /* 0x0007ec0001107983 */ /* 0x001ee20000300800 */
[----:B------:R-:W-:-:S04]  /*17390*/  IADD3 R0, R4, c[0x0][0x198], RZ ;  /* 0x0000660004007a10 */ /* 0x000fc80007ffe0ff */
[CC--:B------:R-:W-:Y:S02]  /*173a0*/  LEA R2, P6, R0.reuse, R20.reuse, 0x1 ;  /* 0x0000001400027211 */ /* 0x0c0fe400078c08ff */
[C---:B------:R-:W-:Y:S02]  /*173b0*/  IADD3 R4, R0.reuse, c[0x0][0x198], RZ ;  /* 0x0000660000047a10 */ /* 0x040fe40007ffe0ff */
[-C--:B------:R-:W-:Y:S02]  /*173c0*/  LEA.HI.X.SX32 R3, R0, R21.reuse, 0x1, P6 ;  /* 0x0000001500037211 */ /* 0x080fe400030f0eff */
[----:B------:R-:W-:Y:S02]  /*173d0*/  LEA R22, P6, R4, R20, 0x1 ;  /* 0x0000001404167211 */ /* 0x000fe400078c08ff */
[----:B------:R-:W-:Y:S02]  /*173e0*/  ISETP.LT.AND P1, PT, R28, c[0x0][0x17c], !P0 ;  /* 0x00005f001c007a0c */ /* 0x000fe40004721270 */
[C---:B------:R-:W-:Y:S01]  /*173f0*/  IADD3 R0, R4.reuse, c[0x0][0x198], RZ ;  /* 0x0000660004007a10 */ /* 0x040fe20007ffe0ff */
[----:B------:R0:W-:Y:S01]  /*17400*/  @P5 STG.E.U16 [R2.64], R5 ;  /* 0x0000000502005986 */ /* 0x0001e2000c101506 */
[----:B------:R-:W-:-:S02]  /*17410*/  LEA.HI.X.SX32 R23, R4, R21, 0x1, P6 ;  /* 0x0000001504177211 */ /* 0x000fc400030f0eff */
[----:B------:R-:W-:Y:S02]  /*17420*/  PRMT R4, R5, 0x7632, R4 ;  /* 0x0000763205047816 */ /* 0x000fe40000000004 */
[----:B----4-:R-:W-:Y:S02]  /*17430*/  ISETP.LT.AND P4, PT, R27, c[0x0][0x17c], !P0 ;  /* 0x00005f001b007a0c */ /* 0x010fe40004781270 */
[C---:B0-----:R-:W-:Y:S02]  /*17440*/  LEA R2, P6, R0.reuse, R20, 0x1 ;  /* 0x0000001400027211 */ /* 0x041fe400078c08ff */
[C---:B------:R-:W-:Y:S01]  /*17450*/  IADD3 R5, R0.reuse, c[0x0][0x198], RZ ;  /* 0x0000660000057a10 */ /* 0x040fe20007ffe0ff */
[----:B------:R0:W-:Y:S01]  /*17460*/  @P2 STG.E.U16 [R22.64], R4 ;  /* 0x0000000416002986 */ /* 0x0001e2000c101506 */
[----:B------:R-:W-:Y:S02]  /*17470*/  LEA.HI.X.SX32 R3, R0, R21, 0x1, P6 ;  /* 0x0000001500037211 */ /* 0x000fe400030f0eff */
[----:B------:R-:W-:-:S03]  /*17480*/  IADD3 R0, R5, c[0x0][0x198], RZ ;  /* 0x0000660005007a10 */ /* 0x000fc60007ffe0ff */
[----:B------:R1:W-:Y:S01]  /*17490*/  @P1 STG.E.U16 [R2.64], R9 ;  /* 0x0000000902001986 */ /* 0x0003e2000c101506 */
[----:B0-----:R-:W-:-:S04]  /*174a0*/  LEA R4, P6, R5, R20, 0x1 ;  /* 0x0000001405047211 */ /* 0x001fc800078c08ff */
[----:B------:R-:W-:Y:S02]  /*174b0*/  LEA.HI.X.SX32 R5, R5, R21, 0x1, P6 ;  /* 0x0000001505057211 */ /* 0x000fe400030f0eff */
[----:B-1----:R-:W-:Y:S02]  /*174c0*/  PRMT R9, R9, 0x7632, R9 ;  /* 0x0000763209097816 */ /* 0x002fe40000000009 */
[----:B------:R-:W-:-:S03]  /*174d0*/  LEA R2, P6, R0, R20, 0x1 ;  /* 0x0000001400027211 */ /* 0x000fc600078c08ff */
[----:B------:R-:W-:Y:S01]  /*174e0*/  @P4 STG.E.U16 [R4.64], R9 ;  /* 0x0000000904004986 */ /* 0x000fe2000c101506 */
[----:B------:R-:W-:-:S05]  /*174f0*/  LEA.HI.X.SX32 R3, R0, R21, 0x1, P6 ;  /* 0x0000001500037211 */ /* 0x000fca00030f0eff */
[----:B------:R0:W-:Y:S02]  /*17500*/  @P3 STG.E.U16 [R2.64], R13 ;  /* 0x0000000d02003986 */ /* 0x0001e4000c101506 */
[----:B0-----:R-:W-:Y:S02]  /*17510*/  PRMT R13, R13, 0x7632, R13 ;  /* 0x000076320d0d7816 */ /* 0x001fe4000000000d */
[----:B--2---:R-:W-:Y:S02]  /*17520*/  ISETP.LT.AND P5, PT, R25, c[0x0][0x17c], !P0 ;  /* 0x00005f0019007a0c */ /* 0x004fe400047a1270 */
[----:B------:R-:W2:Y:S01]  /*17530*/  LDL.LU R25, [R1+0x7fc] ;  /* 0x0007fc0001197983 */ /* 0x000ea20000300800 */
[----:B------:R-:W-:-:S03]  /*17540*/  ISETP.LT.AND P2, PT, R24, c[0x0][0x17c], !P0 ;  /* 0x00005f0018007a0c */ /* 0x000fc60004741270 */
[----:B------:R-:W4:Y:S01]  /*17550*/  LDL.LU R24, [R1+0x7f8] ;  /* 0x0007f80001187983 */ /* 0x000f220000300800 */
[----:B------:R-:W-:-:S03]  /*17560*/  ISETP.LT.AND P1, PT, R8, c[0x0][0x17c], !P0 ;  /* 0x00005f0008007a0c */ /* 0x000fc60004721270 */
[----:B------:R-:W2:Y:S01]  /*17570*/  LDL.LU R23, [R1+0x804] ;  /* 0x0008040001177983 */ /* 0x000ea20000300800 */
[----:B------:R-:W-:-:S03]  /*17580*/  ISETP.LT.AND P4, PT, R12, c[0x0][0x17c], !P0 ;  /* 0x00005f000c007a0c */ /* 0x000fc60004781270 */
[----:B------:R-:W2:Y:S01]  /*17590*/  LDL.LU R12, [R1+0x800] ;  /* 0x00080000010c7983 */ /* 0x000ea20000300800 */
[----:B------:R-:W-:-:S04]  /*175a0*/  IADD3 R8, R0, c[0x0][0x198], RZ ;  /* 0x0000660000087a10 */ /* 0x000fc80007ffe0ff */
[----:B------:R-:W-:-:S04]  /*175b0*/  LEA R4, P6, R8, R20, 0x1 ;  /* 0x0000001408047211 */ /* 0x000fc800078c08ff */
[----:B------:R-:W-:-:S05]  /*175c0*/  LEA.HI.X.SX32 R5, R8, R21, 0x1, P6 ;  /* 0x0000001508057211 */ /* 0x000fca00030f0eff */
[----:B------:R0:W-:Y:S01]  /*175d0*/  @P5 STG.E.U16 [R4.64], R13 ;  /* 0x0000000d04005986 */ /* 0x0001e2000c101506 */
[----:B---3--:R-:W-:-:S03]  /*175e0*/  ISETP.LT.AND P5, PT, R16, c[0x0][0x17c], !P0 ;  /* 0x00005f0010007a0c */ /* 0x008fc600047a1270 */
[----:B------:R-:W3:Y:S04]  /*175f0*/  LDL.LU R16, [R1+0x80c] ;  /* 0x00080c0001107983 */ /* 0x000ee80000300800 */
[----:B------:R-:W3:Y:S01]  /*17600*/  LDL.LU R22, [R1+0x808] ;  /* 0x0008080001167983 */ /* 0x000ee20000300800 */
[----:B------:R-:W-:-:S04]  /*17610*/  IADD3 R0, R8, c[0x0][0x198], RZ ;  /* 0x0000660008007a10 */ /* 0x000fc80007ffe0ff */
[CC--:B------:R-:W-:Y:S02]  /*17620*/  LEA R2, P6, R0.reuse, R20.reuse, 0x1 ;  /* 0x0000001400027211 */ /* 0x0c0fe400078c08ff */
[C---:B------:R-:W-:Y:S02]  /*17630*/  IADD3 R8, R0.reuse, c[0x0][0x198], RZ ;  /* 0x0000660000087a10 */ /* 0x040fe40007ffe0ff */
[-C--:B------:R-:W-:Y:S02]  /*17640*/  LEA.HI.X.SX32 R3, R0, R21.reuse, 0x1, P6 ;  /* 0x0000001500037211 */ /* 0x080fe400030f0eff */
[C---:B0-----:R-:W-:Y:S02]  /*17650*/  LEA R4, P6, R8.reuse, R20, 0x1 ;  /* 0x0000001408047211 */ /* 0x041fe400078c08ff */
[C---:B------:R-:W-:Y:S01]  /*17660*/  IADD3 R0, R8.reuse, c[0x0][0x198], RZ ;  /* 0x0000660008007a10 */ /* 0x040fe20007ffe0ff */
[----:B------:R0:W-:Y:S01]  /*17670*/  @P2 STG.E.U16 [R2.64], R17 ;  /* 0x0000001102002986 */ /* 0x0001e2000c101506 */
[----:B------:R-:W-:-:S02]  /*17680*/  LEA.HI.X.SX32 R5, R8, R21, 0x1, P6 ;  /* 0x0000001508057211 */ /* 0x000fc400030f0eff */
[----:B------:R-:W-:Y:S02]  /*17690*/  ISETP.LT.AND P3, PT, R26, c[0x0][0x17c], !P0 ;  /* 0x00005f001a007a0c */ /* 0x000fe40004761270 */
[C---:B------:R-:W-:Y:S02]  /*176a0*/  IADD3 R8, R0.reuse, c[0x0][0x198], RZ ;  /* 0x0000660000087a10 */ /* 0x040fe40007ffe0ff */
[----:B0-----:R-:W-:Y:S02]  /*176b0*/  PRMT R17, R17, 0x7632, R17 ;  /* 0x0000763211117816 */ /* 0x001fe40000000011 */
[----:B------:R-:W-:-:S03]  /*176c0*/  LEA R2, P6, R0, R20, 0x1 ;  /* 0x0000001400027211 */ /* 0x000fc600078c08ff */
[----:B------:R0:W-:Y:S01]  /*176d0*/  @P1 STG.E.U16 [R4.64], R17 ;  /* 0x0000001104001986 */ /* 0x0001e2000c101506 */
[-C--:B------:R-:W-:Y:S02]  /*176e0*/  LEA.HI.X.SX32 R3, R0, R21.reuse, 0x1, P6 ;  /* 0x0000001500037211 */ /* 0x080fe400030f0eff */
[----:B------:R-:W-:Y:S02]  /*176f0*/  PRMT R9, R6, 0x7632, R9 ;  /* 0x0000763206097816 */ /* 0x000fe40000000009 */
[C---:B0-----:R-:W-:Y:S01]  /*17700*/  LEA R4, P6, R8.reuse, R20, 0x1 ;  /* 0x0000001408047211 */ /* 0x041fe200078c08ff */
[----:B------:R-:W3:Y:S03]  /*17710*/  LDL.LU R17, [R1+0x810] ;  /* 0x0008100001117983 */ /* 0x000ee60000300800 */
[C---:B------:R-:W-:Y:S01]  /*17720*/  LEA.HI.X.SX32 R5, R8.reuse, R21, 0x1, P6 ;  /* 0x0000001508057211 */ /* 0x040fe200030f0eff */
[----:B------:R0:W-:Y:S01]  /*17730*/  @P4 STG.E.U16 [R2.64], R6 ;  /* 0x0000000602004986 */ /* 0x0001e2000c101506 */
[----:B------:R-:W-:-:S03]  /*17740*/  IADD3 R0, R8, c[0x0][0x198], RZ ;  /* 0x0000660008007a10 */ /* 0x000fc60007ffe0ff */
[----:B------:R1:W-:Y:S04]  /*17750*/  @P3 STG.E.U16 [R4.64], R9 ;  /* 0x0000000904003986 */ /* 0x0003e8000c101506 */
[----:B------:R-:W3:Y:S01]  /*17760*/  LDL.LU R13, [R1+0x7f4] ;  /* 0x0007f400010d7983 */ /* 0x000ee20000300800 */
[C---:B------:R-:W-:Y:S02]  /*17770*/  IADD3 R8, R0.reuse, c[0x0][0x198], RZ ;  /* 0x0000660000087a10 */ /* 0x040fe40007ffe0ff */
[----:B0-----:R-:W-:-:S04]  /*17780*/  LEA R2, P6, R0, R20, 0x1 ;  /* 0x0000001400027211 */ /* 0x001fc800078c08ff */
[----:B------:R-:W-:Y:S02]  /*17790*/  LEA.HI.X.SX32 R3, R0, R21, 0x1, P6 ;  /* 0x0000001500037211 */ /* 0x000fe400030f0eff */
[----:B-1----:R-:W-:-:S04]  /*177a0*/  LEA R4, P6, R8, R20, 0x1 ;  /* 0x0000001408047211 */ /* 0x002fc800078c08ff */
[C---:B------:R-:W-:Y:S02]  /*177b0*/  LEA.HI.X.SX32 R5, R8.reuse, R21, 0x1, P6 ;  /* 0x0000001508057211 */ /* 0x040fe400030f0eff */
[----:B------:R-:W-:Y:S02]  /*177c0*/  IADD3 R0, R8, c[0x0][0x198], RZ ;  /* 0x0000660008007a10 */ /* 0x000fe40007ffe0ff */
[----:B------:R-:W-:Y:S01]  /*177d0*/  PRMT R8, R10, 0x7632, R8 ;  /* 0x000076320a087816 */ /* 0x000fe20000000008 */
[----:B------:R0:W-:Y:S01]  /*177e0*/  @P5 STG.E.U16 [R2.64], R10 ;  /* 0x0000000a02005986 */ /* 0x0001e2000c101506 */
[----:B--2---:R-:W-:-:S03]  /*177f0*/  ISETP.LT.AND P3, PT, R12, c[0x0][0x17c], !P0 ;  /* 0x00005f000c007a0c */ /* 0x004fc60004761270 */
[----:B------:R-:W2:Y:S01]  /*17800*/  LDL.LU R12, [R1+0x7e8] ;  /* 0x0007e800010c7983 */ /* 0x000ea20000300800 */
[----:B------:R-:W-:Y:S02]  /*17810*/  ISETP.LT.AND P2, PT, R25, c[0x0][0x17c], !P0 ;  /* 0x00005f0019007a0c */ /* 0x000fe40004741270 */
[----:B----4-:R-:W-:Y:S02]  /*17820*/  ISETP.LT.AND P1, PT, R24, c[0x0][0x17c], !P0 ;  /* 0x00005f0018007a0c */ /* 0x010fe40004721270 */
[----:B------:R-:W-:Y:S02]  /*17830*/  ISETP.LT.AND P4, PT, R23, c[0x0][0x17c], !P0 ;  /* 0x00005f0017007a0c */ /* 0x000fe40004781270 */
[----:B---3--:R-:W-:Y:S02]  /*17840*/  ISETP.LT.AND P6, PT, R16, c[0x0][0x17c], !P0 ;  /* 0x00005f0010007a0c */ /* 0x008fe400047c1270 */
[----:B------:R-:W3:Y:S05]  /*17850*/  LDL.LU R16, [R1+0x7dc] ;  /* 0x0007dc0001107983 */ /* 0x000eea0000300800 */
[----:B------:R1:W-:Y:S01]  /*17860*/  @P2 STG.E.U16 [R4.64], R8 ;  /* 0x0000000804002986 */ /* 0x0003e2000c101506 */
[----:B------:R-:W-:-:S03]  /*17870*/  ISETP.LT.AND P2, PT, R22, c[0x0][0x17c], !P0 ;  /* 0x00005f0016007a0c */ /* 0x000fc60004741270 */
[----:B------:R-:W4:Y:S04]  /*17880*/  LDL.LU R24, [R1+0x7d0] ;  /* 0x0007d00001187983 */ /* 0x000f280000300800 */
[----:B------:R-:W4:Y:S04]  /*17890*/  LDL.LU R23, [R1+0x7ac] ;  /* 0x0007ac0001177983 */ /* 0x000f280000300800 */
[----:B------:R-:W4:Y:S01]  /*178a0*/  LDL.LU R22, [R1+0x798] ;  /* 0x0007980001167983 */ /* 0x000f220000300800 */
[C---:B0-----:R-:W-:Y:S02]  /*178b0*/  LEA R2, P5, R0.reuse, R20, 0x1 ;  /* 0x0000001400027211 */ /* 0x041fe400078a08ff */
[----:B------:R-:W-:-:S02]  /*178c0*/  IADD3 R6, R0, c[0x0][0x198], RZ ;  /* 0x0000660000067a10 */ /* 0x000fc40007ffe0ff */
[-C--:B------:R-:W-:Y:S02]  /*178d0*/  LEA.HI.X.SX32 R3, R0, R21.reuse, 0x1, P5 ;  /* 0x0000001500037211 */ /* 0x080fe400028f0eff */
[C---:B-1----:R-:W-:Y:S02]  /*178e0*/  LEA R4, P5, R6.reuse, R20, 0x1 ;  /* 0x0000001406047211 */ /* 0x042fe400078a08ff */
[C---:B------:R-:W-:Y:S01]  /*178f0*/  IADD3 R0, R6.reuse, c[0x0][0x198], RZ ;  /* 0x0000660006007a10 */ /* 0x040fe20007ffe0ff */
[----:B------:R0:W-:Y:S01]  /*17900*/  @P1 STG.E.U16 [R2.64], R14 ;  /* 0x0000000e02001986 */ /* 0x0001e2000c101506 */
[----:B------:R-:W-:Y:S02]  /*17910*/  LEA.HI.X.SX32 R5, R6, R21, 0x1, P5 ;  /* 0x0000001506057211 */ /* 0x000fe400028f0eff */
[----:B------:R-:W-:Y:S02]  /*17920*/  PRMT R9, R14, 0x7632, R9 ;  /* 0x000076320e097816 */ /* 0x000fe40000000009 */
[----:B------:R-:W-:-:S02]  /*17930*/  IADD3 R6, R0, c[0x0][0x198], RZ ;  /* 0x0000660000067a10 */ /* 0x000fc40007ffe0ff */
[-C--:B0-----:R-:W-:Y:S01]  /*17940*/  LEA R2, P5, R0, R20.reuse, 0x1 ;  /* 0x0000001400027211 */ /* 0x081fe200078a08ff */
[----:B------:R0:W-:Y:S01]  /*17950*/  @P4 STG.E.U16 [R4.64], R9 ;  /* 0x0000000904004986 */ /* 0x0001e2000c101506 */
[----:B------:R-:W-:Y:S02]  /*17960*/  LEA R8, P4, R6, R20, 0x1 ;  /* 0x0000001406087211 */ /* 0x000fe400078808ff */
[----:B------:R-:W-:Y:S02]  /*17970*/  LEA.HI.X.SX32 R3, R0, R21, 0x1, P5 ;  /* 0x0000001500037211 */ /* 0x000fe400028f0eff */
[----:B------:R-:W-:-:S03]  /*17980*/  IADD3 R0, R6, c[0x0][0x198], RZ ;  /* 0x0000660006007a10 */ /* 0x000fc60007ffe0ff */
[----:B------:R1:W-:Y:S01]  /*17990*/  @P3 STG.E.U16 [R2.64], R18 ;  /* 0x0000001202003986 */ /* 0x0003e2000c101506 */
[----:B------:R-:W-:Y:S02]  /*179a0*/  ISETP.LT.AND P1, PT, R17, c[0x0][0x17c], !P0 ;  /* 0x00005f0011007a0c */ /* 0x000fe40004721270 */
[----:B0-----:R-:W-:Y:S02]  /*179b0*/  LEA.HI.X.SX32 R9, R6, R21, 0x1, P4 ;  /* 0x0000001506097211 */ /* 0x001fe400020f0eff */
[----:B------:R-:W-:Y:S02]  /*179c0*/  IADD3 R6, R0, c[0x0][0x198], RZ ;  /* 0x0000660000067a10 */ /* 0x000fe40007ffe0ff */
[----:B-1----:R-:W-:Y:S02]  /*179d0*/  PRMT R3, R18, 0x7632, R3 ;  /* 0x0000763212037816 */ /* 0x002fe40000000003 */
[----:B------:R-:W-:-:S03]  /*179e0*/  IADD3 R10, R6, c[0x0][0x198], RZ ;  /* 0x00006600060a7a10 */ /* 0x000fc60007ffe0ff */
[----:B------:R0:W-:Y:S01]  /*179f0*/  @P6 STG.E.U16 [R8.64], R3 ;  /* 0x0000000308006986 */ /* 0x0001e2000c101506 */
[CC--:B------:R-:W-:Y:S02]  /*17a00*/  LEA R4, P6, R6.reuse, R20.reuse, 0x1 ;  /* 0x0000001406047211 */ /* 0x0c0fe400078c08ff */
[----:B------:R-:W-:Y:S02]  /*17a10*/  ISETP.LT.AND P5, PT, R13, c[0x0][0x17c], !P0 ;  /* 0x00005f000d007a0c */ /* 0x000fe400047a1270 */
[----:B------:R-:W-:Y:S02]  /*17a20*/  LEA.HI.X.SX32 R5, R6, R21, 0x1, P6 ;  /* 0x0000001506057211 */ /* 0x000fe400030f0eff */
[----:B0-----:R-:W-:Y:S02]  /*17a30*/  PRMT R9, R7, 0x7632, R9 ;  /* 0x0000763207097816 */ /* 0x001fe40000000009 */
[----:B--2---:R-:W-:Y:S02]  /*17a40*/  ISETP.LT.AND P4, PT, R12, c[0x0][0x17c], !P0 ;  /* 0x00005f000c007a0c */ /* 0x004fe40004781270 */
[----:B------:R-:W-:-:S04]  /*17a50*/  LEA R12, P3, R0, R20, 0x1 ;  /* 0x00000014000c7211 */ /* 0x000fc800078608ff */
[----:B------:R-:W-:Y:S02]  /*17a60*/  LEA.HI.X.SX32 R13, R0, R21, 0x1, P3 ;  /* 0x00000015000d7211 */ /* 0x000fe400018f0eff */
[----:B------:R-:W-:-:S03]  /*17a70*/  IADD3 R0, R10, c[0x0][0x198], RZ ;  /* 0x000066000a007a10 */ /* 0x000fc60007ffe0ff */
[----:B------:R-:W-:Y:S01]  /*17a80*/  @P2 STG.E.U16 [R12.64], R7 ;  /* 0x000000070c002986 */ /* 0x000fe2000c101506 */
[----:B------:R-:W-:-:S03]  /*17a90*/  IADD3 R6, R0, c[0x0][0x198], RZ ;  /* 0x0000660000067a10 */ /* 0x000fc60007ffe0ff */
[----:B------:R0:W-:Y:S01]  /*17aa0*/  @P1 STG.E.U16 [R4.64], R9 ;  /* 0x0000000904001986 */ /* 0x0001e2000c101506 */
[-C--:B------:R-:W-:Y:S02]  /*17ab0*/  LEA R2, P1, R10, R20.reuse, 0x1 ;  /* 0x000000140a027211 */ /* 0x080fe400078208ff */
[----:B------:R-:W-:Y:S02]  /*17ac0*/  IADD3 R14, R6, c[0x0][0x198], RZ ;  /* 0x00006600060e7a10 */ /* 0x000fe40007ffe0ff */
[----:B---3--:R-:W-:Y:S02]  /*17ad0*/  ISETP.LT.AND P3, PT, R16, c[0x0][0x17c], !P0 ;  /* 0x00005f0010007a0c */ /* 0x008fe40004761270 */
[-C--:B------:R-:W-:Y:S02]  /*17ae0*/  LEA R16, P6, R6, R20.reuse, 0x1 ;  /* 0x0000001406107211 */ /* 0x080fe400078c08ff */
[----:B------:R-:W-:Y:S02]  /*17af0*/  LEA.HI.X.SX32 R3, R10, R21, 0x1, P1 ;  /* 0x000000150a037211 */ /* 0x000fe400008f0eff */
[----:B------:R-:W-:-:S02]  /*17b00*/  LEA R8, P2, R0, R20, 0x1 ;  /* 0x0000001400087211 */ /* 0x000fc400078408ff */
[----:B------:R-:W-:Y:S02]  /*17b10*/  IADD3 R10, R14, c[0x0][0x198], RZ ;  /* 0x000066000e0a7a10 */ /* 0x000fe40007ffe0ff */
[-C--:B------:R-:W-:Y:S02]  /*17b20*/  LEA.HI.X.SX32 R17, R6, R21.reuse, 0x1, P6 ;  /* 0x0000001506117211 */ /* 0x080fe400030f0eff */
[----:B0-----:R-:W-:Y:S02]  /*17b30*/  LEA.HI.X.SX32 R9, R0, R21, 0x1, P2 ;  /* 0x0000001500097211 */ /* 0x001fe400010f0eff */
[-C--:B------:R-:W-:Y:S02]  /*17b40*/  LEA R6, P6, R14, R20.reuse, 0x1 ;  /* 0x000000140e067211 */ /* 0x080fe400078c08ff */
[C---:B------:R-:W-:Y:S02]  /*17b50*/  LEA R4, P1, R10.reuse, R20, 0x1 ;  /* 0x000000140a047211 */ /* 0x040fe400078208ff */
[----:B------:R-:W-:-:S02]  /*17b60*/  IADD3 R0, R10, c[0x0][0x198], RZ ;  /* 0x000066000a007a10 */ /* 0x000fc40007ffe0ff */
[----:B----4-:R-:W-:Y:S02]  /*17b70*/  ISETP.LT.AND P2, PT, R24, c[0x0][0x17c], !P0 ;  /* 0x00005f0018007a0c */ /* 0x010fe40004741270 */
[-C--:B------:R-:W-:Y:S02]  /*17b80*/  LEA.HI.X.SX32 R7, R14, R21.reuse, 0x1, P6 ;  /* 0x000000150e077211 */ /* 0x080fe400030f0eff */
[----:B------:R-:W-:Y:S02]  /*17b90*/  LEA.HI.X.SX32 R5, R10, R21, 0x1, P1 ;  /* 0x000000150a057211 */ /* 0x000fe400008f0eff */
[----:B------:R-:W-:Y:S02]  /*17ba0*/  LEA R20, P6, R0, R20, 0x1 ;  /* 0x0000001400147211 */ /* 0x000fe400078c08ff */
[----:B------:R-:W-:Y:S02]  /*17bb0*/  ISETP.LT.AND P1, PT, R23, c[0x0][0x17c], !P0 ;  /* 0x00005f0017007a0c */ /* 0x000fe40004721270 */
[----:B------:R-:W-:-:S02]  /*17bc0*/  ISETP.LT.AND P0, PT, R22, c[0x0][0x17c], !P0 ;  /* 0x00005f0016007a0c */ /* 0x000fc40004701270 */
[----:B------:R-:W-:Y:S01]  /*17bd0*/  LEA.HI.X.SX32 R21, R0, R21, 0x1, P6 ;  /* 0x0000001500157211 */ /* 0x000fe200030f0eff */
[----:B------:R0:W-:Y:S01]  /*17be0*/  @P5 STG.E.U16 [R2.64], R11 ;  /* 0x0000000b02005986 */ /* 0x0001e2000c101506 */
[----:B------:R-:W-:-:S05]  /*17bf0*/  PRMT R0, R11, 0x7632, R0 ;  /* 0x000076320b007816 */ /* 0x000fca0000000000 */
[----:B------:R1:W-:Y:S01]  /*17c00*/  @P4 STG.E.U16 [R8.64], R0 ;  /* 0x0000000008004986 */ /* 0x0003e2000c101506 */
[----:B0-----:R-:W-:-:S03]  /*17c10*/  PRMT R3, R15, 0x7632, R3 ;  /* 0x000076320f037816 */ /* 0x001fc60000000003 */
[----:B------:R1:W-:Y:S04]  /*17c20*/  @P3 STG.E.U16 [R16.64], R15 ;  /* 0x0000000f10003986 */ /* 0x0003e8000c101506 */
[----:B------:R1:W-:Y:S04]  /*17c30*/  @P2 STG.E.U16 [R6.64], R3 ;  /* 0x0000000306002986 */ /* 0x0003e8000c101506 */
[----:B------:R1:W-:Y:S01]  /*17c40*/  @P1 STG.E.U16 [R4.64], R19 ;  /* 0x0000001304001986 */ /* 0x0003e2000c101506 */
[----:B------:R-:W-:Y:S05]  /*17c50*/  @!P0 EXIT ;  /* 0x000000000000894d */ /* 0x000fea0003800000 */
[----:B------:R-:W-:-:S05]  /*17c60*/  PRMT R10, R19, 0x7632, R10 ;  /* 0x00007632130a7816 */ /* 0x000fca000000000a */
[----:B------:R-:W-:Y:S01]  /*17c70*/  STG.E.U16 [R20.64], R10 ;  /* 0x0000000a14007986 */ /* 0x000fe2000c101506 */
[----:B------:R-:W-:Y:S05]  /*17c80*/  EXIT ;  /* 0x000000000000794d */ /* 0x000fea0003800000 */
.L_x_3:
[----:B------:R-:W-:-:S00]  /*17c90*/  BRA `(.L_x_3) ;  /* 0xfffffff000007947 */ /* 0x000fc0000383ffff */
[----:B------:R-:W-:-:S00]  /*17ca0*/  NOP ;  /* 0x0000000000007918 */ /* 0x000fc00000000000 */
        /* <DEDUP_REMOVED lines=13> */
.L_x_4:


//--------------------- .nv.shared.matmul_kernel  --------------------------
	.section	.nv.shared.matmul_kernel,"aw",@nobits
	.sectionflags	@""
	.align	16
